//
// Generated by NVIDIA NVVM Compiler
//
// Compiler Build ID: CL-36424714
// Cuda compilation tools, release 13.0, V13.0.88
// Based on NVVM 20.0.0
//

.version 9.0
.target sm_100
.address_size 64

	// .globl	_Z23reduce_by_chunks_kernelIfEvPPT_PyPiii
// _ZZ38update_model_multiGPU_kernel_sparse_2DIfEvPPT_PymS2_PiiPS2_S0_iE3nnz_$_0 has been demoted
.extern .shared .align 16 .b8 s[];

.visible .entry _Z23reduce_by_chunks_kernelIfEvPPT_PyPiii(
	.param .u64 .ptr .align 1 _Z23reduce_by_chunks_kernelIfEvPPT_PyPiii_param_0,
	.param .u64 .ptr .align 1 _Z23reduce_by_chunks_kernelIfEvPPT_PyPiii_param_1,
	.param .u64 .ptr .align 1 _Z23reduce_by_chunks_kernelIfEvPPT_PyPiii_param_2,
	.param .u32 _Z23reduce_by_chunks_kernelIfEvPPT_PyPiii_param_3,
	.param .u32 _Z23reduce_by_chunks_kernelIfEvPPT_PyPiii_param_4
)
{
	.reg .pred 	%p<14>;
	.reg .b32 	%r<60>;
	.reg .b32 	%f<33>;
	.reg .b64 	%rd<201>;
	.reg .b64 	%fd<84>;

	ld.param.u64 	%rd15, [_Z23reduce_by_chunks_kernelIfEvPPT_PyPiii_param_0];
	ld.param.u64 	%rd16, [_Z23reduce_by_chunks_kernelIfEvPPT_PyPiii_param_1];
	ld.param.u64 	%rd17, [_Z23reduce_by_chunks_kernelIfEvPPT_PyPiii_param_2];
	ld.param.u32 	%r15, [_Z23reduce_by_chunks_kernelIfEvPPT_PyPiii_param_3];
	ld.param.u32 	%r16, [_Z23reduce_by_chunks_kernelIfEvPPT_PyPiii_param_4];
	cvta.to.global.u64 	%rd1, %rd17;
	cvta.to.global.u64 	%rd2, %rd15;
	cvta.to.global.u64 	%rd18, %rd16;
	mov.u32 	%r17, %tid.x;
	mov.u32 	%r18, %ctaid.x;
	mov.u32 	%r19, %ntid.x;
	mad.lo.s32 	%r20, %r18, %r19, %r17;
	cvt.u64.u32 	%rd19, %r20;
	mov.u32 	%r21, %nctaid.x;
	mul.lo.s32 	%r22, %r19, %r21;
	cvt.u64.u32 	%rd3, %r22;
	mul.wide.s32 	%rd20, %r16, 8;
	add.s64 	%rd21, %rd18, %rd20;
	ld.global.u64 	%rd22, [%rd21];
	add.s64 	%rd198, %rd22, %rd19;
	ld.global.u64 	%rd5, [%rd21+8];
	setp.ge.u64 	%p1, %rd198, %rd5;
	@%p1 bra 	$L__BB0_18;
	setp.gt.s32 	%p2, %r15, 0;
	add.s64 	%rd6, %rd2, %rd20;
	@%p2 bra 	$L__BB0_2;
	bra.uni 	$L__BB0_17;
$L__BB0_2:
	and.b32  	%r1, %r15, 15;
	add.s32 	%r2, %r1, -1;
	and.b32  	%r3, %r15, 7;
	add.s32 	%r4, %r3, -1;
	and.b32  	%r5, %r15, 2147483632;
	and.b32  	%r6, %r15, 3;
	neg.s32 	%r7, %r5;
	add.s64 	%rd7, %rd1, 32;
$L__BB0_3:
	setp.lt.u32 	%p4, %r15, 16;
	mov.f64 	%fd83, 0d0000000000000000;
	mov.b32 	%r58, 0;
	@%p4 bra 	$L__BB0_6;
	mov.f64 	%fd83, 0d0000000000000000;
	mov.u64 	%rd199, %rd7;
	mov.u32 	%r56, %r7;
$L__BB0_5:
	.pragma "nounroll";
	ld.global.u32 	%r25, [%rd199+-32];
	mul.wide.s32 	%rd28, %r25, 8;
	add.s64 	%rd29, %rd2, %rd28;
	ld.global.u64 	%rd30, [%rd29];
	cvta.to.global.u64 	%rd31, %rd30;
	shl.b64 	%rd32, %rd198, 2;
	add.s64 	%rd33, %rd31, %rd32;
	ld.global.f32 	%f1, [%rd33];
	cvt.f64.f32 	%fd18, %f1;
	add.f64 	%fd19, %fd83, %fd18;
	ld.global.u32 	%r26, [%rd199+-28];
	mul.wide.s32 	%rd34, %r26, 8;
	add.s64 	%rd35, %rd2, %rd34;
	ld.global.u64 	%rd36, [%rd35];
	cvta.to.global.u64 	%rd37, %rd36;
	add.s64 	%rd38, %rd37, %rd32;
	ld.global.f32 	%f2, [%rd38];
	cvt.f64.f32 	%fd20, %f2;
	add.f64 	%fd21, %fd19, %fd20;
	ld.global.u32 	%r27, [%rd199+-24];
	mul.wide.s32 	%rd39, %r27, 8;
	add.s64 	%rd40, %rd2, %rd39;
	ld.global.u64 	%rd41, [%rd40];
	cvta.to.global.u64 	%rd42, %rd41;
	add.s64 	%rd43, %rd42, %rd32;
	ld.global.f32 	%f3, [%rd43];
	cvt.f64.f32 	%fd22, %f3;
	add.f64 	%fd23, %fd21, %fd22;
	ld.global.u32 	%r28, [%rd199+-20];
	mul.wide.s32 	%rd44, %r28, 8;
	add.s64 	%rd45, %rd2, %rd44;
	ld.global.u64 	%rd46, [%rd45];
	cvta.to.global.u64 	%rd47, %rd46;
	add.s64 	%rd48, %rd47, %rd32;
	ld.global.f32 	%f4, [%rd48];
	cvt.f64.f32 	%fd24, %f4;
	add.f64 	%fd25, %fd23, %fd24;
	ld.global.u32 	%r29, [%rd199+-16];
	mul.wide.s32 	%rd49, %r29, 8;
	add.s64 	%rd50, %rd2, %rd49;
	ld.global.u64 	%rd51, [%rd50];
	cvta.to.global.u64 	%rd52, %rd51;
	add.s64 	%rd53, %rd52, %rd32;
	ld.global.f32 	%f5, [%rd53];
	cvt.f64.f32 	%fd26, %f5;
	add.f64 	%fd27, %fd25, %fd26;
	ld.global.u32 	%r30, [%rd199+-12];
	mul.wide.s32 	%rd54, %r30, 8;
	add.s64 	%rd55, %rd2, %rd54;
	ld.global.u64 	%rd56, [%rd55];
	cvta.to.global.u64 	%rd57, %rd56;
	add.s64 	%rd58, %rd57, %rd32;
	ld.global.f32 	%f6, [%rd58];
	cvt.f64.f32 	%fd28, %f6;
	add.f64 	%fd29, %fd27, %fd28;
	ld.global.u32 	%r31, [%rd199+-8];
	mul.wide.s32 	%rd59, %r31, 8;
	add.s64 	%rd60, %rd2, %rd59;
	ld.global.u64 	%rd61, [%rd60];
	cvta.to.global.u64 	%rd62, %rd61;
	add.s64 	%rd63, %rd62, %rd32;
	ld.global.f32 	%f7, [%rd63];
	cvt.f64.f32 	%fd30, %f7;
	add.f64 	%fd31, %fd29, %fd30;
	ld.global.u32 	%r32, [%rd199+-4];
	mul.wide.s32 	%rd64, %r32, 8;
	add.s64 	%rd65, %rd2, %rd64;
	ld.global.u64 	%rd66, [%rd65];
	cvta.to.global.u64 	%rd67, %rd66;
	add.s64 	%rd68, %rd67, %rd32;
	ld.global.f32 	%f8, [%rd68];
	cvt.f64.f32 	%fd32, %f8;
	add.f64 	%fd33, %fd31, %fd32;
	ld.global.u32 	%r33, [%rd199];
	mul.wide.s32 	%rd69, %r33, 8;
	add.s64 	%rd70, %rd2, %rd69;
	ld.global.u64 	%rd71, [%rd70];
	cvta.to.global.u64 	%rd72, %rd71;
	add.s64 	%rd73, %rd72, %rd32;
	ld.global.f32 	%f9, [%rd73];
	cvt.f64.f32 	%fd34, %f9;
	add.f64 	%fd35, %fd33, %fd34;
	ld.global.u32 	%r34, [%rd199+4];
	mul.wide.s32 	%rd74, %r34, 8;
	add.s64 	%rd75, %rd2, %rd74;
	ld.global.u64 	%rd76, [%rd75];
	cvta.to.global.u64 	%rd77, %rd76;
	add.s64 	%rd78, %rd77, %rd32;
	ld.global.f32 	%f10, [%rd78];
	cvt.f64.f32 	%fd36, %f10;
	add.f64 	%fd37, %fd35, %fd36;
	ld.global.u32 	%r35, [%rd199+8];
	mul.wide.s32 	%rd79, %r35, 8;
	add.s64 	%rd80, %rd2, %rd79;
	ld.global.u64 	%rd81, [%rd80];
	cvta.to.global.u64 	%rd82, %rd81;
	add.s64 	%rd83, %rd82, %rd32;
	ld.global.f32 	%f11, [%rd83];
	cvt.f64.f32 	%fd38, %f11;
	add.f64 	%fd39, %fd37, %fd38;
	ld.global.u32 	%r36, [%rd199+12];
	mul.wide.s32 	%rd84, %r36, 8;
	add.s64 	%rd85, %rd2, %rd84;
	ld.global.u64 	%rd86, [%rd85];
	cvta.to.global.u64 	%rd87, %rd86;
	add.s64 	%rd88, %rd87, %rd32;
	ld.global.f32 	%f12, [%rd88];
	cvt.f64.f32 	%fd40, %f12;
	add.f64 	%fd41, %fd39, %fd40;
	ld.global.u32 	%r37, [%rd199+16];
	mul.wide.s32 	%rd89, %r37, 8;
	add.s64 	%rd90, %rd2, %rd89;
	ld.global.u64 	%rd91, [%rd90];
	cvta.to.global.u64 	%rd92, %rd91;
	add.s64 	%rd93, %rd92, %rd32;
	ld.global.f32 	%f13, [%rd93];
	cvt.f64.f32 	%fd42, %f13;
	add.f64 	%fd43, %fd41, %fd42;
	ld.global.u32 	%r38, [%rd199+20];
	mul.wide.s32 	%rd94, %r38, 8;
	add.s64 	%rd95, %rd2, %rd94;
	ld.global.u64 	%rd96, [%rd95];
	cvta.to.global.u64 	%rd97, %rd96;
	add.s64 	%rd98, %rd97, %rd32;
	ld.global.f32 	%f14, [%rd98];
	cvt.f64.f32 	%fd44, %f14;
	add.f64 	%fd45, %fd43, %fd44;
	ld.global.u32 	%r39, [%rd199+24];
	mul.wide.s32 	%rd99, %r39, 8;
	add.s64 	%rd100, %rd2, %rd99;
	ld.global.u64 	%rd101, [%rd100];
	cvta.to.global.u64 	%rd102, %rd101;
	add.s64 	%rd103, %rd102, %rd32;
	ld.global.f32 	%f15, [%rd103];
	cvt.f64.f32 	%fd46, %f15;
	add.f64 	%fd47, %fd45, %fd46;
	ld.global.u32 	%r40, [%rd199+28];
	mul.wide.s32 	%rd104, %r40, 8;
	add.s64 	%rd105, %rd2, %rd104;
	ld.global.u64 	%rd106, [%rd105];
	cvta.to.global.u64 	%rd107, %rd106;
	add.s64 	%rd108, %rd107, %rd32;
	ld.global.f32 	%f16, [%rd108];
	cvt.f64.f32 	%fd48, %f16;
	add.f64 	%fd83, %fd47, %fd48;
	add.s32 	%r56, %r56, 16;
	add.s64 	%rd199, %rd199, 64;
	setp.ne.s32 	%p5, %r56, 0;
	mov.u32 	%r58, %r5;
	@%p5 bra 	$L__BB0_5;
$L__BB0_6:
	setp.eq.s32 	%p6, %r1, 0;
	@%p6 bra 	$L__BB0_16;
	setp.lt.u32 	%p7, %r2, 7;
	@%p7 bra 	$L__BB0_9;
	mul.wide.u32 	%rd109, %r58, 4;
	add.s64 	%rd110, %rd1, %rd109;
	ld.global.u32 	%r41, [%rd110];
	mul.wide.s32 	%rd111, %r41, 8;
	add.s64 	%rd112, %rd2, %rd111;
	ld.global.u64 	%rd113, [%rd112];
	cvta.to.global.u64 	%rd114, %rd113;
	shl.b64 	%rd115, %rd198, 2;
	add.s64 	%rd116, %rd114, %rd115;
	ld.global.f32 	%f17, [%rd116];
	cvt.f64.f32 	%fd50, %f17;
	add.f64 	%fd51, %fd83, %fd50;
	ld.global.u32 	%r42, [%rd110+4];
	mul.wide.s32 	%rd117, %r42, 8;
	add.s64 	%rd118, %rd2, %rd117;
	ld.global.u64 	%rd119, [%rd118];
	cvta.to.global.u64 	%rd120, %rd119;
	add.s64 	%rd121, %rd120, %rd115;
	ld.global.f32 	%f18, [%rd121];
	cvt.f64.f32 	%fd52, %f18;
	add.f64 	%fd53, %fd51, %fd52;
	ld.global.u32 	%r43, [%rd110+8];
	mul.wide.s32 	%rd122, %r43, 8;
	add.s64 	%rd123, %rd2, %rd122;
	ld.global.u64 	%rd124, [%rd123];
	cvta.to.global.u64 	%rd125, %rd124;
	add.s64 	%rd126, %rd125, %rd115;
	ld.global.f32 	%f19, [%rd126];
	cvt.f64.f32 	%fd54, %f19;
	add.f64 	%fd55, %fd53, %fd54;
	ld.global.u32 	%r44, [%rd110+12];
	mul.wide.s32 	%rd127, %r44, 8;
	add.s64 	%rd128, %rd2, %rd127;
	ld.global.u64 	%rd129, [%rd128];
	cvta.to.global.u64 	%rd130, %rd129;
	add.s64 	%rd131, %rd130, %rd115;
	ld.global.f32 	%f20, [%rd131];
	cvt.f64.f32 	%fd56, %f20;
	add.f64 	%fd57, %fd55, %fd56;
	ld.global.u32 	%r45, [%rd110+16];
	mul.wide.s32 	%rd132, %r45, 8;
	add.s64 	%rd133, %rd2, %rd132;
	ld.global.u64 	%rd134, [%rd133];
	cvta.to.global.u64 	%rd135, %rd134;
	add.s64 	%rd136, %rd135, %rd115;
	ld.global.f32 	%f21, [%rd136];
	cvt.f64.f32 	%fd58, %f21;
	add.f64 	%fd59, %fd57, %fd58;
	ld.global.u32 	%r46, [%rd110+20];
	mul.wide.s32 	%rd137, %r46, 8;
	add.s64 	%rd138, %rd2, %rd137;
	ld.global.u64 	%rd139, [%rd138];
	cvta.to.global.u64 	%rd140, %rd139;
	add.s64 	%rd141, %rd140, %rd115;
	ld.global.f32 	%f22, [%rd141];
	cvt.f64.f32 	%fd60, %f22;
	add.f64 	%fd61, %fd59, %fd60;
	ld.global.u32 	%r47, [%rd110+24];
	mul.wide.s32 	%rd142, %r47, 8;
	add.s64 	%rd143, %rd2, %rd142;
	ld.global.u64 	%rd144, [%rd143];
	cvta.to.global.u64 	%rd145, %rd144;
	add.s64 	%rd146, %rd145, %rd115;
	ld.global.f32 	%f23, [%rd146];
	cvt.f64.f32 	%fd62, %f23;
	add.f64 	%fd63, %fd61, %fd62;
	ld.global.u32 	%r48, [%rd110+28];
	mul.wide.s32 	%rd147, %r48, 8;
	add.s64 	%rd148, %rd2, %rd147;
	ld.global.u64 	%rd149, [%rd148];
	cvta.to.global.u64 	%rd150, %rd149;
	add.s64 	%rd151, %rd150, %rd115;
	ld.global.f32 	%f24, [%rd151];
	cvt.f64.f32 	%fd64, %f24;
	add.f64 	%fd83, %fd63, %fd64;
	add.s32 	%r58, %r58, 8;
$L__BB0_9:
	setp.eq.s32 	%p8, %r3, 0;
	@%p8 bra 	$L__BB0_16;
	setp.lt.u32 	%p9, %r4, 3;
	@%p9 bra 	$L__BB0_12;
	mul.wide.u32 	%rd152, %r58, 4;
	add.s64 	%rd153, %rd1, %rd152;
	ld.global.u32 	%r49, [%rd153];
	mul.wide.s32 	%rd154, %r49, 8;
	add.s64 	%rd155, %rd2, %rd154;
	ld.global.u64 	%rd156, [%rd155];
	cvta.to.global.u64 	%rd157, %rd156;
	shl.b64 	%rd158, %rd198, 2;
	add.s64 	%rd159, %rd157, %rd158;
	ld.global.f32 	%f25, [%rd159];
	cvt.f64.f32 	%fd66, %f25;
	add.f64 	%fd67, %fd83, %fd66;
	ld.global.u32 	%r50, [%rd153+4];
	mul.wide.s32 	%rd160, %r50, 8;
	add.s64 	%rd161, %rd2, %rd160;
	ld.global.u64 	%rd162, [%rd161];
	cvta.to.global.u64 	%rd163, %rd162;
	add.s64 	%rd164, %rd163, %rd158;
	ld.global.f32 	%f26, [%rd164];
	cvt.f64.f32 	%fd68, %f26;
	add.f64 	%fd69, %fd67, %fd68;
	ld.global.u32 	%r51, [%rd153+8];
	mul.wide.s32 	%rd165, %r51, 8;
	add.s64 	%rd166, %rd2, %rd165;
	ld.global.u64 	%rd167, [%rd166];
	cvta.to.global.u64 	%rd168, %rd167;
	add.s64 	%rd169, %rd168, %rd158;
	ld.global.f32 	%f27, [%rd169];
	cvt.f64.f32 	%fd70, %f27;
	add.f64 	%fd71, %fd69, %fd70;
	ld.global.u32 	%r52, [%rd153+12];
	mul.wide.s32 	%rd170, %r52, 8;
	add.s64 	%rd171, %rd2, %rd170;
	ld.global.u64 	%rd172, [%rd171];
	cvta.to.global.u64 	%rd173, %rd172;
	add.s64 	%rd174, %rd173, %rd158;
	ld.global.f32 	%f28, [%rd174];
	cvt.f64.f32 	%fd72, %f28;
	add.f64 	%fd83, %fd71, %fd72;
	add.s32 	%r58, %r58, 4;
$L__BB0_12:
	setp.eq.s32 	%p10, %r6, 0;
	@%p10 bra 	$L__BB0_16;
	setp.eq.s32 	%p11, %r6, 1;
	mul.wide.u32 	%rd175, %r58, 4;
	add.s64 	%rd11, %rd1, %rd175;
	ld.global.u32 	%r53, [%rd11];
	mul.wide.s32 	%rd176, %r53, 8;
	add.s64 	%rd177, %rd2, %rd176;
	ld.global.u64 	%rd178, [%rd177];
	cvta.to.global.u64 	%rd179, %rd178;
	shl.b64 	%rd180, %rd198, 2;
	add.s64 	%rd181, %rd179, %rd180;
	ld.global.f32 	%f29, [%rd181];
	cvt.f64.f32 	%fd73, %f29;
	add.f64 	%fd83, %fd83, %fd73;
	@%p11 bra 	$L__BB0_16;
	setp.eq.s32 	%p12, %r6, 2;
	ld.global.u32 	%r54, [%rd11+4];
	mul.wide.s32 	%rd182, %r54, 8;
	add.s64 	%rd183, %rd2, %rd182;
	ld.global.u64 	%rd184, [%rd183];
	cvta.to.global.u64 	%rd185, %rd184;
	shl.b64 	%rd186, %rd198, 2;
	add.s64 	%rd187, %rd185, %rd186;
	ld.global.f32 	%f30, [%rd187];
	cvt.f64.f32 	%fd74, %f30;
	add.f64 	%fd83, %fd83, %fd74;
	@%p12 bra 	$L__BB0_16;
	ld.global.u32 	%r55, [%rd11+8];
	mul.wide.s32 	%rd188, %r55, 8;
	add.s64 	%rd189, %rd2, %rd188;
	ld.global.u64 	%rd190, [%rd189];
	cvta.to.global.u64 	%rd191, %rd190;
	add.s64 	%rd193, %rd191, %rd186;
	ld.global.f32 	%f31, [%rd193];
	cvt.f64.f32 	%fd75, %f31;
	add.f64 	%fd83, %fd83, %fd75;
$L__BB0_16:
	cvt.rn.f32.f64 	%f32, %fd83;
	ld.global.u64 	%rd194, [%rd6];
	cvta.to.global.u64 	%rd195, %rd194;
	shl.b64 	%rd196, %rd198, 2;
	add.s64 	%rd197, %rd195, %rd196;
	st.global.f32 	[%rd197], %f32;
	add.s64 	%rd198, %rd198, %rd3;
	setp.lt.u64 	%p13, %rd198, %rd5;
	@%p13 bra 	$L__BB0_3;
	bra.uni 	$L__BB0_18;
$L__BB0_17:
	ld.global.u64 	%rd24, [%rd6];
	cvta.to.global.u64 	%rd25, %rd24;
	shl.b64 	%rd26, %rd198, 2;
	add.s64 	%rd27, %rd25, %rd26;
	mov.b32 	%r23, 0;
	st.global.u32 	[%rd27], %r23;
	add.s64 	%rd198, %rd198, %rd3;
	setp.lt.u64 	%p3, %rd198, %rd5;
	@%p3 bra 	$L__BB0_17;
$L__BB0_18:
	ret;

}
	// .globl	_Z34reduce_by_chunks_and_absmax_kernelIfEvPPT_PyPiiiS1_
.visible .entry _Z34reduce_by_chunks_and_absmax_kernelIfEvPPT_PyPiiiS1_(
	.param .u64 .ptr .align 1 _Z34reduce_by_chunks_and_absmax_kernelIfEvPPT_PyPiiiS1__param_0,
	.param .u64 .ptr .align 1 _Z34reduce_by_chunks_and_absmax_kernelIfEvPPT_PyPiiiS1__param_1,
	.param .u64 .ptr .align 1 _Z34reduce_by_chunks_and_absmax_kernelIfEvPPT_PyPiiiS1__param_2,
	.param .u32 _Z34reduce_by_chunks_and_absmax_kernelIfEvPPT_PyPiiiS1__param_3,
	.param .u32 _Z34reduce_by_chunks_and_absmax_kernelIfEvPPT_PyPiiiS1__param_4,
	.param .u64 .ptr .align 1 _Z34reduce_by_chunks_and_absmax_kernelIfEvPPT_PyPiiiS1__param_5
)
{
	.reg .pred 	%p<67>;
	.reg .b32 	%r<119>;
	.reg .b32 	%f<139>;
	.reg .b64 	%rd<206>;
	.reg .b64 	%fd<84>;

	ld.param.u64 	%rd17, [_Z34reduce_by_chunks_and_absmax_kernelIfEvPPT_PyPiiiS1__param_0];
	ld.param.u64 	%rd18, [_Z34reduce_by_chunks_and_absmax_kernelIfEvPPT_PyPiiiS1__param_1];
	ld.param.u64 	%rd19, [_Z34reduce_by_chunks_and_absmax_kernelIfEvPPT_PyPiiiS1__param_2];
	ld.param.u32 	%r39, [_Z34reduce_by_chunks_and_absmax_kernelIfEvPPT_PyPiiiS1__param_3];
	ld.param.u32 	%r40, [_Z34reduce_by_chunks_and_absmax_kernelIfEvPPT_PyPiiiS1__param_4];
	cvta.to.global.u64 	%rd1, %rd19;
	cvta.to.global.u64 	%rd2, %rd17;
	cvta.to.global.u64 	%rd20, %rd18;
	mov.u32 	%r1, %tid.x;
	mov.u32 	%r2, %ctaid.x;
	mov.u32 	%r3, %ntid.x;
	mad.lo.s32 	%r41, %r2, %r3, %r1;
	cvt.u64.u32 	%rd21, %r41;
	mov.u32 	%r42, %nctaid.x;
	mul.lo.s32 	%r43, %r3, %r42;
	cvt.u64.u32 	%rd3, %r43;
	mul.wide.s32 	%rd22, %r40, 8;
	add.s64 	%rd23, %rd20, %rd22;
	ld.global.u64 	%rd24, [%rd23];
	add.s64 	%rd203, %rd24, %rd21;
	ld.global.u64 	%rd5, [%rd23+8];
	cvt.rn.f32.s32 	%f24, %r39;
	rcp.rn.f32 	%f1, %f24;
	setp.ge.u64 	%p1, %rd203, %rd5;
	mov.f32 	%f129, 0f00000000;
	@%p1 bra 	$L__BB1_19;
	setp.lt.s32 	%p2, %r39, 1;
	add.s64 	%rd6, %rd2, %rd22;
	@%p2 bra 	$L__BB1_17;
	and.b32  	%r4, %r39, 15;
	and.b32  	%r5, %r39, 7;
	and.b32  	%r6, %r39, 2147483632;
	and.b32  	%r7, %r39, 3;
	neg.s32 	%r8, %r6;
	mov.f32 	%f129, 0f00000000;
$L__BB1_3:
	setp.lt.u32 	%p5, %r39, 16;
	mov.f64 	%fd83, 0d0000000000000000;
	mov.b32 	%r109, 0;
	@%p5 bra 	$L__BB1_6;
	add.s64 	%rd204, %rd1, 32;
	mov.f64 	%fd83, 0d0000000000000000;
	mov.u32 	%r107, %r8;
$L__BB1_5:
	.pragma "nounroll";
	ld.global.u32 	%r45, [%rd204+-32];
	mul.wide.s32 	%rd30, %r45, 8;
	add.s64 	%rd31, %rd2, %rd30;
	ld.global.u64 	%rd32, [%rd31];
	cvta.to.global.u64 	%rd33, %rd32;
	shl.b64 	%rd34, %rd203, 2;
	add.s64 	%rd35, %rd33, %rd34;
	ld.global.f32 	%f27, [%rd35];
	cvt.f64.f32 	%fd18, %f27;
	add.f64 	%fd19, %fd83, %fd18;
	ld.global.u32 	%r46, [%rd204+-28];
	mul.wide.s32 	%rd36, %r46, 8;
	add.s64 	%rd37, %rd2, %rd36;
	ld.global.u64 	%rd38, [%rd37];
	cvta.to.global.u64 	%rd39, %rd38;
	add.s64 	%rd40, %rd39, %rd34;
	ld.global.f32 	%f28, [%rd40];
	cvt.f64.f32 	%fd20, %f28;
	add.f64 	%fd21, %fd19, %fd20;
	ld.global.u32 	%r47, [%rd204+-24];
	mul.wide.s32 	%rd41, %r47, 8;
	add.s64 	%rd42, %rd2, %rd41;
	ld.global.u64 	%rd43, [%rd42];
	cvta.to.global.u64 	%rd44, %rd43;
	add.s64 	%rd45, %rd44, %rd34;
	ld.global.f32 	%f29, [%rd45];
	cvt.f64.f32 	%fd22, %f29;
	add.f64 	%fd23, %fd21, %fd22;
	ld.global.u32 	%r48, [%rd204+-20];
	mul.wide.s32 	%rd46, %r48, 8;
	add.s64 	%rd47, %rd2, %rd46;
	ld.global.u64 	%rd48, [%rd47];
	cvta.to.global.u64 	%rd49, %rd48;
	add.s64 	%rd50, %rd49, %rd34;
	ld.global.f32 	%f30, [%rd50];
	cvt.f64.f32 	%fd24, %f30;
	add.f64 	%fd25, %fd23, %fd24;
	ld.global.u32 	%r49, [%rd204+-16];
	mul.wide.s32 	%rd51, %r49, 8;
	add.s64 	%rd52, %rd2, %rd51;
	ld.global.u64 	%rd53, [%rd52];
	cvta.to.global.u64 	%rd54, %rd53;
	add.s64 	%rd55, %rd54, %rd34;
	ld.global.f32 	%f31, [%rd55];
	cvt.f64.f32 	%fd26, %f31;
	add.f64 	%fd27, %fd25, %fd26;
	ld.global.u32 	%r50, [%rd204+-12];
	mul.wide.s32 	%rd56, %r50, 8;
	add.s64 	%rd57, %rd2, %rd56;
	ld.global.u64 	%rd58, [%rd57];
	cvta.to.global.u64 	%rd59, %rd58;
	add.s64 	%rd60, %rd59, %rd34;
	ld.global.f32 	%f32, [%rd60];
	cvt.f64.f32 	%fd28, %f32;
	add.f64 	%fd29, %fd27, %fd28;
	ld.global.u32 	%r51, [%rd204+-8];
	mul.wide.s32 	%rd61, %r51, 8;
	add.s64 	%rd62, %rd2, %rd61;
	ld.global.u64 	%rd63, [%rd62];
	cvta.to.global.u64 	%rd64, %rd63;
	add.s64 	%rd65, %rd64, %rd34;
	ld.global.f32 	%f33, [%rd65];
	cvt.f64.f32 	%fd30, %f33;
	add.f64 	%fd31, %fd29, %fd30;
	ld.global.u32 	%r52, [%rd204+-4];
	mul.wide.s32 	%rd66, %r52, 8;
	add.s64 	%rd67, %rd2, %rd66;
	ld.global.u64 	%rd68, [%rd67];
	cvta.to.global.u64 	%rd69, %rd68;
	add.s64 	%rd70, %rd69, %rd34;
	ld.global.f32 	%f34, [%rd70];
	cvt.f64.f32 	%fd32, %f34;
	add.f64 	%fd33, %fd31, %fd32;
	ld.global.u32 	%r53, [%rd204];
	mul.wide.s32 	%rd71, %r53, 8;
	add.s64 	%rd72, %rd2, %rd71;
	ld.global.u64 	%rd73, [%rd72];
	cvta.to.global.u64 	%rd74, %rd73;
	add.s64 	%rd75, %rd74, %rd34;
	ld.global.f32 	%f35, [%rd75];
	cvt.f64.f32 	%fd34, %f35;
	add.f64 	%fd35, %fd33, %fd34;
	ld.global.u32 	%r54, [%rd204+4];
	mul.wide.s32 	%rd76, %r54, 8;
	add.s64 	%rd77, %rd2, %rd76;
	ld.global.u64 	%rd78, [%rd77];
	cvta.to.global.u64 	%rd79, %rd78;
	add.s64 	%rd80, %rd79, %rd34;
	ld.global.f32 	%f36, [%rd80];
	cvt.f64.f32 	%fd36, %f36;
	add.f64 	%fd37, %fd35, %fd36;
	ld.global.u32 	%r55, [%rd204+8];
	mul.wide.s32 	%rd81, %r55, 8;
	add.s64 	%rd82, %rd2, %rd81;
	ld.global.u64 	%rd83, [%rd82];
	cvta.to.global.u64 	%rd84, %rd83;
	add.s64 	%rd85, %rd84, %rd34;
	ld.global.f32 	%f37, [%rd85];
	cvt.f64.f32 	%fd38, %f37;
	add.f64 	%fd39, %fd37, %fd38;
	ld.global.u32 	%r56, [%rd204+12];
	mul.wide.s32 	%rd86, %r56, 8;
	add.s64 	%rd87, %rd2, %rd86;
	ld.global.u64 	%rd88, [%rd87];
	cvta.to.global.u64 	%rd89, %rd88;
	add.s64 	%rd90, %rd89, %rd34;
	ld.global.f32 	%f38, [%rd90];
	cvt.f64.f32 	%fd40, %f38;
	add.f64 	%fd41, %fd39, %fd40;
	ld.global.u32 	%r57, [%rd204+16];
	mul.wide.s32 	%rd91, %r57, 8;
	add.s64 	%rd92, %rd2, %rd91;
	ld.global.u64 	%rd93, [%rd92];
	cvta.to.global.u64 	%rd94, %rd93;
	add.s64 	%rd95, %rd94, %rd34;
	ld.global.f32 	%f39, [%rd95];
	cvt.f64.f32 	%fd42, %f39;
	add.f64 	%fd43, %fd41, %fd42;
	ld.global.u32 	%r58, [%rd204+20];
	mul.wide.s32 	%rd96, %r58, 8;
	add.s64 	%rd97, %rd2, %rd96;
	ld.global.u64 	%rd98, [%rd97];
	cvta.to.global.u64 	%rd99, %rd98;
	add.s64 	%rd100, %rd99, %rd34;
	ld.global.f32 	%f40, [%rd100];
	cvt.f64.f32 	%fd44, %f40;
	add.f64 	%fd45, %fd43, %fd44;
	ld.global.u32 	%r59, [%rd204+24];
	mul.wide.s32 	%rd101, %r59, 8;
	add.s64 	%rd102, %rd2, %rd101;
	ld.global.u64 	%rd103, [%rd102];
	cvta.to.global.u64 	%rd104, %rd103;
	add.s64 	%rd105, %rd104, %rd34;
	ld.global.f32 	%f41, [%rd105];
	cvt.f64.f32 	%fd46, %f41;
	add.f64 	%fd47, %fd45, %fd46;
	ld.global.u32 	%r60, [%rd204+28];
	mul.wide.s32 	%rd106, %r60, 8;
	add.s64 	%rd107, %rd2, %rd106;
	ld.global.u64 	%rd108, [%rd107];
	cvta.to.global.u64 	%rd109, %rd108;
	add.s64 	%rd110, %rd109, %rd34;
	ld.global.f32 	%f42, [%rd110];
	cvt.f64.f32 	%fd48, %f42;
	add.f64 	%fd83, %fd47, %fd48;
	add.s32 	%r107, %r107, 16;
	add.s64 	%rd204, %rd204, 64;
	setp.ne.s32 	%p6, %r107, 0;
	mov.u32 	%r109, %r6;
	@%p6 bra 	$L__BB1_5;
$L__BB1_6:
	setp.eq.s32 	%p7, %r4, 0;
	@%p7 bra 	$L__BB1_16;
	add.s32 	%r61, %r4, -1;
	setp.lt.u32 	%p8, %r61, 7;
	@%p8 bra 	$L__BB1_9;
	mul.wide.u32 	%rd111, %r109, 4;
	add.s64 	%rd112, %rd1, %rd111;
	ld.global.u32 	%r62, [%rd112];
	mul.wide.s32 	%rd113, %r62, 8;
	add.s64 	%rd114, %rd2, %rd113;
	ld.global.u64 	%rd115, [%rd114];
	cvta.to.global.u64 	%rd116, %rd115;
	shl.b64 	%rd117, %rd203, 2;
	add.s64 	%rd118, %rd116, %rd117;
	ld.global.f32 	%f43, [%rd118];
	cvt.f64.f32 	%fd50, %f43;
	add.f64 	%fd51, %fd83, %fd50;
	ld.global.u32 	%r63, [%rd112+4];
	mul.wide.s32 	%rd119, %r63, 8;
	add.s64 	%rd120, %rd2, %rd119;
	ld.global.u64 	%rd121, [%rd120];
	cvta.to.global.u64 	%rd122, %rd121;
	add.s64 	%rd123, %rd122, %rd117;
	ld.global.f32 	%f44, [%rd123];
	cvt.f64.f32 	%fd52, %f44;
	add.f64 	%fd53, %fd51, %fd52;
	ld.global.u32 	%r64, [%rd112+8];
	mul.wide.s32 	%rd124, %r64, 8;
	add.s64 	%rd125, %rd2, %rd124;
	ld.global.u64 	%rd126, [%rd125];
	cvta.to.global.u64 	%rd127, %rd126;
	add.s64 	%rd128, %rd127, %rd117;
	ld.global.f32 	%f45, [%rd128];
	cvt.f64.f32 	%fd54, %f45;
	add.f64 	%fd55, %fd53, %fd54;
	ld.global.u32 	%r65, [%rd112+12];
	mul.wide.s32 	%rd129, %r65, 8;
	add.s64 	%rd130, %rd2, %rd129;
	ld.global.u64 	%rd131, [%rd130];
	cvta.to.global.u64 	%rd132, %rd131;
	add.s64 	%rd133, %rd132, %rd117;
	ld.global.f32 	%f46, [%rd133];
	cvt.f64.f32 	%fd56, %f46;
	add.f64 	%fd57, %fd55, %fd56;
	ld.global.u32 	%r66, [%rd112+16];
	mul.wide.s32 	%rd134, %r66, 8;
	add.s64 	%rd135, %rd2, %rd134;
	ld.global.u64 	%rd136, [%rd135];
	cvta.to.global.u64 	%rd137, %rd136;
	add.s64 	%rd138, %rd137, %rd117;
	ld.global.f32 	%f47, [%rd138];
	cvt.f64.f32 	%fd58, %f47;
	add.f64 	%fd59, %fd57, %fd58;
	ld.global.u32 	%r67, [%rd112+20];
	mul.wide.s32 	%rd139, %r67, 8;
	add.s64 	%rd140, %rd2, %rd139;
	ld.global.u64 	%rd141, [%rd140];
	cvta.to.global.u64 	%rd142, %rd141;
	add.s64 	%rd143, %rd142, %rd117;
	ld.global.f32 	%f48, [%rd143];
	cvt.f64.f32 	%fd60, %f48;
	add.f64 	%fd61, %fd59, %fd60;
	ld.global.u32 	%r68, [%rd112+24];
	mul.wide.s32 	%rd144, %r68, 8;
	add.s64 	%rd145, %rd2, %rd144;
	ld.global.u64 	%rd146, [%rd145];
	cvta.to.global.u64 	%rd147, %rd146;
	add.s64 	%rd148, %rd147, %rd117;
	ld.global.f32 	%f49, [%rd148];
	cvt.f64.f32 	%fd62, %f49;
	add.f64 	%fd63, %fd61, %fd62;
	ld.global.u32 	%r69, [%rd112+28];
	mul.wide.s32 	%rd149, %r69, 8;
	add.s64 	%rd150, %rd2, %rd149;
	ld.global.u64 	%rd151, [%rd150];
	cvta.to.global.u64 	%rd152, %rd151;
	add.s64 	%rd153, %rd152, %rd117;
	ld.global.f32 	%f50, [%rd153];
	cvt.f64.f32 	%fd64, %f50;
	add.f64 	%fd83, %fd63, %fd64;
	add.s32 	%r109, %r109, 8;
$L__BB1_9:
	setp.eq.s32 	%p9, %r5, 0;
	@%p9 bra 	$L__BB1_16;
	add.s32 	%r70, %r5, -1;
	setp.lt.u32 	%p10, %r70, 3;
	@%p10 bra 	$L__BB1_12;
	mul.wide.u32 	%rd154, %r109, 4;
	add.s64 	%rd155, %rd1, %rd154;
	ld.global.u32 	%r71, [%rd155];
	mul.wide.s32 	%rd156, %r71, 8;
	add.s64 	%rd157, %rd2, %rd156;
	ld.global.u64 	%rd158, [%rd157];
	cvta.to.global.u64 	%rd159, %rd158;
	shl.b64 	%rd160, %rd203, 2;
	add.s64 	%rd161, %rd159, %rd160;
	ld.global.f32 	%f51, [%rd161];
	cvt.f64.f32 	%fd66, %f51;
	add.f64 	%fd67, %fd83, %fd66;
	ld.global.u32 	%r72, [%rd155+4];
	mul.wide.s32 	%rd162, %r72, 8;
	add.s64 	%rd163, %rd2, %rd162;
	ld.global.u64 	%rd164, [%rd163];
	cvta.to.global.u64 	%rd165, %rd164;
	add.s64 	%rd166, %rd165, %rd160;
	ld.global.f32 	%f52, [%rd166];
	cvt.f64.f32 	%fd68, %f52;
	add.f64 	%fd69, %fd67, %fd68;
	ld.global.u32 	%r73, [%rd155+8];
	mul.wide.s32 	%rd167, %r73, 8;
	add.s64 	%rd168, %rd2, %rd167;
	ld.global.u64 	%rd169, [%rd168];
	cvta.to.global.u64 	%rd170, %rd169;
	add.s64 	%rd171, %rd170, %rd160;
	ld.global.f32 	%f53, [%rd171];
	cvt.f64.f32 	%fd70, %f53;
	add.f64 	%fd71, %fd69, %fd70;
	ld.global.u32 	%r74, [%rd155+12];
	mul.wide.s32 	%rd172, %r74, 8;
	add.s64 	%rd173, %rd2, %rd172;
	ld.global.u64 	%rd174, [%rd173];
	cvta.to.global.u64 	%rd175, %rd174;
	add.s64 	%rd176, %rd175, %rd160;
	ld.global.f32 	%f54, [%rd176];
	cvt.f64.f32 	%fd72, %f54;
	add.f64 	%fd83, %fd71, %fd72;
	add.s32 	%r109, %r109, 4;
$L__BB1_12:
	setp.eq.s32 	%p11, %r7, 0;
	@%p11 bra 	$L__BB1_16;
	setp.eq.s32 	%p12, %r7, 1;
	mul.wide.u32 	%rd177, %r109, 4;
	add.s64 	%rd11, %rd1, %rd177;
	ld.global.u32 	%r75, [%rd11];
	mul.wide.s32 	%rd178, %r75, 8;
	add.s64 	%rd179, %rd2, %rd178;
	ld.global.u64 	%rd180, [%rd179];
	cvta.to.global.u64 	%rd181, %rd180;
	shl.b64 	%rd182, %rd203, 2;
	add.s64 	%rd183, %rd181, %rd182;
	ld.global.f32 	%f55, [%rd183];
	cvt.f64.f32 	%fd73, %f55;
	add.f64 	%fd83, %fd83, %fd73;
	@%p12 bra 	$L__BB1_16;
	setp.eq.s32 	%p13, %r7, 2;
	ld.global.u32 	%r76, [%rd11+4];
	mul.wide.s32 	%rd184, %r76, 8;
	add.s64 	%rd185, %rd2, %rd184;
	ld.global.u64 	%rd186, [%rd185];
	cvta.to.global.u64 	%rd187, %rd186;
	shl.b64 	%rd188, %rd203, 2;
	add.s64 	%rd189, %rd187, %rd188;
	ld.global.f32 	%f56, [%rd189];
	cvt.f64.f32 	%fd74, %f56;
	add.f64 	%fd83, %fd83, %fd74;
	@%p13 bra 	$L__BB1_16;
	ld.global.u32 	%r77, [%rd11+8];
	mul.wide.s32 	%rd190, %r77, 8;
	add.s64 	%rd191, %rd2, %rd190;
	ld.global.u64 	%rd192, [%rd191];
	cvta.to.global.u64 	%rd193, %rd192;
	shl.b64 	%rd194, %rd203, 2;
	add.s64 	%rd195, %rd193, %rd194;
	ld.global.f32 	%f57, [%rd195];
	cvt.f64.f32 	%fd75, %f57;
	add.f64 	%fd83, %fd83, %fd75;
$L__BB1_16:
	cvt.rn.f32.f64 	%f58, %fd83;
	mul.f32 	%f59, %f1, %f58;
	ld.global.u64 	%rd196, [%rd6];
	cvta.to.global.u64 	%rd197, %rd196;
	shl.b64 	%rd198, %rd203, 2;
	add.s64 	%rd199, %rd197, %rd198;
	st.global.f32 	[%rd199], %f59;
	abs.f32 	%f60, %f59;
	setp.gt.f32 	%p14, %f60, %f129;
	selp.f32 	%f129, %f60, %f129, %p14;
	add.s64 	%rd203, %rd203, %rd3;
	setp.lt.u64 	%p15, %rd203, %rd5;
	@%p15 bra 	$L__BB1_3;
	bra.uni 	$L__BB1_19;
$L__BB1_17:
	mul.f32 	%f4, %f1, 0f00000000;
	abs.f32 	%f5, %f4;
	mov.f32 	%f129, 0f00000000;
$L__BB1_18:
	ld.global.u64 	%rd26, [%rd6];
	cvta.to.global.u64 	%rd27, %rd26;
	shl.b64 	%rd28, %rd203, 2;
	add.s64 	%rd29, %rd27, %rd28;
	st.global.f32 	[%rd29], %f4;
	setp.gt.f32 	%p3, %f5, %f129;
	selp.f32 	%f129, %f5, %f129, %p3;
	add.s64 	%rd203, %rd203, %rd3;
	setp.lt.u64 	%p4, %rd203, %rd5;
	@%p4 bra 	$L__BB1_18;
$L__BB1_19:
	mov.b32 	%r78, %f129;
	shfl.sync.down.b32	%r79|%p16, %r78, 16, 31, -1;
	mov.b32 	%f61, %r79;
	setp.gt.f32 	%p17, %f129, %f61;
	selp.f32 	%f62, %f129, %f61, %p17;
	mov.b32 	%r80, %f62;
	shfl.sync.down.b32	%r81|%p18, %r80, 8, 31, -1;
	mov.b32 	%f63, %r81;
	setp.gt.f32 	%p19, %f62, %f63;
	selp.f32 	%f64, %f62, %f63, %p19;
	mov.b32 	%r82, %f64;
	shfl.sync.down.b32	%r83|%p20, %r82, 4, 31, -1;
	mov.b32 	%f65, %r83;
	setp.gt.f32 	%p21, %f64, %f65;
	selp.f32 	%f66, %f64, %f65, %p21;
	mov.b32 	%r84, %f66;
	shfl.sync.down.b32	%r85|%p22, %r84, 2, 31, -1;
	mov.b32 	%f67, %r85;
	setp.gt.f32 	%p23, %f66, %f67;
	selp.f32 	%f68, %f66, %f67, %p23;
	mov.b32 	%r86, %f68;
	shfl.sync.down.b32	%r87|%p24, %r86, 1, 31, -1;
	mov.b32 	%f69, %r87;
	setp.gt.f32 	%p25, %f68, %f69;
	selp.f32 	%f138, %f68, %f69, %p25;
	and.b32  	%r88, %r1, 31;
	setp.ne.s32 	%p26, %r88, 0;
	@%p26 bra 	$L__BB1_21;
	shr.u32 	%r89, %r1, 3;
	mov.u32 	%r90, s;
	add.s32 	%r91, %r90, %r89;
	st.shared.f32 	[%r91], %f138;
$L__BB1_21:
	bar.sync 	0;
	setp.ne.s32 	%p27, %r1, 0;
	setp.lt.u32 	%p28, %r3, 64;
	or.pred  	%p29, %p27, %p28;
	@%p29 bra 	$L__BB1_36;
	ld.param.u64 	%rd202, [_Z34reduce_by_chunks_and_absmax_kernelIfEvPPT_PyPiiiS1__param_5];
	shr.u32 	%r93, %r3, 5;
	cvta.to.global.u64 	%rd200, %rd202;
	mul.wide.u32 	%rd201, %r2, 4;
	add.s64 	%rd15, %rd200, %rd201;
	add.s32 	%r16, %r93, -1;
	add.s32 	%r94, %r93, -2;
	and.b32  	%r17, %r16, 15;
	setp.lt.u32 	%p30, %r94, 15;
	mov.b32 	%r115, 1;
	@%p30 bra 	$L__BB1_26;
	mov.u32 	%r97, s;
	add.s32 	%r111, %r97, 32;
	and.b32  	%r98, %r16, -16;
	neg.s32 	%r113, %r98;
	mov.b32 	%r112, 0;
$L__BB1_24:
	.pragma "nounroll";
	ld.shared.f32 	%f71, [%r111+-28];
	setp.gt.f32 	%p31, %f138, %f71;
	selp.f32 	%f72, %f138, %f71, %p31;
	ld.shared.v2.f32 	{%f73, %f74}, [%r111+-24];
	setp.gt.f32 	%p32, %f72, %f73;
	selp.f32 	%f75, %f72, %f73, %p32;
	setp.gt.f32 	%p33, %f75, %f74;
	selp.f32 	%f76, %f75, %f74, %p33;
	ld.shared.v4.f32 	{%f77, %f78, %f79, %f80}, [%r111+-16];
	setp.gt.f32 	%p34, %f76, %f77;
	selp.f32 	%f81, %f76, %f77, %p34;
	setp.gt.f32 	%p35, %f81, %f78;
	selp.f32 	%f82, %f81, %f78, %p35;
	setp.gt.f32 	%p36, %f82, %f79;
	selp.f32 	%f83, %f82, %f79, %p36;
	setp.gt.f32 	%p37, %f83, %f80;
	selp.f32 	%f84, %f83, %f80, %p37;
	ld.shared.v4.f32 	{%f85, %f86, %f87, %f88}, [%r111];
	setp.gt.f32 	%p38, %f84, %f85;
	selp.f32 	%f89, %f84, %f85, %p38;
	setp.gt.f32 	%p39, %f89, %f86;
	selp.f32 	%f90, %f89, %f86, %p39;
	setp.gt.f32 	%p40, %f90, %f87;
	selp.f32 	%f91, %f90, %f87, %p40;
	setp.gt.f32 	%p41, %f91, %f88;
	selp.f32 	%f92, %f91, %f88, %p41;
	ld.shared.v4.f32 	{%f93, %f94, %f95, %f96}, [%r111+16];
	setp.gt.f32 	%p42, %f92, %f93;
	selp.f32 	%f97, %f92, %f93, %p42;
	setp.gt.f32 	%p43, %f97, %f94;
	selp.f32 	%f98, %f97, %f94, %p43;
	setp.gt.f32 	%p44, %f98, %f95;
	selp.f32 	%f99, %f98, %f95, %p44;
	setp.gt.f32 	%p45, %f99, %f96;
	selp.f32 	%f100, %f99, %f96, %p45;
	ld.shared.f32 	%f101, [%r111+32];
	setp.gt.f32 	%p46, %f100, %f101;
	selp.f32 	%f138, %f100, %f101, %p46;
	add.s32 	%r113, %r113, 16;
	add.s32 	%r112, %r112, 16;
	add.s32 	%r111, %r111, 64;
	setp.ne.s32 	%p47, %r113, 0;
	@%p47 bra 	$L__BB1_24;
	add.s32 	%r115, %r112, 1;
$L__BB1_26:
	setp.eq.s32 	%p48, %r17, 0;
	@%p48 bra 	$L__BB1_35;
	and.b32  	%r27, %r16, 7;
	setp.lt.u32 	%p49, %r17, 8;
	@%p49 bra 	$L__BB1_29;
	shl.b32 	%r99, %r115, 2;
	mov.u32 	%r100, s;
	add.s32 	%r101, %r100, %r99;
	ld.shared.f32 	%f103, [%r101];
	setp.gt.f32 	%p50, %f138, %f103;
	selp.f32 	%f104, %f138, %f103, %p50;
	ld.shared.f32 	%f105, [%r101+4];
	setp.gt.f32 	%p51, %f104, %f105;
	selp.f32 	%f106, %f104, %f105, %p51;
	ld.shared.f32 	%f107, [%r101+8];
	setp.gt.f32 	%p52, %f106, %f107;
	selp.f32 	%f108, %f106, %f107, %p52;
	ld.shared.f32 	%f109, [%r101+12];
	setp.gt.f32 	%p53, %f108, %f109;
	selp.f32 	%f110, %f108, %f109, %p53;
	ld.shared.f32 	%f111, [%r101+16];
	setp.gt.f32 	%p54, %f110, %f111;
	selp.f32 	%f112, %f110, %f111, %p54;
	ld.shared.f32 	%f113, [%r101+20];
	setp.gt.f32 	%p55, %f112, %f113;
	selp.f32 	%f114, %f112, %f113, %p55;
	ld.shared.f32 	%f115, [%r101+24];
	setp.gt.f32 	%p56, %f114, %f115;
	selp.f32 	%f116, %f114, %f115, %p56;
	ld.shared.f32 	%f117, [%r101+28];
	setp.gt.f32 	%p57, %f116, %f117;
	selp.f32 	%f138, %f116, %f117, %p57;
	add.s32 	%r115, %r115, 8;
$L__BB1_29:
	setp.eq.s32 	%p58, %r27, 0;
	@%p58 bra 	$L__BB1_35;
	and.b32  	%r30, %r16, 3;
	setp.lt.u32 	%p59, %r27, 4;
	@%p59 bra 	$L__BB1_32;
	shl.b32 	%r102, %r115, 2;
	mov.u32 	%r103, s;
	add.s32 	%r104, %r103, %r102;
	ld.shared.f32 	%f119, [%r104];
	setp.gt.f32 	%p60, %f138, %f119;
	selp.f32 	%f120, %f138, %f119, %p60;
	ld.shared.f32 	%f121, [%r104+4];
	setp.gt.f32 	%p61, %f120, %f121;
	selp.f32 	%f122, %f120, %f121, %p61;
	ld.shared.f32 	%f123, [%r104+8];
	setp.gt.f32 	%p62, %f122, %f123;
	selp.f32 	%f124, %f122, %f123, %p62;
	ld.shared.f32 	%f125, [%r104+12];
	setp.gt.f32 	%p63, %f124, %f125;
	selp.f32 	%f138, %f124, %f125, %p63;
	add.s32 	%r115, %r115, 4;
$L__BB1_32:
	setp.eq.s32 	%p64, %r30, 0;
	@%p64 bra 	$L__BB1_35;
	shl.b32 	%r105, %r115, 2;
	mov.u32 	%r106, s;
	add.s32 	%r118, %r106, %r105;
	neg.s32 	%r117, %r30;
$L__BB1_34:
	.pragma "nounroll";
	ld.shared.f32 	%f126, [%r118];
	setp.gt.f32 	%p65, %f138, %f126;
	selp.f32 	%f138, %f138, %f126, %p65;
	add.s32 	%r118, %r118, 4;
	add.s32 	%r117, %r117, 1;
	setp.ne.s32 	%p66, %r117, 0;
	@%p66 bra 	$L__BB1_34;
$L__BB1_35:
	st.global.f32 	[%rd15], %f138;
$L__BB1_36:
	ret;

}
	// .globl	_Z27max_of_AbsVal_kernel_finishIfEvmPT_S1_
.visible .entry _Z27max_of_AbsVal_kernel_finishIfEvmPT_S1_(
	.param .u64 _Z27max_of_AbsVal_kernel_finishIfEvmPT_S1__param_0,
	.param .u64 .ptr .align 1 _Z27max_of_AbsVal_kernel_finishIfEvmPT_S1__param_1,
	.param .u64 .ptr .align 1 _Z27max_of_AbsVal_kernel_finishIfEvmPT_S1__param_2
)
{
	.reg .pred 	%p<54>;
	.reg .b32 	%r<70>;
	.reg .b32 	%f<98>;
	.reg .b64 	%rd<12>;

	ld.param.u64 	%rd5, [_Z27max_of_AbsVal_kernel_finishIfEvmPT_S1__param_0];
	ld.param.u64 	%rd6, [_Z27max_of_AbsVal_kernel_finishIfEvmPT_S1__param_1];
	ld.param.u64 	%rd7, [_Z27max_of_AbsVal_kernel_finishIfEvmPT_S1__param_2];
	mov.u32 	%r1, %tid.x;
	mov.u32 	%r2, %ntid.x;
	mov.u32 	%r30, %ctaid.x;
	mad.lo.s32 	%r61, %r2, %r30, %r1;
	cvt.s64.s32 	%rd11, %r61;
	setp.le.u64 	%p1, %rd5, %rd11;
	mov.f32 	%f88, 0fBF800000;
	@%p1 bra 	$L__BB2_3;
	mov.u32 	%r31, %nctaid.x;
	mul.lo.s32 	%r4, %r2, %r31;
	cvta.to.global.u64 	%rd2, %rd6;
	mov.f32 	%f88, 0fBF800000;
$L__BB2_2:
	shl.b64 	%rd8, %rd11, 2;
	add.s64 	%rd9, %rd2, %rd8;
	ld.global.f32 	%f20, [%rd9];
	setp.gt.f32 	%p2, %f88, %f20;
	selp.f32 	%f88, %f88, %f20, %p2;
	add.s32 	%r61, %r61, %r4;
	cvt.s64.s32 	%rd11, %r61;
	setp.gt.u64 	%p3, %rd5, %rd11;
	@%p3 bra 	$L__BB2_2;
$L__BB2_3:
	mov.b32 	%r32, %f88;
	shfl.sync.down.b32	%r33|%p4, %r32, 16, 31, -1;
	mov.b32 	%f21, %r33;
	setp.gt.f32 	%p5, %f88, %f21;
	selp.f32 	%f22, %f88, %f21, %p5;
	mov.b32 	%r34, %f22;
	shfl.sync.down.b32	%r35|%p6, %r34, 8, 31, -1;
	mov.b32 	%f23, %r35;
	setp.gt.f32 	%p7, %f22, %f23;
	selp.f32 	%f24, %f22, %f23, %p7;
	mov.b32 	%r36, %f24;
	shfl.sync.down.b32	%r37|%p8, %r36, 4, 31, -1;
	mov.b32 	%f25, %r37;
	setp.gt.f32 	%p9, %f24, %f25;
	selp.f32 	%f26, %f24, %f25, %p9;
	mov.b32 	%r38, %f26;
	shfl.sync.down.b32	%r39|%p10, %r38, 2, 31, -1;
	mov.b32 	%f27, %r39;
	setp.gt.f32 	%p11, %f26, %f27;
	selp.f32 	%f28, %f26, %f27, %p11;
	mov.b32 	%r40, %f28;
	shfl.sync.down.b32	%r41|%p12, %r40, 1, 31, -1;
	mov.b32 	%f29, %r41;
	setp.gt.f32 	%p13, %f28, %f29;
	selp.f32 	%f97, %f28, %f29, %p13;
	and.b32  	%r42, %r1, 31;
	setp.ne.s32 	%p14, %r42, 0;
	@%p14 bra 	$L__BB2_5;
	shr.u32 	%r43, %r1, 3;
	mov.u32 	%r44, s;
	add.s32 	%r45, %r44, %r43;
	st.shared.f32 	[%r45], %f97;
$L__BB2_5:
	bar.sync 	0;
	setp.ne.s32 	%p15, %r1, 0;
	@%p15 bra 	$L__BB2_21;
	setp.lt.u32 	%p16, %r2, 64;
	@%p16 bra 	$L__BB2_20;
	shr.u32 	%r47, %r2, 5;
	add.s32 	%r7, %r47, -1;
	add.s32 	%r48, %r47, -2;
	and.b32  	%r8, %r7, 15;
	setp.lt.u32 	%p17, %r48, 15;
	mov.b32 	%r66, 1;
	@%p17 bra 	$L__BB2_11;
	mov.u32 	%r51, s;
	add.s32 	%r62, %r51, 32;
	and.b32  	%r52, %r7, -16;
	neg.s32 	%r64, %r52;
	mov.b32 	%r63, 0;
$L__BB2_9:
	.pragma "nounroll";
	ld.shared.f32 	%f31, [%r62+-28];
	setp.gt.f32 	%p18, %f97, %f31;
	selp.f32 	%f32, %f97, %f31, %p18;
	ld.shared.v2.f32 	{%f33, %f34}, [%r62+-24];
	setp.gt.f32 	%p19, %f32, %f33;
	selp.f32 	%f35, %f32, %f33, %p19;
	setp.gt.f32 	%p20, %f35, %f34;
	selp.f32 	%f36, %f35, %f34, %p20;
	ld.shared.v4.f32 	{%f37, %f38, %f39, %f40}, [%r62+-16];
	setp.gt.f32 	%p21, %f36, %f37;
	selp.f32 	%f41, %f36, %f37, %p21;
	setp.gt.f32 	%p22, %f41, %f38;
	selp.f32 	%f42, %f41, %f38, %p22;
	setp.gt.f32 	%p23, %f42, %f39;
	selp.f32 	%f43, %f42, %f39, %p23;
	setp.gt.f32 	%p24, %f43, %f40;
	selp.f32 	%f44, %f43, %f40, %p24;
	ld.shared.v4.f32 	{%f45, %f46, %f47, %f48}, [%r62];
	setp.gt.f32 	%p25, %f44, %f45;
	selp.f32 	%f49, %f44, %f45, %p25;
	setp.gt.f32 	%p26, %f49, %f46;
	selp.f32 	%f50, %f49, %f46, %p26;
	setp.gt.f32 	%p27, %f50, %f47;
	selp.f32 	%f51, %f50, %f47, %p27;
	setp.gt.f32 	%p28, %f51, %f48;
	selp.f32 	%f52, %f51, %f48, %p28;
	ld.shared.v4.f32 	{%f53, %f54, %f55, %f56}, [%r62+16];
	setp.gt.f32 	%p29, %f52, %f53;
	selp.f32 	%f57, %f52, %f53, %p29;
	setp.gt.f32 	%p30, %f57, %f54;
	selp.f32 	%f58, %f57, %f54, %p30;
	setp.gt.f32 	%p31, %f58, %f55;
	selp.f32 	%f59, %f58, %f55, %p31;
	setp.gt.f32 	%p32, %f59, %f56;
	selp.f32 	%f60, %f59, %f56, %p32;
	ld.shared.f32 	%f61, [%r62+32];
	setp.gt.f32 	%p33, %f60, %f61;
	selp.f32 	%f97, %f60, %f61, %p33;
	add.s32 	%r64, %r64, 16;
	add.s32 	%r63, %r63, 16;
	add.s32 	%r62, %r62, 64;
	setp.ne.s32 	%p34, %r64, 0;
	@%p34 bra 	$L__BB2_9;
	add.s32 	%r66, %r63, 1;
$L__BB2_11:
	setp.eq.s32 	%p35, %r8, 0;
	@%p35 bra 	$L__BB2_20;
	and.b32  	%r18, %r7, 7;
	setp.lt.u32 	%p36, %r8, 8;
	@%p36 bra 	$L__BB2_14;
	shl.b32 	%r53, %r66, 2;
	mov.u32 	%r54, s;
	add.s32 	%r55, %r54, %r53;
	ld.shared.f32 	%f63, [%r55];
	setp.gt.f32 	%p37, %f97, %f63;
	selp.f32 	%f64, %f97, %f63, %p37;
	ld.shared.f32 	%f65, [%r55+4];
	setp.gt.f32 	%p38, %f64, %f65;
	selp.f32 	%f66, %f64, %f65, %p38;
	ld.shared.f32 	%f67, [%r55+8];
	setp.gt.f32 	%p39, %f66, %f67;
	selp.f32 	%f68, %f66, %f67, %p39;
	ld.shared.f32 	%f69, [%r55+12];
	setp.gt.f32 	%p40, %f68, %f69;
	selp.f32 	%f70, %f68, %f69, %p40;
	ld.shared.f32 	%f71, [%r55+16];
	setp.gt.f32 	%p41, %f70, %f71;
	selp.f32 	%f72, %f70, %f71, %p41;
	ld.shared.f32 	%f73, [%r55+20];
	setp.gt.f32 	%p42, %f72, %f73;
	selp.f32 	%f74, %f72, %f73, %p42;
	ld.shared.f32 	%f75, [%r55+24];
	setp.gt.f32 	%p43, %f74, %f75;
	selp.f32 	%f76, %f74, %f75, %p43;
	ld.shared.f32 	%f77, [%r55+28];
	setp.gt.f32 	%p44, %f76, %f77;
	selp.f32 	%f97, %f76, %f77, %p44;
	add.s32 	%r66, %r66, 8;
$L__BB2_14:
	setp.eq.s32 	%p45, %r18, 0;
	@%p45 bra 	$L__BB2_20;
	and.b32  	%r21, %r7, 3;
	setp.lt.u32 	%p46, %r18, 4;
	@%p46 bra 	$L__BB2_17;
	shl.b32 	%r56, %r66, 2;
	mov.u32 	%r57, s;
	add.s32 	%r58, %r57, %r56;
	ld.shared.f32 	%f79, [%r58];
	setp.gt.f32 	%p47, %f97, %f79;
	selp.f32 	%f80, %f97, %f79, %p47;
	ld.shared.f32 	%f81, [%r58+4];
	setp.gt.f32 	%p48, %f80, %f81;
	selp.f32 	%f82, %f80, %f81, %p48;
	ld.shared.f32 	%f83, [%r58+8];
	setp.gt.f32 	%p49, %f82, %f83;
	selp.f32 	%f84, %f82, %f83, %p49;
	ld.shared.f32 	%f85, [%r58+12];
	setp.gt.f32 	%p50, %f84, %f85;
	selp.f32 	%f97, %f84, %f85, %p50;
	add.s32 	%r66, %r66, 4;
$L__BB2_17:
	setp.eq.s32 	%p51, %r21, 0;
	@%p51 bra 	$L__BB2_20;
	shl.b32 	%r59, %r66, 2;
	mov.u32 	%r60, s;
	add.s32 	%r69, %r60, %r59;
	neg.s32 	%r68, %r21;
$L__BB2_19:
	.pragma "nounroll";
	ld.shared.f32 	%f86, [%r69];
	setp.gt.f32 	%p52, %f97, %f86;
	selp.f32 	%f97, %f97, %f86, %p52;
	add.s32 	%r69, %r69, 4;
	add.s32 	%r68, %r68, 1;
	setp.ne.s32 	%p53, %r68, 0;
	@%p53 bra 	$L__BB2_19;
$L__BB2_20:
	cvta.to.global.u64 	%rd10, %rd7;
	st.global.f32 	[%rd10], %f97;
$L__BB2_21:
	ret;

}
	// .globl	_Z44reduce_by_chunks_and_absmax_kernel_sparse_2DIfEvPPPT_mS2_PyPiiiS1_
.visible .entry _Z44reduce_by_chunks_and_absmax_kernel_sparse_2DIfEvPPPT_mS2_PyPiiiS1_(
	.param .u64 .ptr .align 1 _Z44reduce_by_chunks_and_absmax_kernel_sparse_2DIfEvPPPT_mS2_PyPiiiS1__param_0,
	.param .u64 _Z44reduce_by_chunks_and_absmax_kernel_sparse_2DIfEvPPPT_mS2_PyPiiiS1__param_1,
	.param .u64 .ptr .align 1 _Z44reduce_by_chunks_and_absmax_kernel_sparse_2DIfEvPPPT_mS2_PyPiiiS1__param_2,
	.param .u64 .ptr .align 1 _Z44reduce_by_chunks_and_absmax_kernel_sparse_2DIfEvPPPT_mS2_PyPiiiS1__param_3,
	.param .u64 .ptr .align 1 _Z44reduce_by_chunks_and_absmax_kernel_sparse_2DIfEvPPPT_mS2_PyPiiiS1__param_4,
	.param .u32 _Z44reduce_by_chunks_and_absmax_kernel_sparse_2DIfEvPPPT_mS2_PyPiiiS1__param_5,
	.param .u32 _Z44reduce_by_chunks_and_absmax_kernel_sparse_2DIfEvPPPT_mS2_PyPiiiS1__param_6,
	.param .u64 .ptr .align 1 _Z44reduce_by_chunks_and_absmax_kernel_sparse_2DIfEvPPPT_mS2_PyPiiiS1__param_7
)
{
	.reg .pred 	%p<115>;
	.reg .b32 	%r<229>;
	.reg .b32 	%f<143>;
	.reg .b64 	%rd<292>;
	.reg .b64 	%fd<88>;

	ld.param.u64 	%rd30, [_Z44reduce_by_chunks_and_absmax_kernel_sparse_2DIfEvPPPT_mS2_PyPiiiS1__param_0];
	ld.param.u64 	%rd28, [_Z44reduce_by_chunks_and_absmax_kernel_sparse_2DIfEvPPPT_mS2_PyPiiiS1__param_1];
	ld.param.u64 	%rd31, [_Z44reduce_by_chunks_and_absmax_kernel_sparse_2DIfEvPPPT_mS2_PyPiiiS1__param_2];
	ld.param.u64 	%rd32, [_Z44reduce_by_chunks_and_absmax_kernel_sparse_2DIfEvPPPT_mS2_PyPiiiS1__param_3];
	ld.param.u64 	%rd33, [_Z44reduce_by_chunks_and_absmax_kernel_sparse_2DIfEvPPPT_mS2_PyPiiiS1__param_4];
	ld.param.u32 	%r44, [_Z44reduce_by_chunks_and_absmax_kernel_sparse_2DIfEvPPPT_mS2_PyPiiiS1__param_5];
	ld.param.u32 	%r45, [_Z44reduce_by_chunks_and_absmax_kernel_sparse_2DIfEvPPPT_mS2_PyPiiiS1__param_6];
	cvta.to.global.u64 	%rd1, %rd31;
	cvta.to.global.u64 	%rd2, %rd33;
	cvta.to.global.u64 	%rd3, %rd30;
	cvta.to.global.u64 	%rd34, %rd32;
	mov.u32 	%r1, %ntid.x;
	mov.u32 	%r2, %nctaid.x;
	mul.lo.s32 	%r46, %r1, %r2;
	cvt.u64.u32 	%rd4, %r46;
	mul.wide.s32 	%rd35, %r45, 8;
	add.s64 	%rd36, %rd34, %rd35;
	ld.global.u64 	%rd37, [%rd36];
	mov.u32 	%r3, %tid.x;
	cvt.u64.u32 	%rd38, %r3;
	mov.u32 	%r4, %ctaid.x;
	mul.lo.s32 	%r47, %r1, %r4;
	cvt.u64.u32 	%rd39, %r47;
	add.s64 	%rd40, %rd39, %rd38;
	add.s64 	%rd5, %rd40, %rd37;
	ld.global.u64 	%rd6, [%rd36+8];
	mov.u32 	%r48, %ctaid.y;
	cvt.u64.u32 	%rd287, %r48;
	setp.le.u64 	%p1, %rd28, %rd287;
	@%p1 bra 	$L__BB3_133;
	ld.param.u64 	%rd286, [_Z44reduce_by_chunks_and_absmax_kernel_sparse_2DIfEvPPPT_mS2_PyPiiiS1__param_7];
	shr.u32 	%r49, %r1, 3;
	mov.u32 	%r50, s;
	add.s32 	%r5, %r50, %r49;
	cvt.u32.u64 	%r51, %rd287;
	cvta.to.global.u64 	%rd41, %rd286;
	mov.u32 	%r52, %nctaid.y;
	cvt.u64.u32 	%rd8, %r52;
	mad.lo.s32 	%r53, %r51, %r2, %r4;
	mul.wide.u32 	%rd42, %r53, 4;
	add.s64 	%rd9, %rd41, %rd42;
	shl.b32 	%r54, %r44, 2;
	add.s32 	%r6, %r5, %r54;
	add.s64 	%rd10, %rd3, %rd35;
	shr.u32 	%r55, %r1, 5;
	and.b32  	%r7, %r44, 7;
	and.b32  	%r8, %r44, 3;
	add.s32 	%r56, %r55, -1;
	and.b32  	%r9, %r44, 2147483640;
	and.b32  	%r10, %r44, 1;
	and.b32  	%r11, %r56, 3;
$L__BB3_2:
	setp.le.u64 	%p2, %rd28, %rd8;
	@%p2 bra 	$L__BB3_4;
	bar.sync 	0;
$L__BB3_4:
	setp.ne.s32 	%p3, %r3, 0;
	@%p3 bra 	$L__BB3_61;
	setp.lt.s32 	%p4, %r44, 1;
	mov.b32 	%r57, 0;
	st.global.u32 	[%rd9], %r57;
	st.shared.u32 	[%r6], %r57;
	@%p4 bra 	$L__BB3_61;
	setp.lt.u32 	%p5, %r44, 8;
	mov.b32 	%r219, 0;
	@%p5 bra 	$L__BB3_33;
	and.b32  	%r59, %r44, 2147483640;
	neg.s32 	%r217, %r59;
	shr.u32 	%r60, %r1, 3;
	mov.u32 	%r61, s;
	add.s32 	%r62, %r60, %r61;
	add.s32 	%r216, %r62, 16;
	add.s64 	%rd288, %rd1, 32;
$L__BB3_8:
	.pragma "nounroll";
	ld.global.u64 	%rd44, [%rd288+-32];
	cvta.to.global.u64 	%rd45, %rd44;
	shl.b64 	%rd46, %rd287, 2;
	add.s64 	%rd47, %rd45, %rd46;
	ld.global.f32 	%f23, [%rd47];
	setp.neu.f32 	%p6, %f23, 0f00000000;
	@%p6 bra 	$L__BB3_10;
	mov.b32 	%r66, 0;
	st.shared.u32 	[%r216+-16], %r66;
	bra.uni 	$L__BB3_11;
$L__BB3_10:
	mov.b32 	%r63, 1;
	st.shared.u32 	[%r216+-16], %r63;
	ld.shared.u32 	%r64, [%r6];
	add.s32 	%r65, %r64, 1;
	st.shared.u32 	[%r6], %r65;
$L__BB3_11:
	ld.global.u64 	%rd48, [%rd288+-24];
	cvta.to.global.u64 	%rd49, %rd48;
	add.s64 	%rd51, %rd49, %rd46;
	ld.global.f32 	%f24, [%rd51];
	setp.eq.f32 	%p7, %f24, 0f00000000;
	@%p7 bra 	$L__BB3_13;
	mov.b32 	%r67, 1;
	st.shared.u32 	[%r216+-12], %r67;
	ld.shared.u32 	%r68, [%r6];
	add.s32 	%r69, %r68, 1;
	st.shared.u32 	[%r6], %r69;
	bra.uni 	$L__BB3_14;
$L__BB3_13:
	mov.b32 	%r70, 0;
	st.shared.u32 	[%r216+-12], %r70;
$L__BB3_14:
	ld.global.u64 	%rd52, [%rd288+-16];
	cvta.to.global.u64 	%rd53, %rd52;
	add.s64 	%rd55, %rd53, %rd46;
	ld.global.f32 	%f25, [%rd55];
	setp.eq.f32 	%p8, %f25, 0f00000000;
	@%p8 bra 	$L__BB3_16;
	mov.b32 	%r71, 1;
	st.shared.u32 	[%r216+-8], %r71;
	ld.shared.u32 	%r72, [%r6];
	add.s32 	%r73, %r72, 1;
	st.shared.u32 	[%r6], %r73;
	bra.uni 	$L__BB3_17;
$L__BB3_16:
	mov.b32 	%r74, 0;
	st.shared.u32 	[%r216+-8], %r74;
$L__BB3_17:
	ld.global.u64 	%rd56, [%rd288+-8];
	cvta.to.global.u64 	%rd57, %rd56;
	add.s64 	%rd59, %rd57, %rd46;
	ld.global.f32 	%f26, [%rd59];
	setp.eq.f32 	%p9, %f26, 0f00000000;
	@%p9 bra 	$L__BB3_19;
	mov.b32 	%r75, 1;
	st.shared.u32 	[%r216+-4], %r75;
	ld.shared.u32 	%r76, [%r6];
	add.s32 	%r77, %r76, 1;
	st.shared.u32 	[%r6], %r77;
	bra.uni 	$L__BB3_20;
$L__BB3_19:
	mov.b32 	%r78, 0;
	st.shared.u32 	[%r216+-4], %r78;
$L__BB3_20:
	ld.global.u64 	%rd60, [%rd288];
	cvta.to.global.u64 	%rd61, %rd60;
	add.s64 	%rd63, %rd61, %rd46;
	ld.global.f32 	%f27, [%rd63];
	setp.eq.f32 	%p10, %f27, 0f00000000;
	@%p10 bra 	$L__BB3_22;
	mov.b32 	%r79, 1;
	st.shared.u32 	[%r216], %r79;
	ld.shared.u32 	%r80, [%r6];
	add.s32 	%r81, %r80, 1;
	st.shared.u32 	[%r6], %r81;
	bra.uni 	$L__BB3_23;
$L__BB3_22:
	mov.b32 	%r82, 0;
	st.shared.u32 	[%r216], %r82;
$L__BB3_23:
	ld.global.u64 	%rd64, [%rd288+8];
	cvta.to.global.u64 	%rd65, %rd64;
	add.s64 	%rd67, %rd65, %rd46;
	ld.global.f32 	%f28, [%rd67];
	setp.eq.f32 	%p11, %f28, 0f00000000;
	@%p11 bra 	$L__BB3_25;
	mov.b32 	%r83, 1;
	st.shared.u32 	[%r216+4], %r83;
	ld.shared.u32 	%r84, [%r6];
	add.s32 	%r85, %r84, 1;
	st.shared.u32 	[%r6], %r85;
	bra.uni 	$L__BB3_26;
$L__BB3_25:
	mov.b32 	%r86, 0;
	st.shared.u32 	[%r216+4], %r86;
$L__BB3_26:
	ld.global.u64 	%rd68, [%rd288+16];
	cvta.to.global.u64 	%rd69, %rd68;
	add.s64 	%rd71, %rd69, %rd46;
	ld.global.f32 	%f29, [%rd71];
	setp.eq.f32 	%p12, %f29, 0f00000000;
	@%p12 bra 	$L__BB3_28;
	mov.b32 	%r87, 1;
	st.shared.u32 	[%r216+8], %r87;
	ld.shared.u32 	%r88, [%r6];
	add.s32 	%r89, %r88, 1;
	st.shared.u32 	[%r6], %r89;
	bra.uni 	$L__BB3_29;
$L__BB3_28:
	mov.b32 	%r90, 0;
	st.shared.u32 	[%r216+8], %r90;
$L__BB3_29:
	ld.global.u64 	%rd72, [%rd288+24];
	cvta.to.global.u64 	%rd73, %rd72;
	add.s64 	%rd75, %rd73, %rd46;
	ld.global.f32 	%f30, [%rd75];
	setp.eq.f32 	%p13, %f30, 0f00000000;
	@%p13 bra 	$L__BB3_31;
	mov.b32 	%r91, 1;
	st.shared.u32 	[%r216+12], %r91;
	ld.shared.u32 	%r92, [%r6];
	add.s32 	%r93, %r92, 1;
	st.shared.u32 	[%r6], %r93;
	bra.uni 	$L__BB3_32;
$L__BB3_31:
	mov.b32 	%r94, 0;
	st.shared.u32 	[%r216+12], %r94;
$L__BB3_32:
	add.s32 	%r217, %r217, 8;
	add.s64 	%rd288, %rd288, 64;
	add.s32 	%r216, %r216, 32;
	setp.ne.s32 	%p14, %r217, 0;
	mov.u32 	%r219, %r9;
	@%p14 bra 	$L__BB3_8;
$L__BB3_33:
	setp.eq.s32 	%p15, %r7, 0;
	@%p15 bra 	$L__BB3_61;
	add.s32 	%r95, %r7, -1;
	setp.lt.u32 	%p16, %r95, 3;
	@%p16 bra 	$L__BB3_48;
	mul.wide.u32 	%rd76, %r219, 8;
	add.s64 	%rd15, %rd1, %rd76;
	ld.global.u64 	%rd77, [%rd15];
	cvta.to.global.u64 	%rd78, %rd77;
	shl.b64 	%rd79, %rd287, 2;
	add.s64 	%rd80, %rd78, %rd79;
	ld.global.f32 	%f31, [%rd80];
	setp.eq.f32 	%p17, %f31, 0f00000000;
	shl.b32 	%r96, %r219, 2;
	add.s32 	%r19, %r5, %r96;
	@%p17 bra 	$L__BB3_37;
	mov.b32 	%r97, 1;
	st.shared.u32 	[%r19], %r97;
	ld.shared.u32 	%r98, [%r6];
	add.s32 	%r99, %r98, 1;
	st.shared.u32 	[%r6], %r99;
	bra.uni 	$L__BB3_38;
$L__BB3_37:
	mov.b32 	%r100, 0;
	st.shared.u32 	[%r19], %r100;
$L__BB3_38:
	ld.global.u64 	%rd81, [%rd15+8];
	cvta.to.global.u64 	%rd82, %rd81;
	add.s64 	%rd84, %rd82, %rd79;
	ld.global.f32 	%f32, [%rd84];
	setp.eq.f32 	%p18, %f32, 0f00000000;
	@%p18 bra 	$L__BB3_40;
	mov.b32 	%r101, 1;
	st.shared.u32 	[%r19+4], %r101;
	ld.shared.u32 	%r102, [%r6];
	add.s32 	%r103, %r102, 1;
	st.shared.u32 	[%r6], %r103;
	bra.uni 	$L__BB3_41;
$L__BB3_40:
	mov.b32 	%r104, 0;
	st.shared.u32 	[%r19+4], %r104;
$L__BB3_41:
	ld.global.u64 	%rd85, [%rd15+16];
	cvta.to.global.u64 	%rd86, %rd85;
	add.s64 	%rd88, %rd86, %rd79;
	ld.global.f32 	%f33, [%rd88];
	setp.eq.f32 	%p19, %f33, 0f00000000;
	@%p19 bra 	$L__BB3_43;
	mov.b32 	%r105, 1;
	st.shared.u32 	[%r19+8], %r105;
	ld.shared.u32 	%r106, [%r6];
	add.s32 	%r107, %r106, 1;
	st.shared.u32 	[%r6], %r107;
	bra.uni 	$L__BB3_44;
$L__BB3_43:
	mov.b32 	%r108, 0;
	st.shared.u32 	[%r19+8], %r108;
$L__BB3_44:
	ld.global.u64 	%rd89, [%rd15+24];
	cvta.to.global.u64 	%rd90, %rd89;
	add.s64 	%rd92, %rd90, %rd79;
	ld.global.f32 	%f34, [%rd92];
	setp.eq.f32 	%p20, %f34, 0f00000000;
	@%p20 bra 	$L__BB3_46;
	mov.b32 	%r109, 1;
	st.shared.u32 	[%r19+12], %r109;
	ld.shared.u32 	%r110, [%r6];
	add.s32 	%r111, %r110, 1;
	st.shared.u32 	[%r6], %r111;
	bra.uni 	$L__BB3_47;
$L__BB3_46:
	mov.b32 	%r112, 0;
	st.shared.u32 	[%r19+12], %r112;
$L__BB3_47:
	add.s32 	%r219, %r219, 4;
$L__BB3_48:
	setp.eq.s32 	%p21, %r8, 0;
	@%p21 bra 	$L__BB3_61;
	setp.eq.s32 	%p22, %r8, 1;
	@%p22 bra 	$L__BB3_57;
	mul.wide.u32 	%rd93, %r219, 8;
	add.s64 	%rd16, %rd1, %rd93;
	ld.global.u64 	%rd94, [%rd16];
	cvta.to.global.u64 	%rd95, %rd94;
	shl.b64 	%rd96, %rd287, 2;
	add.s64 	%rd97, %rd95, %rd96;
	ld.global.f32 	%f35, [%rd97];
	setp.eq.f32 	%p23, %f35, 0f00000000;
	shl.b32 	%r113, %r219, 2;
	add.s32 	%r22, %r5, %r113;
	@%p23 bra 	$L__BB3_52;
	mov.b32 	%r114, 1;
	st.shared.u32 	[%r22], %r114;
	ld.shared.u32 	%r115, [%r6];
	add.s32 	%r116, %r115, 1;
	st.shared.u32 	[%r6], %r116;
	bra.uni 	$L__BB3_53;
$L__BB3_52:
	mov.b32 	%r117, 0;
	st.shared.u32 	[%r22], %r117;
$L__BB3_53:
	ld.global.u64 	%rd98, [%rd16+8];
	cvta.to.global.u64 	%rd99, %rd98;
	add.s64 	%rd101, %rd99, %rd96;
	ld.global.f32 	%f36, [%rd101];
	setp.eq.f32 	%p24, %f36, 0f00000000;
	@%p24 bra 	$L__BB3_55;
	mov.b32 	%r118, 1;
	st.shared.u32 	[%r22+4], %r118;
	ld.shared.u32 	%r119, [%r6];
	add.s32 	%r120, %r119, 1;
	st.shared.u32 	[%r6], %r120;
	bra.uni 	$L__BB3_56;
$L__BB3_55:
	mov.b32 	%r121, 0;
	st.shared.u32 	[%r22+4], %r121;
$L__BB3_56:
	add.s32 	%r219, %r219, 2;
$L__BB3_57:
	setp.eq.s32 	%p25, %r10, 0;
	@%p25 bra 	$L__BB3_61;
	mul.wide.u32 	%rd102, %r219, 8;
	add.s64 	%rd103, %rd1, %rd102;
	ld.global.u64 	%rd104, [%rd103];
	cvta.to.global.u64 	%rd105, %rd104;
	shl.b64 	%rd106, %rd287, 2;
	add.s64 	%rd107, %rd105, %rd106;
	ld.global.f32 	%f37, [%rd107];
	setp.eq.f32 	%p26, %f37, 0f00000000;
	@%p26 bra 	$L__BB3_60;
	shl.b32 	%r122, %r219, 2;
	add.s32 	%r123, %r5, %r122;
	mov.b32 	%r124, 1;
	st.shared.u32 	[%r123], %r124;
	ld.shared.u32 	%r125, [%r6];
	add.s32 	%r126, %r125, 1;
	st.shared.u32 	[%r6], %r126;
	bra.uni 	$L__BB3_61;
$L__BB3_60:
	shl.b32 	%r127, %r219, 2;
	add.s32 	%r128, %r5, %r127;
	mov.b32 	%r129, 0;
	st.shared.u32 	[%r128], %r129;
$L__BB3_61:
	bar.sync 	0;
	ld.shared.u32 	%r25, [%r6];
	setp.lt.s32 	%p27, %r25, 1;
	mov.f64 	%fd65, 0d3FF0000000000000;
	@%p27 bra 	$L__BB3_63;
	cvt.rn.f64.u32 	%fd41, %r25;
	rcp.rn.f64 	%fd65, %fd41;
$L__BB3_63:
	setp.lt.s32 	%p28, %r25, 1;
	mov.f32 	%f134, 0f00000000;
	@%p28 bra 	$L__BB3_110;
	setp.ge.u64 	%p31, %rd5, %rd6;
	@%p31 bra 	$L__BB3_113;
	setp.lt.s32 	%p32, %r44, 1;
	@%p32 bra 	$L__BB3_108;
	mov.f32 	%f134, 0f00000000;
	mov.u64 	%rd289, %rd5;
$L__BB3_67:
	setp.lt.u32 	%p35, %r44, 8;
	mov.f64 	%fd67, 0d0000000000000000;
	mov.b32 	%r223, 0;
	@%p35 bra 	$L__BB3_86;
	mov.f64 	%fd67, 0d0000000000000000;
	mov.b32 	%r221, 0;
$L__BB3_69:
	.pragma "nounroll";
	shl.b32 	%r133, %r221, 2;
	add.s32 	%r27, %r5, %r133;
	ld.shared.u32 	%r134, [%r27];
	setp.eq.s32 	%p36, %r134, 0;
	mul.wide.u32 	%rd123, %r221, 4;
	add.s64 	%rd18, %rd2, %rd123;
	@%p36 bra 	$L__BB3_71;
	ld.global.u32 	%r135, [%rd18];
	mul.wide.s32 	%rd124, %r135, 8;
	add.s64 	%rd125, %rd3, %rd124;
	ld.global.u64 	%rd126, [%rd125];
	cvta.to.global.u64 	%rd127, %rd126;
	shl.b64 	%rd128, %rd287, 3;
	add.s64 	%rd129, %rd127, %rd128;
	ld.global.u64 	%rd130, [%rd129];
	cvta.to.global.u64 	%rd131, %rd130;
	shl.b64 	%rd132, %rd289, 2;
	add.s64 	%rd133, %rd131, %rd132;
	ld.global.f32 	%f43, [%rd133];
	cvt.f64.f32 	%fd46, %f43;
	add.f64 	%fd67, %fd67, %fd46;
$L__BB3_71:
	ld.shared.u32 	%r136, [%r27+4];
	setp.eq.s32 	%p37, %r136, 0;
	@%p37 bra 	$L__BB3_73;
	ld.global.u32 	%r137, [%rd18+4];
	mul.wide.s32 	%rd134, %r137, 8;
	add.s64 	%rd135, %rd3, %rd134;
	ld.global.u64 	%rd136, [%rd135];
	cvta.to.global.u64 	%rd137, %rd136;
	shl.b64 	%rd138, %rd287, 3;
	add.s64 	%rd139, %rd137, %rd138;
	ld.global.u64 	%rd140, [%rd139];
	cvta.to.global.u64 	%rd141, %rd140;
	shl.b64 	%rd142, %rd289, 2;
	add.s64 	%rd143, %rd141, %rd142;
	ld.global.f32 	%f44, [%rd143];
	cvt.f64.f32 	%fd47, %f44;
	add.f64 	%fd67, %fd67, %fd47;
$L__BB3_73:
	ld.shared.u32 	%r138, [%r27+8];
	setp.eq.s32 	%p38, %r138, 0;
	@%p38 bra 	$L__BB3_75;
	ld.global.u32 	%r139, [%rd18+8];
	mul.wide.s32 	%rd144, %r139, 8;
	add.s64 	%rd145, %rd3, %rd144;
	ld.global.u64 	%rd146, [%rd145];
	cvta.to.global.u64 	%rd147, %rd146;
	shl.b64 	%rd148, %rd287, 3;
	add.s64 	%rd149, %rd147, %rd148;
	ld.global.u64 	%rd150, [%rd149];
	cvta.to.global.u64 	%rd151, %rd150;
	shl.b64 	%rd152, %rd289, 2;
	add.s64 	%rd153, %rd151, %rd152;
	ld.global.f32 	%f45, [%rd153];
	cvt.f64.f32 	%fd48, %f45;
	add.f64 	%fd67, %fd67, %fd48;
$L__BB3_75:
	ld.shared.u32 	%r140, [%r27+12];
	setp.eq.s32 	%p39, %r140, 0;
	@%p39 bra 	$L__BB3_77;
	ld.global.u32 	%r141, [%rd18+12];
	mul.wide.s32 	%rd154, %r141, 8;
	add.s64 	%rd155, %rd3, %rd154;
	ld.global.u64 	%rd156, [%rd155];
	cvta.to.global.u64 	%rd157, %rd156;
	shl.b64 	%rd158, %rd287, 3;
	add.s64 	%rd159, %rd157, %rd158;
	ld.global.u64 	%rd160, [%rd159];
	cvta.to.global.u64 	%rd161, %rd160;
	shl.b64 	%rd162, %rd289, 2;
	add.s64 	%rd163, %rd161, %rd162;
	ld.global.f32 	%f46, [%rd163];
	cvt.f64.f32 	%fd49, %f46;
	add.f64 	%fd67, %fd67, %fd49;
$L__BB3_77:
	ld.shared.u32 	%r142, [%r27+16];
	setp.eq.s32 	%p40, %r142, 0;
	@%p40 bra 	$L__BB3_79;
	ld.global.u32 	%r143, [%rd18+16];
	mul.wide.s32 	%rd164, %r143, 8;
	add.s64 	%rd165, %rd3, %rd164;
	ld.global.u64 	%rd166, [%rd165];
	cvta.to.global.u64 	%rd167, %rd166;
	shl.b64 	%rd168, %rd287, 3;
	add.s64 	%rd169, %rd167, %rd168;
	ld.global.u64 	%rd170, [%rd169];
	cvta.to.global.u64 	%rd171, %rd170;
	shl.b64 	%rd172, %rd289, 2;
	add.s64 	%rd173, %rd171, %rd172;
	ld.global.f32 	%f47, [%rd173];
	cvt.f64.f32 	%fd50, %f47;
	add.f64 	%fd67, %fd67, %fd50;
$L__BB3_79:
	ld.shared.u32 	%r144, [%r27+20];
	setp.eq.s32 	%p41, %r144, 0;
	@%p41 bra 	$L__BB3_81;
	ld.global.u32 	%r145, [%rd18+20];
	mul.wide.s32 	%rd174, %r145, 8;
	add.s64 	%rd175, %rd3, %rd174;
	ld.global.u64 	%rd176, [%rd175];
	cvta.to.global.u64 	%rd177, %rd176;
	shl.b64 	%rd178, %rd287, 3;
	add.s64 	%rd179, %rd177, %rd178;
	ld.global.u64 	%rd180, [%rd179];
	cvta.to.global.u64 	%rd181, %rd180;
	shl.b64 	%rd182, %rd289, 2;
	add.s64 	%rd183, %rd181, %rd182;
	ld.global.f32 	%f48, [%rd183];
	cvt.f64.f32 	%fd51, %f48;
	add.f64 	%fd67, %fd67, %fd51;
$L__BB3_81:
	ld.shared.u32 	%r146, [%r27+24];
	setp.eq.s32 	%p42, %r146, 0;
	@%p42 bra 	$L__BB3_83;
	ld.global.u32 	%r147, [%rd18+24];
	mul.wide.s32 	%rd184, %r147, 8;
	add.s64 	%rd185, %rd3, %rd184;
	ld.global.u64 	%rd186, [%rd185];
	cvta.to.global.u64 	%rd187, %rd186;
	shl.b64 	%rd188, %rd287, 3;
	add.s64 	%rd189, %rd187, %rd188;
	ld.global.u64 	%rd190, [%rd189];
	cvta.to.global.u64 	%rd191, %rd190;
	shl.b64 	%rd192, %rd289, 2;
	add.s64 	%rd193, %rd191, %rd192;
	ld.global.f32 	%f49, [%rd193];
	cvt.f64.f32 	%fd52, %f49;
	add.f64 	%fd67, %fd67, %fd52;
$L__BB3_83:
	ld.shared.u32 	%r148, [%r27+28];
	setp.eq.s32 	%p43, %r148, 0;
	@%p43 bra 	$L__BB3_85;
	ld.global.u32 	%r149, [%rd18+28];
	mul.wide.s32 	%rd194, %r149, 8;
	add.s64 	%rd195, %rd3, %rd194;
	ld.global.u64 	%rd196, [%rd195];
	cvta.to.global.u64 	%rd197, %rd196;
	shl.b64 	%rd198, %rd287, 3;
	add.s64 	%rd199, %rd197, %rd198;
	ld.global.u64 	%rd200, [%rd199];
	cvta.to.global.u64 	%rd201, %rd200;
	shl.b64 	%rd202, %rd289, 2;
	add.s64 	%rd203, %rd201, %rd202;
	ld.global.f32 	%f50, [%rd203];
	cvt.f64.f32 	%fd53, %f50;
	add.f64 	%fd67, %fd67, %fd53;
$L__BB3_85:
	add.s32 	%r221, %r221, 8;
	setp.ne.s32 	%p44, %r221, %r9;
	mov.u32 	%r223, %r9;
	@%p44 bra 	$L__BB3_69;
$L__BB3_86:
	setp.eq.s32 	%p45, %r7, 0;
	@%p45 bra 	$L__BB3_107;
	add.s32 	%r150, %r7, -1;
	setp.lt.u32 	%p46, %r150, 3;
	@%p46 bra 	$L__BB3_97;
	shl.b32 	%r151, %r223, 2;
	add.s32 	%r30, %r5, %r151;
	ld.shared.u32 	%r152, [%r30];
	setp.eq.s32 	%p47, %r152, 0;
	mul.wide.u32 	%rd204, %r223, 4;
	add.s64 	%rd19, %rd2, %rd204;
	@%p47 bra 	$L__BB3_90;
	ld.global.u32 	%r153, [%rd19];
	mul.wide.s32 	%rd205, %r153, 8;
	add.s64 	%rd206, %rd3, %rd205;
	ld.global.u64 	%rd207, [%rd206];
	cvta.to.global.u64 	%rd208, %rd207;
	shl.b64 	%rd209, %rd287, 3;
	add.s64 	%rd210, %rd208, %rd209;
	ld.global.u64 	%rd211, [%rd210];
	cvta.to.global.u64 	%rd212, %rd211;
	shl.b64 	%rd213, %rd289, 2;
	add.s64 	%rd214, %rd212, %rd213;
	ld.global.f32 	%f51, [%rd214];
	cvt.f64.f32 	%fd55, %f51;
	add.f64 	%fd67, %fd67, %fd55;
$L__BB3_90:
	ld.shared.u32 	%r154, [%r30+4];
	setp.eq.s32 	%p48, %r154, 0;
	@%p48 bra 	$L__BB3_92;
	ld.global.u32 	%r155, [%rd19+4];
	mul.wide.s32 	%rd215, %r155, 8;
	add.s64 	%rd216, %rd3, %rd215;
	ld.global.u64 	%rd217, [%rd216];
	cvta.to.global.u64 	%rd218, %rd217;
	shl.b64 	%rd219, %rd287, 3;
	add.s64 	%rd220, %rd218, %rd219;
	ld.global.u64 	%rd221, [%rd220];
	cvta.to.global.u64 	%rd222, %rd221;
	shl.b64 	%rd223, %rd289, 2;
	add.s64 	%rd224, %rd222, %rd223;
	ld.global.f32 	%f52, [%rd224];
	cvt.f64.f32 	%fd56, %f52;
	add.f64 	%fd67, %fd67, %fd56;
$L__BB3_92:
	ld.shared.u32 	%r156, [%r30+8];
	setp.eq.s32 	%p49, %r156, 0;
	@%p49 bra 	$L__BB3_94;
	ld.global.u32 	%r157, [%rd19+8];
	mul.wide.s32 	%rd225, %r157, 8;
	add.s64 	%rd226, %rd3, %rd225;
	ld.global.u64 	%rd227, [%rd226];
	cvta.to.global.u64 	%rd228, %rd227;
	shl.b64 	%rd229, %rd287, 3;
	add.s64 	%rd230, %rd228, %rd229;
	ld.global.u64 	%rd231, [%rd230];
	cvta.to.global.u64 	%rd232, %rd231;
	shl.b64 	%rd233, %rd289, 2;
	add.s64 	%rd234, %rd232, %rd233;
	ld.global.f32 	%f53, [%rd234];
	cvt.f64.f32 	%fd57, %f53;
	add.f64 	%fd67, %fd67, %fd57;
$L__BB3_94:
	ld.shared.u32 	%r158, [%r30+12];
	setp.eq.s32 	%p50, %r158, 0;
	@%p50 bra 	$L__BB3_96;
	ld.global.u32 	%r159, [%rd19+12];
	mul.wide.s32 	%rd235, %r159, 8;
	add.s64 	%rd236, %rd3, %rd235;
	ld.global.u64 	%rd237, [%rd236];
	cvta.to.global.u64 	%rd238, %rd237;
	shl.b64 	%rd239, %rd287, 3;
	add.s64 	%rd240, %rd238, %rd239;
	ld.global.u64 	%rd241, [%rd240];
	cvta.to.global.u64 	%rd242, %rd241;
	shl.b64 	%rd243, %rd289, 2;
	add.s64 	%rd244, %rd242, %rd243;
	ld.global.f32 	%f54, [%rd244];
	cvt.f64.f32 	%fd58, %f54;
	add.f64 	%fd67, %fd67, %fd58;
$L__BB3_96:
	add.s32 	%r223, %r223, 4;
$L__BB3_97:
	setp.eq.s32 	%p51, %r8, 0;
	@%p51 bra 	$L__BB3_107;
	setp.eq.s32 	%p52, %r8, 1;
	@%p52 bra 	$L__BB3_104;
	shl.b32 	%r160, %r223, 2;
	add.s32 	%r33, %r5, %r160;
	ld.shared.u32 	%r161, [%r33];
	setp.eq.s32 	%p53, %r161, 0;
	mul.wide.u32 	%rd245, %r223, 4;
	add.s64 	%rd20, %rd2, %rd245;
	@%p53 bra 	$L__BB3_101;
	ld.global.u32 	%r162, [%rd20];
	mul.wide.s32 	%rd246, %r162, 8;
	add.s64 	%rd247, %rd3, %rd246;
	ld.global.u64 	%rd248, [%rd247];
	cvta.to.global.u64 	%rd249, %rd248;
	shl.b64 	%rd250, %rd287, 3;
	add.s64 	%rd251, %rd249, %rd250;
	ld.global.u64 	%rd252, [%rd251];
	cvta.to.global.u64 	%rd253, %rd252;
	shl.b64 	%rd254, %rd289, 2;
	add.s64 	%rd255, %rd253, %rd254;
	ld.global.f32 	%f55, [%rd255];
	cvt.f64.f32 	%fd60, %f55;
	add.f64 	%fd67, %fd67, %fd60;
$L__BB3_101:
	ld.shared.u32 	%r163, [%r33+4];
	setp.eq.s32 	%p54, %r163, 0;
	@%p54 bra 	$L__BB3_103;
	ld.global.u32 	%r164, [%rd20+4];
	mul.wide.s32 	%rd256, %r164, 8;
	add.s64 	%rd257, %rd3, %rd256;
	ld.global.u64 	%rd258, [%rd257];
	cvta.to.global.u64 	%rd259, %rd258;
	shl.b64 	%rd260, %rd287, 3;
	add.s64 	%rd261, %rd259, %rd260;
	ld.global.u64 	%rd262, [%rd261];
	cvta.to.global.u64 	%rd263, %rd262;
	shl.b64 	%rd264, %rd289, 2;
	add.s64 	%rd265, %rd263, %rd264;
	ld.global.f32 	%f56, [%rd265];
	cvt.f64.f32 	%fd61, %f56;
	add.f64 	%fd67, %fd67, %fd61;
$L__BB3_103:
	add.s32 	%r223, %r223, 2;
$L__BB3_104:
	setp.eq.s32 	%p55, %r10, 0;
	@%p55 bra 	$L__BB3_107;
	shl.b32 	%r165, %r223, 2;
	add.s32 	%r166, %r5, %r165;
	ld.shared.u32 	%r167, [%r166];
	setp.eq.s32 	%p56, %r167, 0;
	@%p56 bra 	$L__BB3_107;
	mul.wide.u32 	%rd266, %r223, 4;
	add.s64 	%rd267, %rd2, %rd266;
	ld.global.u32 	%r168, [%rd267];
	mul.wide.s32 	%rd268, %r168, 8;
	add.s64 	%rd269, %rd3, %rd268;
	ld.global.u64 	%rd270, [%rd269];
	cvta.to.global.u64 	%rd271, %rd270;
	shl.b64 	%rd272, %rd287, 3;
	add.s64 	%rd273, %rd271, %rd272;
	ld.global.u64 	%rd274, [%rd273];
	cvta.to.global.u64 	%rd275, %rd274;
	shl.b64 	%rd276, %rd289, 2;
	add.s64 	%rd277, %rd275, %rd276;
	ld.global.f32 	%f57, [%rd277];
	cvt.f64.f32 	%fd62, %f57;
	add.f64 	%fd67, %fd67, %fd62;
$L__BB3_107:
	cvt.rn.f32.f64 	%f58, %fd67;
	cvt.f64.f32 	%fd63, %f58;
	mul.f64 	%fd64, %fd65, %fd63;
	cvt.rn.f32.f64 	%f59, %fd64;
	ld.global.u64 	%rd278, [%rd10];
	cvta.to.global.u64 	%rd279, %rd278;
	shl.b64 	%rd280, %rd287, 3;
	add.s64 	%rd281, %rd279, %rd280;
	ld.global.u64 	%rd282, [%rd281];
	cvta.to.global.u64 	%rd283, %rd282;
	shl.b64 	%rd284, %rd289, 2;
	add.s64 	%rd285, %rd283, %rd284;
	st.global.f32 	[%rd285], %f59;
	abs.f32 	%f60, %f59;
	setp.gt.f32 	%p57, %f60, %f134;
	selp.f32 	%f134, %f60, %f134, %p57;
	add.s64 	%rd289, %rd289, %rd4;
	setp.lt.u64 	%p58, %rd289, %rd6;
	@%p58 bra 	$L__BB3_67;
	bra.uni 	$L__BB3_113;
$L__BB3_108:
	mul.f64 	%fd42, %fd65, 0d0000000000000000;
	cvt.rn.f32.f64 	%f3, %fd42;
	abs.f32 	%f4, %f3;
	mov.f32 	%f134, 0f00000000;
	mov.u64 	%rd290, %rd5;
$L__BB3_109:
	ld.global.u64 	%rd115, [%rd10];
	cvta.to.global.u64 	%rd116, %rd115;
	shl.b64 	%rd117, %rd287, 3;
	add.s64 	%rd118, %rd116, %rd117;
	ld.global.u64 	%rd119, [%rd118];
	cvta.to.global.u64 	%rd120, %rd119;
	shl.b64 	%rd121, %rd290, 2;
	add.s64 	%rd122, %rd120, %rd121;
	st.global.f32 	[%rd122], %f3;
	setp.gt.f32 	%p33, %f4, %f134;
	selp.f32 	%f134, %f4, %f134, %p33;
	add.s64 	%rd290, %rd290, %rd4;
	setp.lt.u64 	%p34, %rd290, %rd6;
	@%p34 bra 	$L__BB3_109;
	bra.uni 	$L__BB3_113;
$L__BB3_110:
	setp.ge.u64 	%p29, %rd5, %rd6;
	@%p29 bra 	$L__BB3_113;
	ld.global.u64 	%rd108, [%rd10];
	cvta.to.global.u64 	%rd109, %rd108;
	shl.b64 	%rd110, %rd287, 3;
	add.s64 	%rd111, %rd109, %rd110;
	ld.global.u64 	%rd112, [%rd111];
	cvta.to.global.u64 	%rd24, %rd112;
	mov.u64 	%rd291, %rd5;
$L__BB3_112:
	shl.b64 	%rd113, %rd291, 2;
	add.s64 	%rd114, %rd24, %rd113;
	mov.b32 	%r130, 0;
	st.global.u32 	[%rd114], %r130;
	add.s64 	%rd291, %rd291, %rd4;
	setp.lt.u64 	%p30, %rd291, %rd6;
	@%p30 bra 	$L__BB3_112;
$L__BB3_113:
	setp.lt.s32 	%p59, %r25, 1;
	@%p59 bra 	$L__BB3_132;
	and.b32  	%r169, %r3, 31;
	setp.ne.s32 	%p60, %r169, 0;
	mov.b32 	%r170, %f134;
	shfl.sync.down.b32	%r171|%p61, %r170, 16, 31, -1;
	mov.b32 	%f61, %r171;
	setp.gt.f32 	%p62, %f134, %f61;
	selp.f32 	%f62, %f134, %f61, %p62;
	mov.b32 	%r172, %f62;
	shfl.sync.down.b32	%r173|%p63, %r172, 8, 31, -1;
	mov.b32 	%f63, %r173;
	setp.gt.f32 	%p64, %f62, %f63;
	selp.f32 	%f64, %f62, %f63, %p64;
	mov.b32 	%r174, %f64;
	shfl.sync.down.b32	%r175|%p65, %r174, 4, 31, -1;
	mov.b32 	%f65, %r175;
	setp.gt.f32 	%p66, %f64, %f65;
	selp.f32 	%f66, %f64, %f65, %p66;
	mov.b32 	%r176, %f66;
	shfl.sync.down.b32	%r177|%p67, %r176, 2, 31, -1;
	mov.b32 	%f67, %r177;
	setp.gt.f32 	%p68, %f66, %f67;
	selp.f32 	%f68, %f66, %f67, %p68;
	mov.b32 	%r178, %f68;
	shfl.sync.down.b32	%r179|%p69, %r178, 1, 31, -1;
	mov.b32 	%f69, %r179;
	setp.gt.f32 	%p70, %f68, %f69;
	selp.f32 	%f142, %f68, %f69, %p70;
	@%p60 bra 	$L__BB3_116;
	shr.u32 	%r180, %r3, 3;
	mov.u32 	%r181, s;
	add.s32 	%r182, %r181, %r180;
	st.shared.f32 	[%r182], %f142;
$L__BB3_116:
	setp.ne.s32 	%p71, %r3, 0;
	bar.sync 	0;
	@%p71 bra 	$L__BB3_132;
	setp.lt.u32 	%p72, %r1, 64;
	@%p72 bra 	$L__BB3_131;
	shr.u32 	%r184, %r1, 5;
	add.s32 	%r185, %r184, -2;
	setp.lt.u32 	%p73, %r185, 15;
	mov.b32 	%r227, 1;
	@%p73 bra 	$L__BB3_121;
	mov.b32 	%r225, 1;
$L__BB3_120:
	.pragma "nounroll";
	shl.b32 	%r187, %r225, 2;
	mov.u32 	%r188, s;
	add.s32 	%r189, %r188, %r187;
	ld.shared.f32 	%f71, [%r189];
	setp.gt.f32 	%p74, %f142, %f71;
	selp.f32 	%f72, %f142, %f71, %p74;
	ld.shared.v2.f32 	{%f73, %f74}, [%r189+4];
	setp.gt.f32 	%p75, %f72, %f73;
	selp.f32 	%f75, %f72, %f73, %p75;
	setp.gt.f32 	%p76, %f75, %f74;
	selp.f32 	%f76, %f75, %f74, %p76;
	ld.shared.v4.f32 	{%f77, %f78, %f79, %f80}, [%r189+12];
	setp.gt.f32 	%p77, %f76, %f77;
	selp.f32 	%f81, %f76, %f77, %p77;
	setp.gt.f32 	%p78, %f81, %f78;
	selp.f32 	%f82, %f81, %f78, %p78;
	setp.gt.f32 	%p79, %f82, %f79;
	selp.f32 	%f83, %f82, %f79, %p79;
	setp.gt.f32 	%p80, %f83, %f80;
	selp.f32 	%f84, %f83, %f80, %p80;
	ld.shared.v4.f32 	{%f85, %f86, %f87, %f88}, [%r189+28];
	setp.gt.f32 	%p81, %f84, %f85;
	selp.f32 	%f89, %f84, %f85, %p81;
	setp.gt.f32 	%p82, %f89, %f86;
	selp.f32 	%f90, %f89, %f86, %p82;
	setp.gt.f32 	%p83, %f90, %f87;
	selp.f32 	%f91, %f90, %f87, %p83;
	setp.gt.f32 	%p84, %f91, %f88;
	selp.f32 	%f92, %f91, %f88, %p84;
	ld.shared.v4.f32 	{%f93, %f94, %f95, %f96}, [%r189+44];
	setp.gt.f32 	%p85, %f92, %f93;
	selp.f32 	%f97, %f92, %f93, %p85;
	setp.gt.f32 	%p86, %f97, %f94;
	selp.f32 	%f98, %f97, %f94, %p86;
	setp.gt.f32 	%p87, %f98, %f95;
	selp.f32 	%f99, %f98, %f95, %p87;
	setp.gt.f32 	%p88, %f99, %f96;
	selp.f32 	%f100, %f99, %f96, %p88;
	ld.shared.f32 	%f101, [%r189+60];
	setp.gt.f32 	%p89, %f100, %f101;
	selp.f32 	%f142, %f100, %f101, %p89;
	add.s32 	%r227, %r225, 16;
	add.s32 	%r190, %r225, 15;
	add.s32 	%r192, %r184, -1;
	and.b32  	%r193, %r192, -16;
	setp.ne.s32 	%p90, %r190, %r193;
	mov.u32 	%r225, %r227;
	@%p90 bra 	$L__BB3_120;
$L__BB3_121:
	add.s32 	%r195, %r184, -1;
	and.b32  	%r196, %r195, 15;
	setp.eq.s32 	%p91, %r196, 0;
	@%p91 bra 	$L__BB3_131;
	add.s32 	%r200, %r196, -1;
	setp.lt.u32 	%p92, %r200, 7;
	@%p92 bra 	$L__BB3_124;
	shl.b32 	%r201, %r227, 2;
	mov.u32 	%r202, s;
	add.s32 	%r203, %r202, %r201;
	ld.shared.f32 	%f103, [%r203];
	setp.gt.f32 	%p93, %f142, %f103;
	selp.f32 	%f104, %f142, %f103, %p93;
	ld.shared.f32 	%f105, [%r203+4];
	setp.gt.f32 	%p94, %f104, %f105;
	selp.f32 	%f106, %f104, %f105, %p94;
	ld.shared.f32 	%f107, [%r203+8];
	setp.gt.f32 	%p95, %f106, %f107;
	selp.f32 	%f108, %f106, %f107, %p95;
	ld.shared.f32 	%f109, [%r203+12];
	setp.gt.f32 	%p96, %f108, %f109;
	selp.f32 	%f110, %f108, %f109, %p96;
	ld.shared.f32 	%f111, [%r203+16];
	setp.gt.f32 	%p97, %f110, %f111;
	selp.f32 	%f112, %f110, %f111, %p97;
	ld.shared.f32 	%f113, [%r203+20];
	setp.gt.f32 	%p98, %f112, %f113;
	selp.f32 	%f114, %f112, %f113, %p98;
	ld.shared.f32 	%f115, [%r203+24];
	setp.gt.f32 	%p99, %f114, %f115;
	selp.f32 	%f116, %f114, %f115, %p99;
	ld.shared.f32 	%f117, [%r203+28];
	setp.gt.f32 	%p100, %f116, %f117;
	selp.f32 	%f142, %f116, %f117, %p100;
	add.s32 	%r227, %r227, 8;
$L__BB3_124:
	and.b32  	%r206, %r195, 7;
	setp.eq.s32 	%p101, %r206, 0;
	@%p101 bra 	$L__BB3_131;
	add.s32 	%r210, %r206, -1;
	setp.lt.u32 	%p102, %r210, 3;
	@%p102 bra 	$L__BB3_127;
	shl.b32 	%r211, %r227, 2;
	mov.u32 	%r212, s;
	add.s32 	%r213, %r212, %r211;
	ld.shared.f32 	%f119, [%r213];
	setp.gt.f32 	%p103, %f142, %f119;
	selp.f32 	%f120, %f142, %f119, %p103;
	ld.shared.f32 	%f121, [%r213+4];
	setp.gt.f32 	%p104, %f120, %f121;
	selp.f32 	%f122, %f120, %f121, %p104;
	ld.shared.f32 	%f123, [%r213+8];
	setp.gt.f32 	%p105, %f122, %f123;
	selp.f32 	%f124, %f122, %f123, %p105;
	ld.shared.f32 	%f125, [%r213+12];
	setp.gt.f32 	%p106, %f124, %f125;
	selp.f32 	%f142, %f124, %f125, %p106;
	add.s32 	%r227, %r227, 4;
$L__BB3_127:
	setp.eq.s32 	%p107, %r11, 0;
	@%p107 bra 	$L__BB3_131;
	setp.eq.s32 	%p108, %r11, 1;
	shl.b32 	%r214, %r227, 2;
	mov.u32 	%r215, s;
	add.s32 	%r43, %r215, %r214;
	ld.shared.f32 	%f126, [%r43];
	setp.gt.f32 	%p109, %f142, %f126;
	selp.f32 	%f142, %f142, %f126, %p109;
	@%p108 bra 	$L__BB3_131;
	setp.eq.s32 	%p110, %r11, 2;
	ld.shared.f32 	%f127, [%r43+4];
	setp.gt.f32 	%p111, %f142, %f127;
	selp.f32 	%f142, %f142, %f127, %p111;
	@%p110 bra 	$L__BB3_131;
	ld.shared.f32 	%f128, [%r43+8];
	setp.gt.f32 	%p112, %f142, %f128;
	selp.f32 	%f142, %f142, %f128, %p112;
$L__BB3_131:
	ld.global.f32 	%f129, [%rd9];
	setp.gt.f32 	%p113, %f129, %f142;
	selp.f32 	%f130, %f129, %f142, %p113;
	st.global.f32 	[%rd9], %f130;
$L__BB3_132:
	add.s64 	%rd287, %rd287, %rd8;
	setp.lt.u64 	%p114, %rd287, %rd28;
	@%p114 bra 	$L__BB3_2;
$L__BB3_133:
	ret;

}
	// .globl	_Z35update_model_multiGPU_kernel_sparseIfEvPT_PyPiiPS1_S0_i
.visible .entry _Z35update_model_multiGPU_kernel_sparseIfEvPT_PyPiiPS1_S0_i(
	.param .u64 .ptr .align 1 _Z35update_model_multiGPU_kernel_sparseIfEvPT_PyPiiPS1_S0_i_param_0,
	.param .u64 .ptr .align 1 _Z35update_model_multiGPU_kernel_sparseIfEvPT_PyPiiPS1_S0_i_param_1,
	.param .u64 .ptr .align 1 _Z35update_model_multiGPU_kernel_sparseIfEvPT_PyPiiPS1_S0_i_param_2,
	.param .u32 _Z35update_model_multiGPU_kernel_sparseIfEvPT_PyPiiPS1_S0_i_param_3,
	.param .u64 .ptr .align 1 _Z35update_model_multiGPU_kernel_sparseIfEvPT_PyPiiPS1_S0_i_param_4,
	.param .f32 _Z35update_model_multiGPU_kernel_sparseIfEvPT_PyPiiPS1_S0_i_param_5,
	.param .u32 _Z35update_model_multiGPU_kernel_sparseIfEvPT_PyPiiPS1_S0_i_param_6
)
{
	.reg .pred 	%p<14>;
	.reg .b32 	%r<59>;
	.reg .b32 	%f<6>;
	.reg .b64 	%rd<199>;
	.reg .b64 	%fd<2>;

	ld.param.u64 	%rd15, [_Z35update_model_multiGPU_kernel_sparseIfEvPT_PyPiiPS1_S0_i_param_0];
	ld.param.u64 	%rd16, [_Z35update_model_multiGPU_kernel_sparseIfEvPT_PyPiiPS1_S0_i_param_1];
	ld.param.u64 	%rd17, [_Z35update_model_multiGPU_kernel_sparseIfEvPT_PyPiiPS1_S0_i_param_2];
	ld.param.u32 	%r16, [_Z35update_model_multiGPU_kernel_sparseIfEvPT_PyPiiPS1_S0_i_param_3];
	ld.param.u64 	%rd18, [_Z35update_model_multiGPU_kernel_sparseIfEvPT_PyPiiPS1_S0_i_param_4];
	ld.param.f32 	%f3, [_Z35update_model_multiGPU_kernel_sparseIfEvPT_PyPiiPS1_S0_i_param_5];
	ld.param.u32 	%r17, [_Z35update_model_multiGPU_kernel_sparseIfEvPT_PyPiiPS1_S0_i_param_6];
	cvta.to.global.u64 	%rd1, %rd17;
	cvta.to.global.u64 	%rd2, %rd18;
	cvta.to.global.u64 	%rd19, %rd16;
	mov.u32 	%r18, %tid.x;
	mov.u32 	%r19, %ctaid.x;
	mov.u32 	%r20, %ntid.x;
	mad.lo.s32 	%r21, %r19, %r20, %r18;
	cvt.u64.u32 	%rd20, %r21;
	mov.u32 	%r22, %nctaid.x;
	mul.lo.s32 	%r1, %r20, %r22;
	mul.wide.s32 	%rd21, %r17, 8;
	add.s64 	%rd22, %rd19, %rd21;
	ld.global.u64 	%rd23, [%rd22];
	add.s64 	%rd197, %rd23, %rd20;
	ld.global.u64 	%rd4, [%rd22+8];
	setp.ge.u64 	%p1, %rd197, %rd4;
	@%p1 bra 	$L__BB4_18;
	cvt.s64.s32 	%rd5, %r17;
	setp.lt.s32 	%p2, %r16, 1;
	@%p2 bra 	$L__BB4_18;
	and.b32  	%r2, %r16, 15;
	add.s32 	%r3, %r2, -1;
	and.b32  	%r4, %r16, 7;
	add.s32 	%r5, %r4, -1;
	and.b32  	%r6, %r16, 2147483632;
	and.b32  	%r7, %r16, 3;
	neg.s32 	%r8, %r6;
	cvt.u64.u32 	%rd6, %r1;
	cvta.to.global.u64 	%rd7, %rd15;
	shl.b64 	%rd24, %rd5, 3;
	add.s64 	%rd8, %rd2, %rd24;
$L__BB4_3:
	shl.b64 	%rd25, %rd197, 2;
	add.s64 	%rd26, %rd7, %rd25;
	ld.global.f32 	%f1, [%rd26];
	abs.f32 	%f4, %f1;
	cvt.f64.f32 	%fd1, %f4;
	setp.leu.f64 	%p3, %fd1, 0d3DDB7CDFD9D7BDBB;
	@%p3 bra 	$L__BB4_17;
	setp.lt.u32 	%p4, %r16, 16;
	ld.global.u64 	%rd27, [%rd8];
	cvta.to.global.u64 	%rd28, %rd27;
	add.s64 	%rd30, %rd28, %rd25;
	ld.global.f32 	%f5, [%rd30];
	fma.rn.f32 	%f2, %f3, %f1, %f5;
	mov.b32 	%r57, 0;
	@%p4 bra 	$L__BB4_7;
	add.s64 	%rd198, %rd1, 32;
	mov.u32 	%r55, %r8;
$L__BB4_6:
	.pragma "nounroll";
	ld.global.u32 	%r24, [%rd198+-32];
	mul.wide.s32 	%rd31, %r24, 8;
	add.s64 	%rd32, %rd2, %rd31;
	ld.global.u64 	%rd33, [%rd32];
	cvta.to.global.u64 	%rd34, %rd33;
	shl.b64 	%rd35, %rd197, 2;
	add.s64 	%rd36, %rd34, %rd35;
	st.global.f32 	[%rd36], %f2;
	ld.global.u32 	%r25, [%rd198+-28];
	mul.wide.s32 	%rd37, %r25, 8;
	add.s64 	%rd38, %rd2, %rd37;
	ld.global.u64 	%rd39, [%rd38];
	cvta.to.global.u64 	%rd40, %rd39;
	add.s64 	%rd41, %rd40, %rd35;
	st.global.f32 	[%rd41], %f2;
	ld.global.u32 	%r26, [%rd198+-24];
	mul.wide.s32 	%rd42, %r26, 8;
	add.s64 	%rd43, %rd2, %rd42;
	ld.global.u64 	%rd44, [%rd43];
	cvta.to.global.u64 	%rd45, %rd44;
	add.s64 	%rd46, %rd45, %rd35;
	st.global.f32 	[%rd46], %f2;
	ld.global.u32 	%r27, [%rd198+-20];
	mul.wide.s32 	%rd47, %r27, 8;
	add.s64 	%rd48, %rd2, %rd47;
	ld.global.u64 	%rd49, [%rd48];
	cvta.to.global.u64 	%rd50, %rd49;
	add.s64 	%rd51, %rd50, %rd35;
	st.global.f32 	[%rd51], %f2;
	ld.global.u32 	%r28, [%rd198+-16];
	mul.wide.s32 	%rd52, %r28, 8;
	add.s64 	%rd53, %rd2, %rd52;
	ld.global.u64 	%rd54, [%rd53];
	cvta.to.global.u64 	%rd55, %rd54;
	add.s64 	%rd56, %rd55, %rd35;
	st.global.f32 	[%rd56], %f2;
	ld.global.u32 	%r29, [%rd198+-12];
	mul.wide.s32 	%rd57, %r29, 8;
	add.s64 	%rd58, %rd2, %rd57;
	ld.global.u64 	%rd59, [%rd58];
	cvta.to.global.u64 	%rd60, %rd59;
	add.s64 	%rd61, %rd60, %rd35;
	st.global.f32 	[%rd61], %f2;
	ld.global.u32 	%r30, [%rd198+-8];
	mul.wide.s32 	%rd62, %r30, 8;
	add.s64 	%rd63, %rd2, %rd62;
	ld.global.u64 	%rd64, [%rd63];
	cvta.to.global.u64 	%rd65, %rd64;
	add.s64 	%rd66, %rd65, %rd35;
	st.global.f32 	[%rd66], %f2;
	ld.global.u32 	%r31, [%rd198+-4];
	mul.wide.s32 	%rd67, %r31, 8;
	add.s64 	%rd68, %rd2, %rd67;
	ld.global.u64 	%rd69, [%rd68];
	cvta.to.global.u64 	%rd70, %rd69;
	add.s64 	%rd71, %rd70, %rd35;
	st.global.f32 	[%rd71], %f2;
	ld.global.u32 	%r32, [%rd198];
	mul.wide.s32 	%rd72, %r32, 8;
	add.s64 	%rd73, %rd2, %rd72;
	ld.global.u64 	%rd74, [%rd73];
	cvta.to.global.u64 	%rd75, %rd74;
	add.s64 	%rd76, %rd75, %rd35;
	st.global.f32 	[%rd76], %f2;
	ld.global.u32 	%r33, [%rd198+4];
	mul.wide.s32 	%rd77, %r33, 8;
	add.s64 	%rd78, %rd2, %rd77;
	ld.global.u64 	%rd79, [%rd78];
	cvta.to.global.u64 	%rd80, %rd79;
	add.s64 	%rd81, %rd80, %rd35;
	st.global.f32 	[%rd81], %f2;
	ld.global.u32 	%r34, [%rd198+8];
	mul.wide.s32 	%rd82, %r34, 8;
	add.s64 	%rd83, %rd2, %rd82;
	ld.global.u64 	%rd84, [%rd83];
	cvta.to.global.u64 	%rd85, %rd84;
	add.s64 	%rd86, %rd85, %rd35;
	st.global.f32 	[%rd86], %f2;
	ld.global.u32 	%r35, [%rd198+12];
	mul.wide.s32 	%rd87, %r35, 8;
	add.s64 	%rd88, %rd2, %rd87;
	ld.global.u64 	%rd89, [%rd88];
	cvta.to.global.u64 	%rd90, %rd89;
	add.s64 	%rd91, %rd90, %rd35;
	st.global.f32 	[%rd91], %f2;
	ld.global.u32 	%r36, [%rd198+16];
	mul.wide.s32 	%rd92, %r36, 8;
	add.s64 	%rd93, %rd2, %rd92;
	ld.global.u64 	%rd94, [%rd93];
	cvta.to.global.u64 	%rd95, %rd94;
	add.s64 	%rd96, %rd95, %rd35;
	st.global.f32 	[%rd96], %f2;
	ld.global.u32 	%r37, [%rd198+20];
	mul.wide.s32 	%rd97, %r37, 8;
	add.s64 	%rd98, %rd2, %rd97;
	ld.global.u64 	%rd99, [%rd98];
	cvta.to.global.u64 	%rd100, %rd99;
	add.s64 	%rd101, %rd100, %rd35;
	st.global.f32 	[%rd101], %f2;
	ld.global.u32 	%r38, [%rd198+24];
	mul.wide.s32 	%rd102, %r38, 8;
	add.s64 	%rd103, %rd2, %rd102;
	ld.global.u64 	%rd104, [%rd103];
	cvta.to.global.u64 	%rd105, %rd104;
	add.s64 	%rd106, %rd105, %rd35;
	st.global.f32 	[%rd106], %f2;
	ld.global.u32 	%r39, [%rd198+28];
	mul.wide.s32 	%rd107, %r39, 8;
	add.s64 	%rd108, %rd2, %rd107;
	ld.global.u64 	%rd109, [%rd108];
	cvta.to.global.u64 	%rd110, %rd109;
	add.s64 	%rd111, %rd110, %rd35;
	st.global.f32 	[%rd111], %f2;
	add.s32 	%r55, %r55, 16;
	add.s64 	%rd198, %rd198, 64;
	setp.ne.s32 	%p5, %r55, 0;
	mov.u32 	%r57, %r6;
	@%p5 bra 	$L__BB4_6;
$L__BB4_7:
	setp.eq.s32 	%p6, %r2, 0;
	@%p6 bra 	$L__BB4_17;
	setp.lt.u32 	%p7, %r3, 7;
	@%p7 bra 	$L__BB4_10;
	mul.wide.u32 	%rd112, %r57, 4;
	add.s64 	%rd113, %rd1, %rd112;
	ld.global.u32 	%r40, [%rd113];
	mul.wide.s32 	%rd114, %r40, 8;
	add.s64 	%rd115, %rd2, %rd114;
	ld.global.u64 	%rd116, [%rd115];
	cvta.to.global.u64 	%rd117, %rd116;
	shl.b64 	%rd118, %rd197, 2;
	add.s64 	%rd119, %rd117, %rd118;
	st.global.f32 	[%rd119], %f2;
	ld.global.u32 	%r41, [%rd113+4];
	mul.wide.s32 	%rd120, %r41, 8;
	add.s64 	%rd121, %rd2, %rd120;
	ld.global.u64 	%rd122, [%rd121];
	cvta.to.global.u64 	%rd123, %rd122;
	add.s64 	%rd124, %rd123, %rd118;
	st.global.f32 	[%rd124], %f2;
	ld.global.u32 	%r42, [%rd113+8];
	mul.wide.s32 	%rd125, %r42, 8;
	add.s64 	%rd126, %rd2, %rd125;
	ld.global.u64 	%rd127, [%rd126];
	cvta.to.global.u64 	%rd128, %rd127;
	add.s64 	%rd129, %rd128, %rd118;
	st.global.f32 	[%rd129], %f2;
	ld.global.u32 	%r43, [%rd113+12];
	mul.wide.s32 	%rd130, %r43, 8;
	add.s64 	%rd131, %rd2, %rd130;
	ld.global.u64 	%rd132, [%rd131];
	cvta.to.global.u64 	%rd133, %rd132;
	add.s64 	%rd134, %rd133, %rd118;
	st.global.f32 	[%rd134], %f2;
	ld.global.u32 	%r44, [%rd113+16];
	mul.wide.s32 	%rd135, %r44, 8;
	add.s64 	%rd136, %rd2, %rd135;
	ld.global.u64 	%rd137, [%rd136];
	cvta.to.global.u64 	%rd138, %rd137;
	add.s64 	%rd139, %rd138, %rd118;
	st.global.f32 	[%rd139], %f2;
	ld.global.u32 	%r45, [%rd113+20];
	mul.wide.s32 	%rd140, %r45, 8;
	add.s64 	%rd141, %rd2, %rd140;
	ld.global.u64 	%rd142, [%rd141];
	cvta.to.global.u64 	%rd143, %rd142;
	add.s64 	%rd144, %rd143, %rd118;
	st.global.f32 	[%rd144], %f2;
	ld.global.u32 	%r46, [%rd113+24];
	mul.wide.s32 	%rd145, %r46, 8;
	add.s64 	%rd146, %rd2, %rd145;
	ld.global.u64 	%rd147, [%rd146];
	cvta.to.global.u64 	%rd148, %rd147;
	add.s64 	%rd149, %rd148, %rd118;
	st.global.f32 	[%rd149], %f2;
	ld.global.u32 	%r47, [%rd113+28];
	mul.wide.s32 	%rd150, %r47, 8;
	add.s64 	%rd151, %rd2, %rd150;
	ld.global.u64 	%rd152, [%rd151];
	cvta.to.global.u64 	%rd153, %rd152;
	add.s64 	%rd154, %rd153, %rd118;
	st.global.f32 	[%rd154], %f2;
	add.s32 	%r57, %r57, 8;
$L__BB4_10:
	setp.eq.s32 	%p8, %r4, 0;
	@%p8 bra 	$L__BB4_17;
	setp.lt.u32 	%p9, %r5, 3;
	@%p9 bra 	$L__BB4_13;
	mul.wide.u32 	%rd155, %r57, 4;
	add.s64 	%rd156, %rd1, %rd155;
	ld.global.u32 	%r48, [%rd156];
	mul.wide.s32 	%rd157, %r48, 8;
	add.s64 	%rd158, %rd2, %rd157;
	ld.global.u64 	%rd159, [%rd158];
	cvta.to.global.u64 	%rd160, %rd159;
	shl.b64 	%rd161, %rd197, 2;
	add.s64 	%rd162, %rd160, %rd161;
	st.global.f32 	[%rd162], %f2;
	ld.global.u32 	%r49, [%rd156+4];
	mul.wide.s32 	%rd163, %r49, 8;
	add.s64 	%rd164, %rd2, %rd163;
	ld.global.u64 	%rd165, [%rd164];
	cvta.to.global.u64 	%rd166, %rd165;
	add.s64 	%rd167, %rd166, %rd161;
	st.global.f32 	[%rd167], %f2;
	ld.global.u32 	%r50, [%rd156+8];
	mul.wide.s32 	%rd168, %r50, 8;
	add.s64 	%rd169, %rd2, %rd168;
	ld.global.u64 	%rd170, [%rd169];
	cvta.to.global.u64 	%rd171, %rd170;
	add.s64 	%rd172, %rd171, %rd161;
	st.global.f32 	[%rd172], %f2;
	ld.global.u32 	%r51, [%rd156+12];
	mul.wide.s32 	%rd173, %r51, 8;
	add.s64 	%rd174, %rd2, %rd173;
	ld.global.u64 	%rd175, [%rd174];
	cvta.to.global.u64 	%rd176, %rd175;
	add.s64 	%rd177, %rd176, %rd161;
	st.global.f32 	[%rd177], %f2;
	add.s32 	%r57, %r57, 4;
$L__BB4_13:
	setp.eq.s32 	%p10, %r7, 0;
	@%p10 bra 	$L__BB4_17;
	setp.eq.s32 	%p11, %r7, 1;
	mul.wide.u32 	%rd178, %r57, 4;
	add.s64 	%rd13, %rd1, %rd178;
	ld.global.u32 	%r52, [%rd13];
	mul.wide.s32 	%rd179, %r52, 8;
	add.s64 	%rd180, %rd2, %rd179;
	ld.global.u64 	%rd181, [%rd180];
	cvta.to.global.u64 	%rd182, %rd181;
	shl.b64 	%rd183, %rd197, 2;
	add.s64 	%rd184, %rd182, %rd183;
	st.global.f32 	[%rd184], %f2;
	@%p11 bra 	$L__BB4_17;
	setp.eq.s32 	%p12, %r7, 2;
	ld.global.u32 	%r53, [%rd13+4];
	mul.wide.s32 	%rd185, %r53, 8;
	add.s64 	%rd186, %rd2, %rd185;
	ld.global.u64 	%rd187, [%rd186];
	cvta.to.global.u64 	%rd188, %rd187;
	shl.b64 	%rd189, %rd197, 2;
	add.s64 	%rd190, %rd188, %rd189;
	st.global.f32 	[%rd190], %f2;
	@%p12 bra 	$L__BB4_17;
	ld.global.u32 	%r54, [%rd13+8];
	mul.wide.s32 	%rd191, %r54, 8;
	add.s64 	%rd192, %rd2, %rd191;
	ld.global.u64 	%rd193, [%rd192];
	cvta.to.global.u64 	%rd194, %rd193;
	add.s64 	%rd196, %rd194, %rd189;
	st.global.f32 	[%rd196], %f2;
$L__BB4_17:
	add.s64 	%rd197, %rd197, %rd6;
	setp.lt.u64 	%p13, %rd197, %rd4;
	@%p13 bra 	$L__BB4_3;
$L__BB4_18:
	ret;

}
	// .globl	_Z38update_model_multiGPU_kernel_sparse_2DIfEvPPT_PymS2_PiiPS2_S0_i
.visible .entry _Z38update_model_multiGPU_kernel_sparse_2DIfEvPPT_PymS2_PiiPS2_S0_i(
	.param .u64 .ptr .align 1 _Z38update_model_multiGPU_kernel_sparse_2DIfEvPPT_PymS2_PiiPS2_S0_i_param_0,
	.param .u64 .ptr .align 1 _Z38update_model_multiGPU_kernel_sparse_2DIfEvPPT_PymS2_PiiPS2_S0_i_param_1,
	.param .u64 _Z38update_model_multiGPU_kernel_sparse_2DIfEvPPT_PymS2_PiiPS2_S0_i_param_2,
	.param .u64 .ptr .align 1 _Z38update_model_multiGPU_kernel_sparse_2DIfEvPPT_PymS2_PiiPS2_S0_i_param_3,
	.param .u64 .ptr .align 1 _Z38update_model_multiGPU_kernel_sparse_2DIfEvPPT_PymS2_PiiPS2_S0_i_param_4,
	.param .u32 _Z38update_model_multiGPU_kernel_sparse_2DIfEvPPT_PymS2_PiiPS2_S0_i_param_5,
	.param .u64 .ptr .align 1 _Z38update_model_multiGPU_kernel_sparse_2DIfEvPPT_PymS2_PiiPS2_S0_i_param_6,
	.param .f32 _Z38update_model_multiGPU_kernel_sparse_2DIfEvPPT_PymS2_PiiPS2_S0_i_param_7,
	.param .u32 _Z38update_model_multiGPU_kernel_sparse_2DIfEvPPT_PymS2_PiiPS2_S0_i_param_8
)
{
	.reg .pred 	%p<40>;
	.reg .b32 	%r<112>;
	.reg .b32 	%f<22>;
	.reg .b64 	%rd<252>;
	.reg .b64 	%fd<2>;
	// demoted variable
	.shared .align 4 .u32 _ZZ38update_model_multiGPU_kernel_sparse_2DIfEvPPT_PymS2_PiiPS2_S0_iE3nnz_$_0;
	ld.param.u64 	%rd22, [_Z38update_model_multiGPU_kernel_sparse_2DIfEvPPT_PymS2_PiiPS2_S0_i_param_1];
	ld.param.u64 	%rd21, [_Z38update_model_multiGPU_kernel_sparse_2DIfEvPPT_PymS2_PiiPS2_S0_i_param_2];
	ld.param.u64 	%rd23, [_Z38update_model_multiGPU_kernel_sparse_2DIfEvPPT_PymS2_PiiPS2_S0_i_param_3];
	ld.param.u64 	%rd24, [_Z38update_model_multiGPU_kernel_sparse_2DIfEvPPT_PymS2_PiiPS2_S0_i_param_4];
	ld.param.u32 	%r54, [_Z38update_model_multiGPU_kernel_sparse_2DIfEvPPT_PymS2_PiiPS2_S0_i_param_5];
	ld.param.u64 	%rd25, [_Z38update_model_multiGPU_kernel_sparse_2DIfEvPPT_PymS2_PiiPS2_S0_i_param_6];
	ld.param.f32 	%f3, [_Z38update_model_multiGPU_kernel_sparse_2DIfEvPPT_PymS2_PiiPS2_S0_i_param_7];
	ld.param.u32 	%r55, [_Z38update_model_multiGPU_kernel_sparse_2DIfEvPPT_PymS2_PiiPS2_S0_i_param_8];
	cvta.to.global.u64 	%rd1, %rd23;
	cvta.to.global.u64 	%rd2, %rd24;
	cvta.to.global.u64 	%rd3, %rd25;
	cvta.to.global.u64 	%rd26, %rd22;
	mul.wide.s32 	%rd27, %r55, 8;
	add.s64 	%rd28, %rd26, %rd27;
	ld.global.u64 	%rd29, [%rd28];
	mov.u32 	%r1, %tid.x;
	cvt.u64.u32 	%rd30, %r1;
	mov.u32 	%r2, %ntid.x;
	mov.u32 	%r56, %ctaid.x;
	mul.lo.s32 	%r57, %r2, %r56;
	cvt.u64.u32 	%rd31, %r57;
	add.s64 	%rd32, %rd31, %rd30;
	add.s64 	%rd4, %rd32, %rd29;
	ld.global.u64 	%rd5, [%rd28+8];
	mov.u32 	%r58, %ctaid.y;
	cvt.u64.u32 	%rd249, %r58;
	setp.le.u64 	%p1, %rd21, %rd249;
	@%p1 bra 	$L__BB5_64;
	add.s64 	%rd7, %rd3, %rd27;
	mov.u32 	%r59, %nctaid.x;
	mul.lo.s32 	%r60, %r2, %r59;
	cvt.u64.u32 	%rd8, %r60;
	mov.u32 	%r61, %nctaid.y;
	cvt.u64.u32 	%rd9, %r61;
	and.b32  	%r3, %r54, 7;
	and.b32  	%r4, %r54, 3;
	and.b32  	%r5, %r54, 2147483640;
	and.b32  	%r6, %r54, 1;
	neg.s32 	%r7, %r5;
$L__BB5_2:
	setp.ne.s32 	%p2, %r1, 0;
	@%p2 bra 	$L__BB5_44;
	setp.lt.s32 	%p3, %r54, 1;
	mov.b32 	%r62, 0;
	st.shared.u32 	[_ZZ38update_model_multiGPU_kernel_sparse_2DIfEvPPT_PymS2_PiiPS2_S0_iE3nnz_$_0], %r62;
	@%p3 bra 	$L__BB5_44;
	setp.lt.u32 	%p4, %r54, 8;
	mov.b32 	%r88, 0;
	mov.u32 	%r103, %r88;
	@%p4 bra 	$L__BB5_23;
	add.s64 	%rd250, %rd1, 32;
	mov.b32 	%r88, 0;
	mov.u32 	%r86, %r7;
$L__BB5_6:
	.pragma "nounroll";
	ld.global.u64 	%rd34, [%rd250+-32];
	cvta.to.global.u64 	%rd35, %rd34;
	shl.b64 	%rd36, %rd249, 2;
	add.s64 	%rd37, %rd35, %rd36;
	ld.global.f32 	%f4, [%rd37];
	setp.eq.f32 	%p5, %f4, 0f00000000;
	@%p5 bra 	$L__BB5_8;
	add.s32 	%r88, %r88, 1;
	st.shared.u32 	[_ZZ38update_model_multiGPU_kernel_sparse_2DIfEvPPT_PymS2_PiiPS2_S0_iE3nnz_$_0], %r88;
$L__BB5_8:
	ld.global.u64 	%rd38, [%rd250+-24];
	cvta.to.global.u64 	%rd39, %rd38;
	add.s64 	%rd41, %rd39, %rd36;
	ld.global.f32 	%f5, [%rd41];
	setp.eq.f32 	%p6, %f5, 0f00000000;
	@%p6 bra 	$L__BB5_10;
	add.s32 	%r88, %r88, 1;
	st.shared.u32 	[_ZZ38update_model_multiGPU_kernel_sparse_2DIfEvPPT_PymS2_PiiPS2_S0_iE3nnz_$_0], %r88;
$L__BB5_10:
	ld.global.u64 	%rd42, [%rd250+-16];
	cvta.to.global.u64 	%rd43, %rd42;
	add.s64 	%rd45, %rd43, %rd36;
	ld.global.f32 	%f6, [%rd45];
	setp.eq.f32 	%p7, %f6, 0f00000000;
	@%p7 bra 	$L__BB5_12;
	add.s32 	%r88, %r88, 1;
	st.shared.u32 	[_ZZ38update_model_multiGPU_kernel_sparse_2DIfEvPPT_PymS2_PiiPS2_S0_iE3nnz_$_0], %r88;
$L__BB5_12:
	ld.global.u64 	%rd46, [%rd250+-8];
	cvta.to.global.u64 	%rd47, %rd46;
	add.s64 	%rd49, %rd47, %rd36;
	ld.global.f32 	%f7, [%rd49];
	setp.eq.f32 	%p8, %f7, 0f00000000;
	@%p8 bra 	$L__BB5_14;
	add.s32 	%r88, %r88, 1;
	st.shared.u32 	[_ZZ38update_model_multiGPU_kernel_sparse_2DIfEvPPT_PymS2_PiiPS2_S0_iE3nnz_$_0], %r88;
$L__BB5_14:
	ld.global.u64 	%rd50, [%rd250];
	cvta.to.global.u64 	%rd51, %rd50;
	add.s64 	%rd53, %rd51, %rd36;
	ld.global.f32 	%f8, [%rd53];
	setp.eq.f32 	%p9, %f8, 0f00000000;
	@%p9 bra 	$L__BB5_16;
	add.s32 	%r88, %r88, 1;
	st.shared.u32 	[_ZZ38update_model_multiGPU_kernel_sparse_2DIfEvPPT_PymS2_PiiPS2_S0_iE3nnz_$_0], %r88;
$L__BB5_16:
	ld.global.u64 	%rd54, [%rd250+8];
	cvta.to.global.u64 	%rd55, %rd54;
	add.s64 	%rd57, %rd55, %rd36;
	ld.global.f32 	%f9, [%rd57];
	setp.eq.f32 	%p10, %f9, 0f00000000;
	@%p10 bra 	$L__BB5_18;
	add.s32 	%r88, %r88, 1;
	st.shared.u32 	[_ZZ38update_model_multiGPU_kernel_sparse_2DIfEvPPT_PymS2_PiiPS2_S0_iE3nnz_$_0], %r88;
$L__BB5_18:
	ld.global.u64 	%rd58, [%rd250+16];
	cvta.to.global.u64 	%rd59, %rd58;
	add.s64 	%rd61, %rd59, %rd36;
	ld.global.f32 	%f10, [%rd61];
	setp.eq.f32 	%p11, %f10, 0f00000000;
	@%p11 bra 	$L__BB5_20;
	add.s32 	%r88, %r88, 1;
	st.shared.u32 	[_ZZ38update_model_multiGPU_kernel_sparse_2DIfEvPPT_PymS2_PiiPS2_S0_iE3nnz_$_0], %r88;
$L__BB5_20:
	ld.global.u64 	%rd62, [%rd250+24];
	cvta.to.global.u64 	%rd63, %rd62;
	add.s64 	%rd65, %rd63, %rd36;
	ld.global.f32 	%f11, [%rd65];
	setp.eq.f32 	%p12, %f11, 0f00000000;
	@%p12 bra 	$L__BB5_22;
	add.s32 	%r88, %r88, 1;
	st.shared.u32 	[_ZZ38update_model_multiGPU_kernel_sparse_2DIfEvPPT_PymS2_PiiPS2_S0_iE3nnz_$_0], %r88;
$L__BB5_22:
	add.s32 	%r86, %r86, 8;
	add.s64 	%rd250, %rd250, 64;
	setp.ne.s32 	%p13, %r86, 0;
	mov.u32 	%r103, %r5;
	@%p13 bra 	$L__BB5_6;
$L__BB5_23:
	setp.eq.s32 	%p14, %r3, 0;
	@%p14 bra 	$L__BB5_44;
	add.s32 	%r65, %r3, -1;
	setp.lt.u32 	%p15, %r65, 3;
	@%p15 bra 	$L__BB5_34;
	mul.wide.u32 	%rd66, %r103, 8;
	add.s64 	%rd14, %rd1, %rd66;
	ld.global.u64 	%rd67, [%rd14];
	cvta.to.global.u64 	%rd68, %rd67;
	shl.b64 	%rd69, %rd249, 2;
	add.s64 	%rd70, %rd68, %rd69;
	ld.global.f32 	%f12, [%rd70];
	setp.eq.f32 	%p16, %f12, 0f00000000;
	@%p16 bra 	$L__BB5_27;
	add.s32 	%r88, %r88, 1;
	st.shared.u32 	[_ZZ38update_model_multiGPU_kernel_sparse_2DIfEvPPT_PymS2_PiiPS2_S0_iE3nnz_$_0], %r88;
$L__BB5_27:
	ld.global.u64 	%rd71, [%rd14+8];
	cvta.to.global.u64 	%rd72, %rd71;
	add.s64 	%rd74, %rd72, %rd69;
	ld.global.f32 	%f13, [%rd74];
	setp.eq.f32 	%p17, %f13, 0f00000000;
	@%p17 bra 	$L__BB5_29;
	add.s32 	%r88, %r88, 1;
	st.shared.u32 	[_ZZ38update_model_multiGPU_kernel_sparse_2DIfEvPPT_PymS2_PiiPS2_S0_iE3nnz_$_0], %r88;
$L__BB5_29:
	ld.global.u64 	%rd75, [%rd14+16];
	cvta.to.global.u64 	%rd76, %rd75;
	add.s64 	%rd78, %rd76, %rd69;
	ld.global.f32 	%f14, [%rd78];
	setp.eq.f32 	%p18, %f14, 0f00000000;
	@%p18 bra 	$L__BB5_31;
	add.s32 	%r88, %r88, 1;
	st.shared.u32 	[_ZZ38update_model_multiGPU_kernel_sparse_2DIfEvPPT_PymS2_PiiPS2_S0_iE3nnz_$_0], %r88;
$L__BB5_31:
	ld.global.u64 	%rd79, [%rd14+24];
	cvta.to.global.u64 	%rd80, %rd79;
	add.s64 	%rd82, %rd80, %rd69;
	ld.global.f32 	%f15, [%rd82];
	setp.eq.f32 	%p19, %f15, 0f00000000;
	@%p19 bra 	$L__BB5_33;
	add.s32 	%r88, %r88, 1;
	st.shared.u32 	[_ZZ38update_model_multiGPU_kernel_sparse_2DIfEvPPT_PymS2_PiiPS2_S0_iE3nnz_$_0], %r88;
$L__BB5_33:
	add.s32 	%r103, %r103, 4;
$L__BB5_34:
	setp.eq.s32 	%p20, %r4, 0;
	@%p20 bra 	$L__BB5_44;
	setp.eq.s32 	%p21, %r4, 1;
	@%p21 bra 	$L__BB5_41;
	mul.wide.u32 	%rd83, %r103, 8;
	add.s64 	%rd15, %rd1, %rd83;
	ld.global.u64 	%rd84, [%rd15];
	cvta.to.global.u64 	%rd85, %rd84;
	shl.b64 	%rd86, %rd249, 2;
	add.s64 	%rd87, %rd85, %rd86;
	ld.global.f32 	%f16, [%rd87];
	setp.eq.f32 	%p22, %f16, 0f00000000;
	@%p22 bra 	$L__BB5_38;
	add.s32 	%r88, %r88, 1;
	st.shared.u32 	[_ZZ38update_model_multiGPU_kernel_sparse_2DIfEvPPT_PymS2_PiiPS2_S0_iE3nnz_$_0], %r88;
$L__BB5_38:
	ld.global.u64 	%rd88, [%rd15+8];
	cvta.to.global.u64 	%rd89, %rd88;
	add.s64 	%rd91, %rd89, %rd86;
	ld.global.f32 	%f17, [%rd91];
	setp.eq.f32 	%p23, %f17, 0f00000000;
	@%p23 bra 	$L__BB5_40;
	add.s32 	%r88, %r88, 1;
	st.shared.u32 	[_ZZ38update_model_multiGPU_kernel_sparse_2DIfEvPPT_PymS2_PiiPS2_S0_iE3nnz_$_0], %r88;
$L__BB5_40:
	add.s32 	%r103, %r103, 2;
$L__BB5_41:
	setp.eq.s32 	%p24, %r6, 0;
	@%p24 bra 	$L__BB5_44;
	mul.wide.u32 	%rd92, %r103, 8;
	add.s64 	%rd93, %rd1, %rd92;
	ld.global.u64 	%rd94, [%rd93];
	cvta.to.global.u64 	%rd95, %rd94;
	shl.b64 	%rd96, %rd249, 2;
	add.s64 	%rd97, %rd95, %rd96;
	ld.global.f32 	%f18, [%rd97];
	setp.eq.f32 	%p25, %f18, 0f00000000;
	@%p25 bra 	$L__BB5_44;
	add.s32 	%r66, %r88, 1;
	st.shared.u32 	[_ZZ38update_model_multiGPU_kernel_sparse_2DIfEvPPT_PymS2_PiiPS2_S0_iE3nnz_$_0], %r66;
$L__BB5_44:
	bar.sync 	0;
	ld.shared.u32 	%r67, [_ZZ38update_model_multiGPU_kernel_sparse_2DIfEvPPT_PymS2_PiiPS2_S0_iE3nnz_$_0];
	setp.lt.s32 	%p26, %r67, 1;
	@%p26 bra 	$L__BB5_61;
	setp.ge.u64 	%p27, %rd4, %rd5;
	@%p27 bra 	$L__BB5_61;
	setp.lt.s32 	%p28, %r54, 1;
	@%p28 bra 	$L__BB5_61;
	ld.global.u64 	%rd98, [%rd7];
	cvta.to.global.u64 	%rd99, %rd98;
	shl.b64 	%rd100, %rd249, 3;
	add.s64 	%rd101, %rd99, %rd100;
	ld.global.u64 	%rd102, [%rd101];
	cvta.to.global.u64 	%rd16, %rd102;
	mov.u64 	%rd251, %rd4;
$L__BB5_48:
	ld.param.u64 	%rd248, [_Z38update_model_multiGPU_kernel_sparse_2DIfEvPPT_PymS2_PiiPS2_S0_i_param_0];
	cvta.to.global.u64 	%rd103, %rd248;
	shl.b64 	%rd104, %rd249, 3;
	add.s64 	%rd105, %rd103, %rd104;
	ld.global.u64 	%rd106, [%rd105];
	cvta.to.global.u64 	%rd107, %rd106;
	shl.b64 	%rd108, %rd251, 2;
	add.s64 	%rd109, %rd107, %rd108;
	ld.global.f32 	%f19, [%rd109];
	mul.f32 	%f1, %f3, %f19;
	abs.f32 	%f20, %f1;
	cvt.f64.f32 	%fd1, %f20;
	setp.leu.f64 	%p29, %fd1, 0d3DDB7CDFD9D7BDBB;
	@%p29 bra 	$L__BB5_60;
	setp.lt.u32 	%p30, %r54, 8;
	add.s64 	%rd111, %rd16, %rd108;
	ld.global.f32 	%f21, [%rd111];
	add.f32 	%f2, %f1, %f21;
	mov.b32 	%r110, 0;
	@%p30 bra 	$L__BB5_52;
	mov.b32 	%r108, 0;
$L__BB5_51:
	.pragma "nounroll";
	mul.wide.u32 	%rd112, %r108, 4;
	add.s64 	%rd113, %rd2, %rd112;
	ld.global.u32 	%r70, [%rd113];
	mul.wide.s32 	%rd114, %r70, 8;
	add.s64 	%rd115, %rd3, %rd114;
	ld.global.u64 	%rd116, [%rd115];
	cvta.to.global.u64 	%rd117, %rd116;
	shl.b64 	%rd118, %rd249, 3;
	add.s64 	%rd119, %rd117, %rd118;
	ld.global.u64 	%rd120, [%rd119];
	cvta.to.global.u64 	%rd121, %rd120;
	shl.b64 	%rd122, %rd251, 2;
	add.s64 	%rd123, %rd121, %rd122;
	st.global.f32 	[%rd123], %f2;
	ld.global.u32 	%r71, [%rd113+4];
	mul.wide.s32 	%rd124, %r71, 8;
	add.s64 	%rd125, %rd3, %rd124;
	ld.global.u64 	%rd126, [%rd125];
	cvta.to.global.u64 	%rd127, %rd126;
	add.s64 	%rd128, %rd127, %rd118;
	ld.global.u64 	%rd129, [%rd128];
	cvta.to.global.u64 	%rd130, %rd129;
	add.s64 	%rd131, %rd130, %rd122;
	st.global.f32 	[%rd131], %f2;
	ld.global.u32 	%r72, [%rd113+8];
	mul.wide.s32 	%rd132, %r72, 8;
	add.s64 	%rd133, %rd3, %rd132;
	ld.global.u64 	%rd134, [%rd133];
	cvta.to.global.u64 	%rd135, %rd134;
	add.s64 	%rd136, %rd135, %rd118;
	ld.global.u64 	%rd137, [%rd136];
	cvta.to.global.u64 	%rd138, %rd137;
	add.s64 	%rd139, %rd138, %rd122;
	st.global.f32 	[%rd139], %f2;
	ld.global.u32 	%r73, [%rd113+12];
	mul.wide.s32 	%rd140, %r73, 8;
	add.s64 	%rd141, %rd3, %rd140;
	ld.global.u64 	%rd142, [%rd141];
	cvta.to.global.u64 	%rd143, %rd142;
	add.s64 	%rd144, %rd143, %rd118;
	ld.global.u64 	%rd145, [%rd144];
	cvta.to.global.u64 	%rd146, %rd145;
	add.s64 	%rd147, %rd146, %rd122;
	st.global.f32 	[%rd147], %f2;
	ld.global.u32 	%r74, [%rd113+16];
	mul.wide.s32 	%rd148, %r74, 8;
	add.s64 	%rd149, %rd3, %rd148;
	ld.global.u64 	%rd150, [%rd149];
	cvta.to.global.u64 	%rd151, %rd150;
	add.s64 	%rd152, %rd151, %rd118;
	ld.global.u64 	%rd153, [%rd152];
	cvta.to.global.u64 	%rd154, %rd153;
	add.s64 	%rd155, %rd154, %rd122;
	st.global.f32 	[%rd155], %f2;
	ld.global.u32 	%r75, [%rd113+20];
	mul.wide.s32 	%rd156, %r75, 8;
	add.s64 	%rd157, %rd3, %rd156;
	ld.global.u64 	%rd158, [%rd157];
	cvta.to.global.u64 	%rd159, %rd158;
	add.s64 	%rd160, %rd159, %rd118;
	ld.global.u64 	%rd161, [%rd160];
	cvta.to.global.u64 	%rd162, %rd161;
	add.s64 	%rd163, %rd162, %rd122;
	st.global.f32 	[%rd163], %f2;
	ld.global.u32 	%r76, [%rd113+24];
	mul.wide.s32 	%rd164, %r76, 8;
	add.s64 	%rd165, %rd3, %rd164;
	ld.global.u64 	%rd166, [%rd165];
	cvta.to.global.u64 	%rd167, %rd166;
	add.s64 	%rd168, %rd167, %rd118;
	ld.global.u64 	%rd169, [%rd168];
	cvta.to.global.u64 	%rd170, %rd169;
	add.s64 	%rd171, %rd170, %rd122;
	st.global.f32 	[%rd171], %f2;
	ld.global.u32 	%r77, [%rd113+28];
	mul.wide.s32 	%rd172, %r77, 8;
	add.s64 	%rd173, %rd3, %rd172;
	ld.global.u64 	%rd174, [%rd173];
	cvta.to.global.u64 	%rd175, %rd174;
	add.s64 	%rd176, %rd175, %rd118;
	ld.global.u64 	%rd177, [%rd176];
	cvta.to.global.u64 	%rd178, %rd177;
	add.s64 	%rd179, %rd178, %rd122;
	st.global.f32 	[%rd179], %f2;
	add.s32 	%r108, %r108, 8;
	setp.ne.s32 	%p31, %r108, %r5;
	mov.u32 	%r110, %r5;
	@%p31 bra 	$L__BB5_51;
$L__BB5_52:
	setp.eq.s32 	%p32, %r3, 0;
	@%p32 bra 	$L__BB5_60;
	add.s32 	%r78, %r3, -1;
	setp.lt.u32 	%p33, %r78, 3;
	@%p33 bra 	$L__BB5_55;
	mul.wide.u32 	%rd180, %r110, 4;
	add.s64 	%rd181, %rd2, %rd180;
	ld.global.u32 	%r79, [%rd181];
	mul.wide.s32 	%rd182, %r79, 8;
	add.s64 	%rd183, %rd3, %rd182;
	ld.global.u64 	%rd184, [%rd183];
	cvta.to.global.u64 	%rd185, %rd184;
	shl.b64 	%rd186, %rd249, 3;
	add.s64 	%rd187, %rd185, %rd186;
	ld.global.u64 	%rd188, [%rd187];
	cvta.to.global.u64 	%rd189, %rd188;
	shl.b64 	%rd190, %rd251, 2;
	add.s64 	%rd191, %rd189, %rd190;
	st.global.f32 	[%rd191], %f2;
	ld.global.u32 	%r80, [%rd181+4];
	mul.wide.s32 	%rd192, %r80, 8;
	add.s64 	%rd193, %rd3, %rd192;
	ld.global.u64 	%rd194, [%rd193];
	cvta.to.global.u64 	%rd195, %rd194;
	add.s64 	%rd196, %rd195, %rd186;
	ld.global.u64 	%rd197, [%rd196];
	cvta.to.global.u64 	%rd198, %rd197;
	add.s64 	%rd199, %rd198, %rd190;
	st.global.f32 	[%rd199], %f2;
	ld.global.u32 	%r81, [%rd181+8];
	mul.wide.s32 	%rd200, %r81, 8;
	add.s64 	%rd201, %rd3, %rd200;
	ld.global.u64 	%rd202, [%rd201];
	cvta.to.global.u64 	%rd203, %rd202;
	add.s64 	%rd204, %rd203, %rd186;
	ld.global.u64 	%rd205, [%rd204];
	cvta.to.global.u64 	%rd206, %rd205;
	add.s64 	%rd207, %rd206, %rd190;
	st.global.f32 	[%rd207], %f2;
	ld.global.u32 	%r82, [%rd181+12];
	mul.wide.s32 	%rd208, %r82, 8;
	add.s64 	%rd209, %rd3, %rd208;
	ld.global.u64 	%rd210, [%rd209];
	cvta.to.global.u64 	%rd211, %rd210;
	add.s64 	%rd212, %rd211, %rd186;
	ld.global.u64 	%rd213, [%rd212];
	cvta.to.global.u64 	%rd214, %rd213;
	add.s64 	%rd215, %rd214, %rd190;
	st.global.f32 	[%rd215], %f2;
	add.s32 	%r110, %r110, 4;
$L__BB5_55:
	setp.eq.s32 	%p34, %r4, 0;
	@%p34 bra 	$L__BB5_60;
	setp.eq.s32 	%p35, %r4, 1;
	@%p35 bra 	$L__BB5_58;
	mul.wide.u32 	%rd216, %r110, 4;
	add.s64 	%rd217, %rd2, %rd216;
	ld.global.u32 	%r83, [%rd217];
	mul.wide.s32 	%rd218, %r83, 8;
	add.s64 	%rd219, %rd3, %rd218;
	ld.global.u64 	%rd220, [%rd219];
	cvta.to.global.u64 	%rd221, %rd220;
	shl.b64 	%rd222, %rd249, 3;
	add.s64 	%rd223, %rd221, %rd222;
	ld.global.u64 	%rd224, [%rd223];
	cvta.to.global.u64 	%rd225, %rd224;
	shl.b64 	%rd226, %rd251, 2;
	add.s64 	%rd227, %rd225, %rd226;
	st.global.f32 	[%rd227], %f2;
	ld.global.u32 	%r84, [%rd217+4];
	mul.wide.s32 	%rd228, %r84, 8;
	add.s64 	%rd229, %rd3, %rd228;
	ld.global.u64 	%rd230, [%rd229];
	cvta.to.global.u64 	%rd231, %rd230;
	add.s64 	%rd232, %rd231, %rd222;
	ld.global.u64 	%rd233, [%rd232];
	cvta.to.global.u64 	%rd234, %rd233;
	add.s64 	%rd235, %rd234, %rd226;
	st.global.f32 	[%rd235], %f2;
	add.s32 	%r110, %r110, 2;
$L__BB5_58:
	setp.eq.s32 	%p36, %r6, 0;
	@%p36 bra 	$L__BB5_60;
	mul.wide.u32 	%rd236, %r110, 4;
	add.s64 	%rd237, %rd2, %rd236;
	ld.global.u32 	%r85, [%rd237];
	mul.wide.s32 	%rd238, %r85, 8;
	add.s64 	%rd239, %rd3, %rd238;
	ld.global.u64 	%rd240, [%rd239];
	cvta.to.global.u64 	%rd241, %rd240;
	shl.b64 	%rd242, %rd249, 3;
	add.s64 	%rd243, %rd241, %rd242;
	ld.global.u64 	%rd244, [%rd243];
	cvta.to.global.u64 	%rd245, %rd244;
	shl.b64 	%rd246, %rd251, 2;
	add.s64 	%rd247, %rd245, %rd246;
	st.global.f32 	[%rd247], %f2;
$L__BB5_60:
	add.s64 	%rd251, %rd251, %rd8;
	setp.lt.u64 	%p37, %rd251, %rd5;
	@%p37 bra 	$L__BB5_48;
$L__BB5_61:
	setp.le.u64 	%p38, %rd21, %rd9;
	@%p38 bra 	$L__BB5_63;
	bar.sync 	0;
$L__BB5_63:
	add.s64 	%rd249, %rd249, %rd9;
	setp.lt.u64 	%p39, %rd249, %rd21;
	@%p39 bra 	$L__BB5_2;
$L__BB5_64:
	ret;

}


// ===== COMPILED SASS (sm_100) =====

	.target	sm_100

	.elftype	@"ET_EXEC"


//--------------------- .note.nv.tkinfo           --------------------------
	.section	.note.nv.tkinfo,"",@"SHT_NOTE"
	.sectionflags	@"SHF_NOTE_NV_TKINFO"
	.tkinfo
        /*0018*/ 	.word	0x00000002
        /*0030*/ 	.string	""
        /*0030*/ 	.string	"ptxas"
        /*0030*/ 	.string	"Cuda compilation tools, release 13.0, V13.0.88"
        /*0030*/ 	.string	"Build cuda_13.0.r13.0/compiler.36424714_0"
        /*0030*/ 	.string	"-arch sm_100 -m 64 "



//--------------------- .note.nv.cuinfo           --------------------------
	.section	.note.nv.cuinfo,"",@"SHT_NOTE"
	.sectionflags	@"SHF_NOTE_NV_CUINFO"
        /*0018*/ 	.short	0x0002
        /*001a*/ 	.short	0x0064
        /*001c*/ 	.short	0x0082
	.zero		2


//--------------------- .nv.info                  --------------------------
	.section	.nv.info,"",@"SHT_CUDA_INFO"
	.align	4


	//----- nvinfo : EIATTR_REGCOUNT
	.align		4
        /*0000*/ 	.byte	0x04, 0x2f
        /*0002*/ 	.short	(.L_1 - .L_0)
	.align		4
.L_0:
        /*0004*/ 	.word	index@(_Z23reduce_by_chunks_kernelIfEvPPT_PyPiii)
        /*0008*/ 	.word	0x00000020


	//----- nvinfo : EIATTR_FRAME_SIZE
	.align		4
.L_1:
        /*000c*/ 	.byte	0x04, 0x11
        /*000e*/ 	.short	(.L_3 - .L_2)
	.align		4
.L_2:
        /*0010*/ 	.word	index@(_Z23reduce_by_chunks_kernelIfEvPPT_PyPiii)
        /*0014*/ 	.word	0x00000000


	//----- nvinfo : EIATTR_REGCOUNT
	.align		4
.L_3:
        /*0018*/ 	.byte	0x04, 0x2f
        /*001a*/ 	.short	(.L_5 - .L_4)
	.align		4
.L_4:
        /*001c*/ 	.word	index@(_Z34reduce_by_chunks_and_absmax_kernelIfEvPPT_PyPiiiS1_)
        /*0020*/ 	.word	0x00000020


	//----- nvinfo : EIATTR_FRAME_SIZE
	.align		4
.L_5:
        /*0024*/ 	.byte	0x04, 0x11
        /*0026*/ 	.short	(.L_7 - .L_6)
	.align		4
.L_6:
        /*0028*/ 	.word	index@($__internal_1_$__cuda_sm20_rcp_rn_f32_slowpath)
        /*002c*/ 	.word	0x00000000


	//----- nvinfo : EIATTR_FRAME_SIZE
	.align		4
.L_7:
        /*0030*/ 	.byte	0x04, 0x11
        /*0032*/ 	.short	(.L_9 - .L_8)
	.align		4
.L_8:
        /*0034*/ 	.word	index@(_Z34reduce_by_chunks_and_absmax_kernelIfEvPPT_PyPiiiS1_)
        /*0038*/ 	.word	0x00000000


	//----- nvinfo : EIATTR_REGCOUNT
	.align		4
.L_9:
        /*003c*/ 	.byte	0x04, 0x2f
        /*003e*/ 	.short	(.L_11 - .L_10)
	.align		4
.L_10:
        /*0040*/ 	.word	index@(_Z27max_of_AbsVal_kernel_finishIfEvmPT_S1_)
        /*0044*/ 	.word	0x00000012


	//----- nvinfo : EIATTR_FRAME_SIZE
	.align		4
.L_11:
        /*0048*/ 	.byte	0x04, 0x11
        /*004a*/ 	.short	(.L_13 - .L_12)
	.align		4
.L_12:
        /*004c*/ 	.word	index@(_Z27max_of_AbsVal_kernel_finishIfEvmPT_S1_)
        /*0050*/ 	.word	0x00000000


	//----- nvinfo : EIATTR_REGCOUNT
	.align		4
.L_13:
        /*0054*/ 	.byte	0x04, 0x2f
        /*0056*/ 	.short	(.L_15 - .L_14)
	.align		4
.L_14:
        /*0058*/ 	.word	index@(_Z44reduce_by_chunks_and_absmax_kernel_sparse_2DIfEvPPPT_mS2_PyPiiiS1_)
        /*005c*/ 	.word	0x00000020


	//----- nvinfo : EIATTR_FRAME_SIZE
	.align		4
.L_15:
        /*0060*/ 	.byte	0x04, 0x11
        /*0062*/ 	.short	(.L_17 - .L_16)
	.align		4
.L_16:
        /*0064*/ 	.word	index@($__internal_0_$__cuda_sm20_dblrcp_rn_slowpath_v3)
        /*0068*/ 	.word	0x00000000


	//----- nvinfo : EIATTR_FRAME_SIZE
	.align		4
.L_17:
        /*006c*/ 	.byte	0x04, 0x11
        /*006e*/ 	.short	(.L_19 - .L_18)
	.align		4
.L_18:
        /*0070*/ 	.word	index@(_Z44reduce_by_chunks_and_absmax_kernel_sparse_2DIfEvPPPT_mS2_PyPiiiS1_)
        /*0074*/ 	.word	0x00000000


	//----- nvinfo : EIATTR_REGCOUNT
	.align		4
.L_19:
        /*0078*/ 	.byte	0x04, 0x2f
        /*007a*/ 	.short	(.L_21 - .L_20)
	.align		4
.L_20:
        /*007c*/ 	.word	index@(_Z35update_model_multiGPU_kernel_sparseIfEvPT_PyPiiPS1_S0_i)
        /*0080*/ 	.word	0x00000020


	//----- nvinfo : EIATTR_FRAME_SIZE
	.align		4
.L_21:
        /*0084*/ 	.byte	0x04, 0x11
        /*0086*/ 	.short	(.L_23 - .L_22)
	.align		4
.L_22:
        /*0088*/ 	.word	index@(_Z35update_model_multiGPU_kernel_sparseIfEvPT_PyPiiPS1_S0_i)
        /*008c*/ 	.word	0x00000000


	//----- nvinfo : EIATTR_REGCOUNT
	.align		4
.L_23:
        /*0090*/ 	.byte	0x04, 0x2f
        /*0092*/ 	.short	(.L_25 - .L_24)
	.align		4
.L_24:
        /*0094*/ 	.word	index@(_Z38update_model_multiGPU_kernel_sparse_2DIfEvPPT_PymS2_PiiPS2_S0_i)
        /*0098*/ 	.word	0x00000020


	//----- nvinfo : EIATTR_FRAME_SIZE
	.align		4
.L_25:
        /*009c*/ 	.byte	0x04, 0x11
        /*009e*/ 	.short	(.L_27 - .L_26)
	.align		4
.L_26:
        /*00a0*/ 	.word	index@(_Z38update_model_multiGPU_kernel_sparse_2DIfEvPPT_PymS2_PiiPS2_S0_i)
        /*00a4*/ 	.word	0x00000000


	//----- nvinfo : EIATTR_MIN_STACK_SIZE
	.align		4
.L_27:
        /*00a8*/ 	.byte	0x04, 0x12
        /*00aa*/ 	.short	(.L_29 - .L_28)
	.align		4
.L_28:
        /*00ac*/ 	.word	index@(_Z38update_model_multiGPU_kernel_sparse_2DIfEvPPT_PymS2_PiiPS2_S0_i)
        /*00b0*/ 	.word	0x00000000


	//----- nvinfo : EIATTR_MIN_STACK_SIZE
	.align		4
.L_29:
        /*00b4*/ 	.byte	0x04, 0x12
        /*00b6*/ 	.short	(.L_31 - .L_30)
	.align		4
.L_30:
        /*00b8*/ 	.word	index@(_Z35update_model_multiGPU_kernel_sparseIfEvPT_PyPiiPS1_S0_i)
        /*00bc*/ 	.word	0x00000000


	//----- nvinfo : EIATTR_MIN_STACK_SIZE
	.align		4
.L_31:
        /*00c0*/ 	.byte	0x04, 0x12
        /*00c2*/ 	.short	(.L_33 - .L_32)
	.align		4
.L_32:
        /*00c4*/ 	.word	index@(_Z44reduce_by_chunks_and_absmax_kernel_sparse_2DIfEvPPPT_mS2_PyPiiiS1_)
        /*00c8*/ 	.word	0x00000000


	//----- nvinfo : EIATTR_MIN_STACK_SIZE
	.align		4
.L_33:
        /*00cc*/ 	.byte	0x04, 0x12
        /*00ce*/ 	.short	(.L_35 - .L_34)
	.align		4
.L_34:
        /*00d0*/ 	.word	index@(_Z27max_of_AbsVal_kernel_finishIfEvmPT_S1_)
        /*00d4*/ 	.word	0x00000000


	//----- nvinfo : EIATTR_MIN_STACK_SIZE
	.align		4
.L_35:
        /*00d8*/ 	.byte	0x04, 0x12
        /*00da*/ 	.short	(.L_37 - .L_36)
	.align		4
.L_36:
        /*00dc*/ 	.word	index@(_Z34reduce_by_chunks_and_absmax_kernelIfEvPPT_PyPiiiS1_)
        /*00e0*/ 	.word	0x00000000


	//----- nvinfo : EIATTR_MIN_STACK_SIZE
	.align		4
.L_37:
        /*00e4*/ 	.byte	0x04, 0x12
        /*00e6*/ 	.short	(.L_39 - .L_38)
	.align		4
.L_38:
        /*00e8*/ 	.word	index@(_Z23reduce_by_chunks_kernelIfEvPPT_PyPiii)
        /*00ec*/ 	.word	0x00000000
.L_39:


//--------------------- .nv.compat                --------------------------
	.section	.nv.compat,"",@"SHT_CUDA_COMPAT_INFO"
	.align	4
        /*0000*/ 	.byte	0x02, 0x09, 0x00, 0x00, 0x02, 0x02, 0x01, 0x00, 0x02, 0x05, 0x05, 0x00, 0x03, 0x07, 0x01, 0x01
        /*0010*/ 	.byte	0x02, 0x03, 0x00, 0x00, 0x02, 0x06, 0x01, 0x00, 0x04, 0x0b, 0x08, 0x00, 0x01, 0x00, 0x00, 0x00
        /*0020*/ 	.byte	0x00, 0x00, 0x00, 0x00


//--------------------- .nv.info._Z38update_model_multiGPU_kernel_sparse_2DIfEvPPT_PymS2_PiiPS2_S0_i --------------------------
	.section	.nv.info._Z38update_model_multiGPU_kernel_sparse_2DIfEvPPT_PymS2_PiiPS2_S0_i,"",@"SHT_CUDA_INFO"
	.sectionflags	@""
	.align	4


	//----- nvinfo : EIATTR_CUDA_API_VERSION
	.align		4
        /*0000*/ 	.byte	0x04, 0x37
        /*0002*/ 	.short	(.L_41 - .L_40)
.L_40:
        /*0004*/ 	.word	0x00000082


	//----- nvinfo : EIATTR_KPARAM_INFO
	.align		4
.L_41:
        /*0008*/ 	.byte	0x04, 0x17
        /*000a*/ 	.short	(.L_43 - .L_42)
.L_42:
        /*000c*/ 	.word	0x00000000
        /*0010*/ 	.short	0x0008
        /*0012*/ 	.short	0x003c
        /*0014*/ 	.byte	0x00, 0xf0, 0x11, 0x00


	//----- nvinfo : EIATTR_KPARAM_INFO
	.align		4
.L_43:
        /*0018*/ 	.byte	0x04, 0x17
        /*001a*/ 	.short	(.L_45 - .L_44)
.L_44:
        /*001c*/ 	.word	0x00000000
        /*0020*/ 	.short	0x0007
        /*0022*/ 	.short	0x0038
        /*0024*/ 	.byte	0x00, 0xf0, 0x11, 0x00


	//----- nvinfo : EIATTR_KPARAM_INFO
	.align		4
.L_45:
        /*0028*/ 	.byte	0x04, 0x17
        /*002a*/ 	.short	(.L_47 - .L_46)
.L_46:
        /*002c*/ 	.word	0x00000000
        /*0030*/ 	.short	0x0006
        /*0032*/ 	.short	0x0030
        /*0034*/ 	.byte	0x00, 0xf5, 0x21, 0x00


	//----- nvinfo : EIATTR_KPARAM_INFO
	.align		4
.L_47:
        /*0038*/ 	.byte	0x04, 0x17
        /*003a*/ 	.short	(.L_49 - .L_48)
.L_48:
        /*003c*/ 	.word	0x00000000
        /*0040*/ 	.short	0x0005
        /*0042*/ 	.short	0x0028
        /*0044*/ 	.byte	0x00, 0xf0, 0x11, 0x00


	//----- nvinfo : EIATTR_KPARAM_INFO
	.align		4
.L_49:
        /*0048*/ 	.byte	0x04, 0x17
        /*004a*/ 	.short	(.L_51 - .L_50)
.L_50:
        /*004c*/ 	.word	0x00000000
        /*0050*/ 	.short	0x0004
        /*0052*/ 	.short	0x0020
        /*0054*/ 	.byte	0x00, 0xf5, 0x21, 0x00


	//----- nvinfo : EIATTR_KPARAM_INFO
	.align		4
.L_51:
        /*0058*/ 	.byte	0x04, 0x17
        /*005a*/ 	.short	(.L_53 - .L_52)
.L_52:
        /*005c*/ 	.word	0x00000000
        /*0060*/ 	.short	0x0003
        /*0062*/ 	.short	0x0018
        /*0064*/ 	.byte	0x00, 0xf5, 0x21, 0x00


	//----- nvinfo : EIATTR_KPARAM_INFO
	.align		4
.L_53:
        /*0068*/ 	.byte	0x04, 0x17
        /*006a*/ 	.short	(.L_55 - .L_54)
.L_54:
        /*006c*/ 	.word	0x00000000
        /*0070*/ 	.short	0x0002
        /*0072*/ 	.short	0x0010
        /*0074*/ 	.byte	0x00, 0xf0, 0x21, 0x00


	//----- nvinfo : EIATTR_KPARAM_INFO
	.align		4
.L_55:
        /*0078*/ 	.byte	0x04, 0x17
        /*007a*/ 	.short	(.L_57 - .L_56)
.L_56:
        /*007c*/ 	.word	0x00000000
        /*0080*/ 	.short	0x0001
        /*0082*/ 	.short	0x0008
        /*0084*/ 	.byte	0x00, 0xf5, 0x21, 0x00


	//----- nvinfo : EIATTR_KPARAM_INFO
	.align		4
.L_57:
        /*0088*/ 	.byte	0x04, 0x17
        /*008a*/ 	.short	(.L_59 - .L_58)
.L_58:
        /*008c*/ 	.word	0x00000000
        /*0090*/ 	.short	0x0000
        /*0092*/ 	.short	0x0000
        /*0094*/ 	.byte	0x00, 0xf5, 0x21, 0x00


	//----- nvinfo : EIATTR_SPARSE_MMA_MASK
	.align		4
.L_59:
        /*0098*/ 	.byte	0x03, 0x50
        /*009a*/ 	.short	0x0000


	//----- nvinfo : EIATTR_MAXREG_COUNT
	.align		4
        /*009c*/ 	.byte	0x03, 0x1b
        /*009e*/ 	.short	0x00ff


	//----- nvinfo : EIATTR_NUM_BARRIERS
	.align		4
        /*00a0*/ 	.byte	0x02, 0x4c
        /*00a2*/ 	.byte	0x01
	.zero		1


	//----- nvinfo : EIATTR_MERCURY_ISA_VERSION
	.align		4
        /*00a4*/ 	.byte	0x03, 0x5f
        /*00a6*/ 	.short	0x0101


	//----- nvinfo : EIATTR_VRC_CTA_INIT_COUNT
	.align		4
        /*00a8*/ 	.byte	0x02, 0x4a
	.zero		1
	.zero		1


	//----- nvinfo : EIATTR_EXIT_INSTR_OFFSETS
	.align		4
        /*00ac*/ 	.byte	0x04, 0x1c
        /*00ae*/ 	.short	(.L_61 - .L_60)


	//   ....[0]....
.L_60:
        /*00b0*/ 	.word	0x000000b0


	//   ....[1]....
        /*00b4*/ 	.word	0x00001d60


	//----- nvinfo : EIATTR_CRS_STACK_SIZE
	.align		4
.L_61:
        /*00b8*/ 	.byte	0x04, 0x1e
        /*00ba*/ 	.short	(.L_63 - .L_62)
.L_62:
        /*00bc*/ 	.word	0x00000000


	//----- nvinfo : EIATTR_CBANK_PARAM_SIZE
	.align		4
.L_63:
        /*00c0*/ 	.byte	0x03, 0x19
        /*00c2*/ 	.short	0x0040


	//----- nvinfo : EIATTR_PARAM_CBANK
	.align		4
        /*00c4*/ 	.byte	0x04, 0x0a
        /*00c6*/ 	.short	(.L_65 - .L_64)
	.align		4
.L_64:
        /*00c8*/ 	.word	index@(.nv.constant0._Z38update_model_multiGPU_kernel_sparse_2DIfEvPPT_PymS2_PiiPS2_S0_i)
        /*00cc*/ 	.short	0x0380
        /*00ce*/ 	.short	0x0040


	//----- nvinfo : EIATTR_SW_WAR
	.align		4
.L_65:
        /*00d0*/ 	.byte	0x04, 0x36
        /*00d2*/ 	.short	(.L_67 - .L_66)
.L_66:
        /*00d4*/ 	.word	0x00000008
.L_67:


//--------------------- .nv.info._Z35update_model_multiGPU_kernel_sparseIfEvPT_PyPiiPS1_S0_i --------------------------
	.section	.nv.info._Z35update_model_multiGPU_kernel_sparseIfEvPT_PyPiiPS1_S0_i,"",@"SHT_CUDA_INFO"
	.sectionflags	@""
	.align	4


	//----- nvinfo : EIATTR_CUDA_API_VERSION
	.align		4
        /*0000*/ 	.byte	0x04, 0x37
        /*0002*/ 	.short	(.L_69 - .L_68)
.L_68:
        /*0004*/ 	.word	0x00000082


	//----- nvinfo : EIATTR_KPARAM_INFO
	.align		4
.L_69:
        /*0008*/ 	.byte	0x04, 0x17
        /*000a*/ 	.short	(.L_71 - .L_70)
.L_70:
        /*000c*/ 	.word	0x00000000
        /*0010*/ 	.short	0x0006
        /*0012*/ 	.short	0x002c
        /*0014*/ 	.byte	0x00, 0xf0, 0x11, 0x00


	//----- nvinfo : EIATTR_KPARAM_INFO
	.align		4
.L_71:
        /*0018*/ 	.byte	0x04, 0x17
        /*001a*/ 	.short	(.L_73 - .L_72)
.L_72:
        /*001c*/ 	.word	0x00000000
        /*0020*/ 	.short	0x0005
        /*0022*/ 	.short	0x0028
        /*0024*/ 	.byte	0x00, 0xf0, 0x11, 0x00


	//----- nvinfo : EIATTR_KPARAM_INFO
	.align		4
.L_73:
        /*0028*/ 	.byte	0x04, 0x17
        /*002a*/ 	.short	(.L_75 - .L_74)
.L_74:
        /*002c*/ 	.word	0x00000000
        /*0030*/ 	.short	0x0004
        /*0032*/ 	.short	0x0020
        /*0034*/ 	.byte	0x00, 0xf5, 0x21, 0x00


	//----- nvinfo : EIATTR_KPARAM_INFO
	.align		4
.L_75:
        /*0038*/ 	.byte	0x04, 0x17
        /*003a*/ 	.short	(.L_77 - .L_76)
.L_76:
        /*003c*/ 	.word	0x00000000
        /*0040*/ 	.short	0x0003
        /*0042*/ 	.short	0x0018
        /*0044*/ 	.byte	0x00, 0xf0, 0x11, 0x00


	//----- nvinfo : EIATTR_KPARAM_INFO
	.align		4
.L_77:
        /*0048*/ 	.byte	0x04, 0x17
        /*004a*/ 	.short	(.L_79 - .L_78)
.L_78:
        /*004c*/ 	.word	0x00000000
        /*0050*/ 	.short	0x0002
        /*0052*/ 	.short	0x0010
        /*0054*/ 	.byte	0x00, 0xf5, 0x21, 0x00


	//----- nvinfo : EIATTR_KPARAM_INFO
	.align		4
.L_79:
        /*0058*/ 	.byte	0x04, 0x17
        /*005a*/ 	.short	(.L_81 - .L_80)
.L_80:
        /*005c*/ 	.word	0x00000000
        /*0060*/ 	.short	0x0001
        /*0062*/ 	.short	0x0008
        /*0064*/ 	.byte	0x00, 0xf5, 0x21, 0x00


	//----- nvinfo : EIATTR_KPARAM_INFO
	.align		4
.L_81:
        /*0068*/ 	.byte	0x04, 0x17
        /*006a*/ 	.short	(.L_83 - .L_82)
.L_82:
        /*006c*/ 	.word	0x00000000
        /*0070*/ 	.short	0x0000
        /*0072*/ 	.short	0x0000
        /*0074*/ 	.byte	0x00, 0xf5, 0x21, 0x00


	//----- nvinfo : EIATTR_SPARSE_MMA_MASK
	.align		4
.L_83:
        /*0078*/ 	.byte	0x03, 0x50
        /*007a*/ 	.short	0x0000


	//----- nvinfo : EIATTR_MAXREG_COUNT
	.align		4
        /*007c*/ 	.byte	0x03, 0x1b
        /*007e*/ 	.short	0x00ff


	//----- nvinfo : EIATTR_MERCURY_ISA_VERSION
	.align		4
        /*0080*/ 	.byte	0x03, 0x5f
        /*0082*/ 	.short	0x0101


	//----- nvinfo : EIATTR_VRC_CTA_INIT_COUNT
	.align		4
        /*0084*/ 	.byte	0x02, 0x4a
	.zero		1
	.zero		1


	//----- nvinfo : EIATTR_EXIT_INSTR_OFFSETS
	.align		4
        /*0088*/ 	.byte	0x04, 0x1c
        /*008a*/ 	.short	(.L_85 - .L_84)


	//   ....[0]....
.L_84:
        /*008c*/ 	.word	0x00000110


	//   ....[1]....
        /*0090*/ 	.word	0x00000140


	//   ....[2]....
        /*0094*/ 	.word	0x00001230


	//----- nvinfo : EIATTR_CRS_STACK_SIZE
	.align		4
.L_85:
        /*0098*/ 	.byte	0x04, 0x1e
        /*009a*/ 	.short	(.L_87 - .L_86)
.L_86:
        /*009c*/ 	.word	0x00000000


	//----- nvinfo : EIATTR_CBANK_PARAM_SIZE
	.align		4
.L_87:
        /*00a0*/ 	.byte	0x03, 0x19
        /*00a2*/ 	.short	0x0030


	//----- nvinfo : EIATTR_PARAM_CBANK
	.align		4
        /*00a4*/ 	.byte	0x04, 0x0a
        /*00a6*/ 	.short	(.L_89 - .L_88)
	.align		4
.L_88:
        /*00a8*/ 	.word	index@(.nv.constant0._Z35update_model_multiGPU_kernel_sparseIfEvPT_PyPiiPS1_S0_i)
        /*00ac*/ 	.short	0x0380
        /*00ae*/ 	.short	0x0030


	//----- nvinfo : EIATTR_SW_WAR
	.align		4
.L_89:
        /*00b0*/ 	.byte	0x04, 0x36
        /*00b2*/ 	.short	(.L_91 - .L_90)
.L_90:
        /*00b4*/ 	.word	0x00000008
.L_91:


//--------------------- .nv.info._Z44reduce_by_chunks_and_absmax_kernel_sparse_2DIfEvPPPT_mS2_PyPiiiS1_ --------------------------
	.section	.nv.info._Z44reduce_by_chunks_and_absmax_kernel_sparse_2DIfEvPPPT_mS2_PyPiiiS1_,"",@"SHT_CUDA_INFO"
	.sectionflags	@""
	.align	4


	//----- nvinfo : EIATTR_CUDA_API_VERSION
	.align		4
        /*0000*/ 	.byte	0x04, 0x37
        /*0002*/ 	.short	(.L_93 - .L_92)
.L_92:
        /*0004*/ 	.word	0x00000082


	//----- nvinfo : EIATTR_KPARAM_INFO
	.align		4
.L_93:
        /*0008*/ 	.byte	0x04, 0x17
        /*000a*/ 	.short	(.L_95 - .L_94)
.L_94:
        /*000c*/ 	.word	0x00000000
        /*0010*/ 	.short	0x0007
        /*0012*/ 	.short	0x0030
        /*0014*/ 	.byte	0x00, 0xf5, 0x21, 0x00


	//----- nvinfo : EIATTR_KPARAM_INFO
	.align		4
.L_95:
        /*0018*/ 	.byte	0x04, 0x17
        /*001a*/ 	.short	(.L_97 - .L_96)
.L_96:
        /*001c*/ 	.word	0x00000000
        /*0020*/ 	.short	0x0006
        /*0022*/ 	.short	0x002c
        /*0024*/ 	.byte	0x00, 0xf0, 0x11, 0x00


	//----- nvinfo : EIATTR_KPARAM_INFO
	.align		4
.L_97:
        /*0028*/ 	.byte	0x04, 0x17
        /*002a*/ 	.short	(.L_99 - .L_98)
.L_98:
        /*002c*/ 	.word	0x00000000
        /*0030*/ 	.short	0x0005
        /*0032*/ 	.short	0x0028
        /*0034*/ 	.byte	0x00, 0xf0, 0x11, 0x00


	//----- nvinfo : EIATTR_KPARAM_INFO
	.align		4
.L_99:
        /*0038*/ 	.byte	0x04, 0x17
        /*003a*/ 	.short	(.L_101 - .L_100)
.L_100:
        /*003c*/ 	.word	0x00000000
        /*0040*/ 	.short	0x0004
        /*0042*/ 	.short	0x0020
        /*0044*/ 	.byte	0x00, 0xf5, 0x21, 0x00


	//----- nvinfo : EIATTR_KPARAM_INFO
	.align		4
.L_101:
        /*0048*/ 	.byte	0x04, 0x17
        /*004a*/ 	.short	(.L_103 - .L_102)
.L_102:
        /*004c*/ 	.word	0x00000000
        /*0050*/ 	.short	0x0003
        /*0052*/ 	.short	0x0018
        /*0054*/ 	.byte	0x00, 0xf5, 0x21, 0x00


	//----- nvinfo : EIATTR_KPARAM_INFO
	.align		4
.L_103:
        /*0058*/ 	.byte	0x04, 0x17
        /*005a*/ 	.short	(.L_105 - .L_104)
.L_104:
        /*005c*/ 	.word	0x00000000
        /*0060*/ 	.short	0x0002
        /*0062*/ 	.short	0x0010
        /*0064*/ 	.byte	0x00, 0xf5, 0x21, 0x00


	//----- nvinfo : EIATTR_KPARAM_INFO
	.align		4
.L_105:
        /*0068*/ 	.byte	0x04, 0x17
        /*006a*/ 	.short	(.L_107 - .L_106)
.L_106:
        /*006c*/ 	.word	0x00000000
        /*0070*/ 	.short	0x0001
        /*0072*/ 	.short	0x0008
        /*0074*/ 	.byte	0x00, 0xf0, 0x21, 0x00


	//----- nvinfo : EIATTR_KPARAM_INFO
	.align		4
.L_107:
        /*0078*/ 	.byte	0x04, 0x17
        /*007a*/ 	.short	(.L_109 - .L_108)
.L_108:
        /*007c*/ 	.word	0x00000000
        /*0080*/ 	.short	0x0000
        /*0082*/ 	.short	0x0000
        /*0084*/ 	.byte	0x00, 0xf5, 0x21, 0x00


	//----- nvinfo : EIATTR_SPARSE_MMA_MASK
	.align		4
.L_109:
        /*0088*/ 	.byte	0x03, 0x50
        /*008a*/ 	.short	0x0000


	//----- nvinfo : EIATTR_MAXREG_COUNT
	.align		4
        /*008c*/ 	.byte	0x03, 0x1b
        /*008e*/ 	.short	0x00ff


	//----- nvinfo : EIATTR_NUM_BARRIERS
	.align		4
        /*0090*/ 	.byte	0x02, 0x4c
        /*0092*/ 	.byte	0x01
	.zero		1


	//----- nvinfo : EIATTR_MERCURY_ISA_VERSION
	.align		4
        /*0094*/ 	.byte	0x03, 0x5f
        /*0096*/ 	.short	0x0101


	//----- nvinfo : EIATTR_COOP_GROUP_MASK_REGIDS
	.align		4
        /*0098*/ 	.byte	0x04, 0x29
        /*009a*/ 	.short	(.L_111 - .L_110)


	//   ....[0]....
.L_110:
        /*009c*/ 	.word	0xffffffff


	//   ....[1]....
        /*00a0*/ 	.word	0xffffffff


	//   ....[2]....
        /*00a4*/ 	.word	0xffffffff


	//   ....[3]....
        /*00a8*/ 	.word	0xffffffff


	//   ....[4]....
        /*00ac*/ 	.word	0xffffffff


	//----- nvinfo : EIATTR_COOP_GROUP_INSTR_OFFSETS
	.align		4
.L_111:
        /*00b0*/ 	.byte	0x04, 0x28
        /*00b2*/ 	.short	(.L_113 - .L_112)


	//   ....[0]....
.L_112:
        /*00b4*/ 	.word	0x00002770


	//   ....[1]....
        /*00b8*/ 	.word	0x000027c0


	//   ....[2]....
        /*00bc*/ 	.word	0x000027f0


	//   ....[3]....
        /*00c0*/ 	.word	0x00002830


	//   ....[4]....
        /*00c4*/ 	.word	0x00002880


	//----- nvinfo : EIATTR_VRC_CTA_INIT_COUNT
	.align		4
.L_113:
        /*00c8*/ 	.byte	0x02, 0x4a
	.zero		1
	.zero		1


	//----- nvinfo : EIATTR_EXIT_INSTR_OFFSETS
	.align		4
        /*00cc*/ 	.byte	0x04, 0x1c
        /*00ce*/ 	.short	(.L_115 - .L_114)


	//   ....[0]....
.L_114:
        /*00d0*/ 	.word	0x000000b0


	//   ....[1]....
        /*00d4*/ 	.word	0x00003210


	//----- nvinfo : EIATTR_CRS_STACK_SIZE
	.align		4
.L_115:
        /*00d8*/ 	.byte	0x04, 0x1e
        /*00da*/ 	.short	(.L_117 - .L_116)
.L_116:
        /*00dc*/ 	.word	0x00000000


	//----- nvinfo : EIATTR_CBANK_PARAM_SIZE
	.align		4
.L_117:
        /*00e0*/ 	.byte	0x03, 0x19
        /*00e2*/ 	.short	0x0038


	//----- nvinfo : EIATTR_PARAM_CBANK
	.align		4
        /*00e4*/ 	.byte	0x04, 0x0a
        /*00e6*/ 	.short	(.L_119 - .L_118)
	.align		4
.L_118:
        /*00e8*/ 	.word	index@(.nv.constant0._Z44reduce_by_chunks_and_absmax_kernel_sparse_2DIfEvPPPT_mS2_PyPiiiS1_)
        /*00ec*/ 	.short	0x0380
        /*00ee*/ 	.short	0x0038


	//----- nvinfo : EIATTR_SW_WAR
	.align		4
.L_119:
        /*00f0*/ 	.byte	0x04, 0x36
        /*00f2*/ 	.short	(.L_121 - .L_120)
.L_120:
        /*00f4*/ 	.word	0x00000008
.L_121:


//--------------------- .nv.info._Z27max_of_AbsVal_kernel_finishIfEvmPT_S1_ --------------------------
	.section	.nv.info._Z27max_of_AbsVal_kernel_finishIfEvmPT_S1_,"",@"SHT_CUDA_INFO"
	.sectionflags	@""
	.align	4


	//----- nvinfo : EIATTR_CUDA_API_VERSION
	.align		4
        /*0000*/ 	.byte	0x04, 0x37
        /*0002*/ 	.short	(.L_123 - .L_122)
.L_122:
        /*0004*/ 	.word	0x00000082


	//----- nvinfo : EIATTR_KPARAM_INFO
	.align		4
.L_123:
        /*0008*/ 	.byte	0x04, 0x17
        /*000a*/ 	.short	(.L_125 - .L_124)
.L_124:
        /*000c*/ 	.word	0x00000000
        /*0010*/ 	.short	0x0002
        /*0012*/ 	.short	0x0010
        /*0014*/ 	.byte	0x00, 0xf5, 0x21, 0x00


	//----- nvinfo : EIATTR_KPARAM_INFO
	.align		4
.L_125:
        /*0018*/ 	.byte	0x04, 0x17
        /*001a*/ 	.short	(.L_127 - .L_126)
.L_126:
        /*001c*/ 	.word	0x00000000
        /*0020*/ 	.short	0x0001
        /*0022*/ 	.short	0x0008
        /*0024*/ 	.byte	0x00, 0xf5, 0x21, 0x00


	//----- nvinfo : EIATTR_KPARAM_INFO
	.align		4
.L_127:
        /*0028*/ 	.byte	0x04, 0x17
        /*002a*/ 	.short	(.L_129 - .L_128)
.L_128:
        /*002c*/ 	.word	0x00000000
        /*0030*/ 	.short	0x0000
        /*0032*/ 	.short	0x0000
        /*0034*/ 	.byte	0x00, 0xf0, 0x21, 0x00


	//----- nvinfo : EIATTR_SPARSE_MMA_MASK
	.align		4
.L_129:
        /*0038*/ 	.byte	0x03, 0x50
        /*003a*/ 	.short	0x0000


	//----- nvinfo : EIATTR_MAXREG_COUNT
	.align		4
        /*003c*/ 	.byte	0x03, 0x1b
        /*003e*/ 	.short	0x00ff


	//----- nvinfo : EIATTR_NUM_BARRIERS
	.align		4
        /*0040*/ 	.byte	0x02, 0x4c
        /*0042*/ 	.byte	0x01
	.zero		1


	//----- nvinfo : EIATTR_MERCURY_ISA_VERSION
	.align		4
        /*0044*/ 	.byte	0x03, 0x5f
        /*0046*/ 	.short	0x0101


	//----- nvinfo : EIATTR_UNUSED_LOAD_BYTE_OFFSET
	.align		4
        /*0048*/ 	.byte	0x04, 0x44
        /*004a*/ 	.short	(.L_131 - .L_130)


	//   ....[0]....
.L_130:
        /*004c*/ 	.word	0x00000460
        /*0050*/ 	.word	0x0000fff0


	//----- nvinfo : EIATTR_COOP_GROUP_MASK_REGIDS
	.align		4
.L_131:
        /*0054*/ 	.byte	0x04, 0x29
        /*0056*/ 	.short	(.L_133 - .L_132)


	//   ....[0]....
.L_132:
        /*0058*/ 	.word	0xffffffff


	//   ....[1]....
        /*005c*/ 	.word	0xffffffff


	//   ....[2]....
        /*0060*/ 	.word	0xffffffff


	//   ....[3]....
        /*0064*/ 	.word	0xffffffff


	//   ....[4]....
        /*0068*/ 	.word	0xffffffff


	//----- nvinfo : EIATTR_COOP_GROUP_INSTR_OFFSETS
	.align		4
.L_133:
        /*006c*/ 	.byte	0x04, 0x28
        /*006e*/ 	.short	(.L_135 - .L_134)


	//   ....[0]....
.L_134:
        /*0070*/ 	.word	0x000001f0


	//   ....[1]....
        /*0074*/ 	.word	0x00000220


	//   ....[2]....
        /*0078*/ 	.word	0x00000250


	//   ....[3]....
        /*007c*/ 	.word	0x00000290


	//   ....[4]....
        /*0080*/ 	.word	0x000002e0


	//----- nvinfo : EIATTR_VRC_CTA_INIT_COUNT
	.align		4
.L_135:
        /*0084*/ 	.byte	0x02, 0x4a
	.zero		1
	.zero		1


	//----- nvinfo : EIATTR_EXIT_INSTR_OFFSETS
	.align		4
        /*0088*/ 	.byte	0x04, 0x1c
        /*008a*/ 	.short	(.L_137 - .L_136)


	//   ....[0]....
.L_136:
        /*008c*/ 	.word	0x00000360


	//   ....[1]....
        /*0090*/ 	.word	0x00000b90


	//----- nvinfo : EIATTR_CRS_STACK_SIZE
	.align		4
.L_137:
        /*0094*/ 	.byte	0x04, 0x1e
        /*0096*/ 	.short	(.L_139 - .L_138)
.L_138:
        /*0098*/ 	.word	0x00000000


	//----- nvinfo : EIATTR_CBANK_PARAM_SIZE
	.align		4
.L_139:
        /*009c*/ 	.byte	0x03, 0x19
        /*009e*/ 	.short	0x0018


	//----- nvinfo : EIATTR_PARAM_CBANK
	.align		4
        /*00a0*/ 	.byte	0x04, 0x0a
        /*00a2*/ 	.short	(.L_141 - .L_140)
	.align		4
.L_140:
        /*00a4*/ 	.word	index@(.nv.constant0._Z27max_of_AbsVal_kernel_finishIfEvmPT_S1_)
        /*00a8*/ 	.short	0x0380
        /*00aa*/ 	.short	0x0018


	//----- nvinfo : EIATTR_SW_WAR
	.align		4
.L_141:
        /*00ac*/ 	.byte	0x04, 0x36
        /*00ae*/ 	.short	(.L_143 - .L_142)
.L_142:
        /*00b0*/ 	.word	0x00000008
.L_143:


//--------------------- .nv.info._Z34reduce_by_chunks_and_absmax_kernelIfEvPPT_PyPiiiS1_ --------------------------
	.section	.nv.info._Z34reduce_by_chunks_and_absmax_kernelIfEvPPT_PyPiiiS1_,"",@"SHT_CUDA_INFO"
	.sectionflags	@""
	.align	4


	//----- nvinfo : EIATTR_CUDA_API_VERSION
	.align		4
        /*0000*/ 	.byte	0x04, 0x37
        /*0002*/ 	.short	(.L_145 - .L_144)
.L_144:
        /*0004*/ 	.word	0x00000082


	//----- nvinfo : EIATTR_KPARAM_INFO
	.align		4
.L_145:
        /*0008*/ 	.byte	0x04, 0x17
        /*000a*/ 	.short	(.L_147 - .L_146)
.L_146:
        /*000c*/ 	.word	0x00000000
        /*0010*/ 	.short	0x0005
        /*0012*/ 	.short	0x0020
        /*0014*/ 	.byte	0x00, 0xf5, 0x21, 0x00


	//----- nvinfo : EIATTR_KPARAM_INFO
	.align		4
.L_147:
        /*0018*/ 	.byte	0x04, 0x17
        /*001a*/ 	.short	(.L_149 - .L_148)
.L_148:
        /*001c*/ 	.word	0x00000000
        /*0020*/ 	.short	0x0004
        /*0022*/ 	.short	0x001c
        /*0024*/ 	.byte	0x00, 0xf0, 0x11, 0x00


	//----- nvinfo : EIATTR_KPARAM_INFO
	.align		4
.L_149:
        /*0028*/ 	.byte	0x04, 0x17
        /*002a*/ 	.short	(.L_151 - .L_150)
.L_150:
        /*002c*/ 	.word	0x00000000
        /*0030*/ 	.short	0x0003
        /*0032*/ 	.short	0x0018
        /*0034*/ 	.byte	0x00, 0xf0, 0x11, 0x00


	//----- nvinfo : EIATTR_KPARAM_INFO
	.align		4
.L_151:
        /*0038*/ 	.byte	0x04, 0x17
        /*003a*/ 	.short	(.L_153 - .L_152)
.L_152:
        /*003c*/ 	.word	0x00000000
        /*0040*/ 	.short	0x0002
        /*0042*/ 	.short	0x0010
        /*0044*/ 	.byte	0x00, 0xf5, 0x21, 0x00


	//----- nvinfo : EIATTR_KPARAM_INFO
	.align		4
.L_153:
        /*0048*/ 	.byte	0x04, 0x17
        /*004a*/ 	.short	(.L_155 - .L_154)
.L_154:
        /*004c*/ 	.word	0x00000000
        /*0050*/ 	.short	0x0001
        /*0052*/ 	.short	0x0008
        /*0054*/ 	.byte	0x00, 0xf5, 0x21, 0x00


	//----- nvinfo : EIATTR_KPARAM_INFO
	.align		4
.L_155:
        /*0058*/ 	.byte	0x04, 0x17
        /*005a*/ 	.short	(.L_157 - .L_156)
.L_156:
        /*005c*/ 	.word	0x00000000
        /*0060*/ 	.short	0x0000
        /*0062*/ 	.short	0x0000
        /*0064*/ 	.byte	0x00, 0xf5, 0x21, 0x00


	//----- nvinfo : EIATTR_SPARSE_MMA_MASK
	.align		4
.L_157:
        /*0068*/ 	.byte	0x03, 0x50
        /*006a*/ 	.short	0x0000


	//----- nvinfo : EIATTR_MAXREG_COUNT
	.align		4
        /*006c*/ 	.byte	0x03, 0x1b
        /*006e*/ 	.short	0x00ff


	//----- nvinfo : EIATTR_NUM_BARRIERS
	.align		4
        /*0070*/ 	.byte	0x02, 0x4c
        /*0072*/ 	.byte	0x01
	.zero		1


	//----- nvinfo : EIATTR_MERCURY_ISA_VERSION
	.align		4
        /*0074*/ 	.byte	0x03, 0x5f
        /*0076*/ 	.short	0x0101


	//----- nvinfo : EIATTR_UNUSED_LOAD_BYTE_OFFSET
	.align		4
        /*0078*/ 	.byte	0x04, 0x44
        /*007a*/ 	.short	(.L_159 - .L_158)


	//   ....[0]....
.L_158:
        /*007c*/ 	.word	0x000019b0
        /*0080*/ 	.word	0x0000fff0


	//----- nvinfo : EIATTR_COOP_GROUP_MASK_REGIDS
	.align		4
.L_159:
        /*0084*/ 	.byte	0x04, 0x29
        /*0086*/ 	.short	(.L_161 - .L_160)


	//   ....[0]....
.L_160:
        /*0088*/ 	.word	0xffffffff


	//   ....[1]....
        /*008c*/ 	.word	0xffffffff


	//   ....[2]....
        /*0090*/ 	.word	0xffffffff


	//   ....[3]....
        /*0094*/ 	.word	0xffffffff


	//   ....[4]....
        /*0098*/ 	.word	0xffffffff


	//----- nvinfo : EIATTR_COOP_GROUP_INSTR_OFFSETS
	.align		4
.L_161:
        /*009c*/ 	.byte	0x04, 0x28
        /*009e*/ 	.short	(.L_163 - .L_162)


	//   ....[0]....
.L_162:
        /*00a0*/ 	.word	0x00001720


	//   ....[1]....
        /*00a4*/ 	.word	0x00001790


	//   ....[2]....
        /*00a8*/ 	.word	0x000017e0


	//   ....[3]....
        /*00ac*/ 	.word	0x00001810


	//   ....[4]....
        /*00b0*/ 	.word	0x00001850


	//----- nvinfo : EIATTR_VRC_CTA_INIT_COUNT
	.align		4
.L_163:
        /*00b4*/ 	.byte	0x02, 0x4a
	.zero		1
	.zero		1


	//----- nvinfo : EIATTR_EXIT_INSTR_OFFSETS
	.align		4
        /*00b8*/ 	.byte	0x04, 0x1c
        /*00ba*/ 	.short	(.L_165 - .L_164)


	//   ....[0]....
.L_164:
        /*00bc*/ 	.word	0x000018b0


	//   ....[1]....
        /*00c0*/ 	.word	0x000020d0


	//----- nvinfo : EIATTR_CRS_STACK_SIZE
	.align		4
.L_165:
        /*00c4*/ 	.byte	0x04, 0x1e
        /*00c6*/ 	.short	(.L_167 - .L_166)
.L_166:
        /*00c8*/ 	.word	0x00000000


	//----- nvinfo : EIATTR_CBANK_PARAM_SIZE
	.align		4
.L_167:
        /*00cc*/ 	.byte	0x03, 0x19
        /*00ce*/ 	.short	0x0028


	//----- nvinfo : EIATTR_PARAM_CBANK
	.align		4
        /*00d0*/ 	.byte	0x04, 0x0a
        /*00d2*/ 	.short	(.L_169 - .L_168)
	.align		4
.L_168:
        /*00d4*/ 	.word	index@(.nv.constant0._Z34reduce_by_chunks_and_absmax_kernelIfEvPPT_PyPiiiS1_)
        /*00d8*/ 	.short	0x0380
        /*00da*/ 	.short	0x0028


	//----- nvinfo : EIATTR_SW_WAR
	.align		4
.L_169:
        /*00dc*/ 	.byte	0x04, 0x36
        /*00de*/ 	.short	(.L_171 - .L_170)
.L_170:
        /*00e0*/ 	.word	0x00000008
.L_171:


//--------------------- .nv.info._Z23reduce_by_chunks_kernelIfEvPPT_PyPiii --------------------------
	.section	.nv.info._Z23reduce_by_chunks_kernelIfEvPPT_PyPiii,"",@"SHT_CUDA_INFO"
	.sectionflags	@""
	.align	4


	//----- nvinfo : EIATTR_CUDA_API_VERSION
	.align		4
        /*0000*/ 	.byte	0x04, 0x37
        /*0002*/ 	.short	(.L_173 - .L_172)
.L_172:
        /*0004*/ 	.word	0x00000082


	//----- nvinfo : EIATTR_KPARAM_INFO
	.align		4
.L_173:
        /*0008*/ 	.byte	0x04, 0x17
        /*000a*/ 	.short	(.L_175 - .L_174)
.L_174:
        /*000c*/ 	.word	0x00000000
        /*0010*/ 	.short	0x0004
        /*0012*/ 	.short	0x001c
        /*0014*/ 	.byte	0x00, 0xf0, 0x11, 0x00


	//----- nvinfo : EIATTR_KPARAM_INFO
	.align		4
.L_175:
        /*0018*/ 	.byte	0x04, 0x17
        /*001a*/ 	.short	(.L_177 - .L_176)
.L_176:
        /*001c*/ 	.word	0x00000000
        /*0020*/ 	.short	0x0003
        /*0022*/ 	.short	0x0018
        /*0024*/ 	.byte	0x00, 0xf0, 0x11, 0x00


	//----- nvinfo : EIATTR_KPARAM_INFO
	.align		4
.L_177:
        /*0028*/ 	.byte	0x04, 0x17
        /*002a*/ 	.short	(.L_179 - .L_178)
.L_178:
        /*002c*/ 	.word	0x00000000
        /*0030*/ 	.short	0x0002
        /*0032*/ 	.short	0x0010
        /*0034*/ 	.byte	0x00, 0xf5, 0x21, 0x00


	//----- nvinfo : EIATTR_KPARAM_INFO
	.align		4
.L_179:
        /*0038*/ 	.byte	0x04, 0x17
        /*003a*/ 	.short	(.L_181 - .L_180)
.L_180:
        /*003c*/ 	.word	0x00000000
        /*0040*/ 	.short	0x0001
        /*0042*/ 	.short	0x0008
        /*0044*/ 	.byte	0x00, 0xf5, 0x21, 0x00


	//----- nvinfo : EIATTR_KPARAM_INFO
	.align		4
.L_181:
        /*0048*/ 	.byte	0x04, 0x17
        /*004a*/ 	.short	(.L_183 - .L_182)
.L_182:
        /*004c*/ 	.word	0x00000000
        /*0050*/ 	.short	0x0000
        /*0052*/ 	.short	0x0000
        /*0054*/ 	.byte	0x00, 0xf5, 0x21, 0x00


	//----- nvinfo : EIATTR_SPARSE_MMA_MASK
	.align		4
.L_183:
        /*0058*/ 	.byte	0x03, 0x50
        /*005a*/ 	.short	0x0000


	//----- nvinfo : EIATTR_MAXREG_COUNT
	.align		4
        /*005c*/ 	.byte	0x03, 0x1b
        /*005e*/ 	.short	0x00ff


	//----- nvinfo : EIATTR_MERCURY_ISA_VERSION
	.align		4
        /*0060*/ 	.byte	0x03, 0x5f
        /*0062*/ 	.short	0x0101


	//----- nvinfo : EIATTR_VRC_CTA_INIT_COUNT
	.align		4
        /*0064*/ 	.byte	0x02, 0x4a
	.zero		1
	.zero		1


	//----- nvinfo : EIATTR_EXIT_INSTR_OFFSETS
	.align		4
        /*0068*/ 	.byte	0x04, 0x1c
        /*006a*/ 	.short	(.L_185 - .L_184)


	//   ....[0]....
.L_184:
        /*006c*/ 	.word	0x00000110


	//   ....[1]....
        /*0070*/ 	.word	0x00000220


	//   ....[2]....
        /*0074*/ 	.word	0x000015f0


	//----- nvinfo : EIATTR_CRS_STACK_SIZE
	.align		4
.L_185:
        /*0078*/ 	.byte	0x04, 0x1e
        /*007a*/ 	.short	(.L_187 - .L_186)
.L_186:
        /*007c*/ 	.word	0x00000000


	//----- nvinfo : EIATTR_CBANK_PARAM_SIZE
	.align		4
.L_187:
        /*0080*/ 	.byte	0x03, 0x19
        /*0082*/ 	.short	0x0020


	//----- nvinfo : EIATTR_PARAM_CBANK
	.align		4
        /*0084*/ 	.byte	0x04, 0x0a
        /*0086*/ 	.short	(.L_189 - .L_188)
	.align		4
.L_188:
        /*0088*/ 	.word	index@(.nv.constant0._Z23reduce_by_chunks_kernelIfEvPPT_PyPiii)
        /*008c*/ 	.short	0x0380
        /*008e*/ 	.short	0x0020


	//----- nvinfo : EIATTR_SW_WAR
	.align		4
.L_189:
        /*0090*/ 	.byte	0x04, 0x36
        /*0092*/ 	.short	(.L_191 - .L_190)
.L_190:
        /*0094*/ 	.word	0x00000008
.L_191:


//--------------------- .nv.callgraph             --------------------------
	.section	.nv.callgraph,"",@"SHT_CUDA_CALLGRAPH"
	.align	4
	.sectionentsize	8
	.align		4
        /*0000*/ 	.word	0x00000000
	.align		4
        /*0004*/ 	.word	0xffffffff
	.align		4
        /*0008*/ 	.word	0x00000000
	.align		4
        /*000c*/ 	.word	0xfffffffe
	.align		4
        /*0010*/ 	.word	0x00000000
	.align		4
        /*0014*/ 	.word	0xfffffffd
	.align		4
        /*0018*/ 	.word	0x00000000
	.align		4
        /*001c*/ 	.word	0xfffffffc


//--------------------- .text._Z38update_model_multiGPU_kernel_sparse_2DIfEvPPT_PymS2_PiiPS2_S0_i --------------------------
	.section	.text._Z38update_model_multiGPU_kernel_sparse_2DIfEvPPT_PymS2_PiiPS2_S0_i,"ax",@progbits
	.align	128
        .global         _Z38update_model_multiGPU_kernel_sparse_2DIfEvPPT_PymS2_PiiPS2_S0_i
        .type           _Z38update_model_multiGPU_kernel_sparse_2DIfEvPPT_PymS2_PiiPS2_S0_i,@function
        .size           _Z38update_model_multiGPU_kernel_sparse_2DIfEvPPT_PymS2_PiiPS2_S0_i,(.L_x_104 - _Z38update_model_multiGPU_kernel_sparse_2DIfEvPPT_PymS2_PiiPS2_S0_i)
        .other          _Z38update_model_multiGPU_kernel_sparse_2DIfEvPPT_PymS2_PiiPS2_S0_i,@"STO_CUDA_ENTRY STV_DEFAULT"
_Z38update_model_multiGPU_kernel_sparse_2DIfEvPPT_PymS2_PiiPS2_S0_i:
.text._Z38update_model_multiGPU_kernel_sparse_2DIfEvPPT_PymS2_PiiPS2_S0_i:
[----:B------:R-:W-:Y:S08]  /*0000*/  LDC R1, c[0x0][0x37c] ;  /* 0x0000df00ff017b82 */ /* 0x000ff00000000800 */
[----:B------:R-:W0:Y:S01]  /*0010*/  LDC R3, c[0x0][0x3bc] ;  /* 0x0000ef00ff037b82 */ /* 0x000e220000000800 */
[----:B------:R-:W1:Y:S07]  /*0020*/  LDCU.64 UR12, c[0x0][0x358] ;  /* 0x00006b00ff0c77ac */ /* 0x000e6e0008000a00 */
[----:B------:R-:W0:Y:S08]  /*0030*/  LDC.64 R10, c[0x0][0x388] ;  /* 0x0000e200ff0a7b82 */ /* 0x000e300000000a00 */
[----:B------:R-:W2:Y:S08]  /*0040*/  S2UR UR11, SR_CTAID.Y ;  /* 0x00000000000b79c3 */ /* 0x000eb00000002600 */
[----:B------:R-:W2:Y:S01]  /*0050*/  LDC.64 R4, c[0x0][0x390] ;  /* 0x0000e400ff047b82 */ /* 0x000ea20000000a00 */
[----:B0-----:R-:W-:-:S05]  /*0060*/  IMAD.WIDE R10, R3, 0x8, R10 ;  /* 0x00000008030a7825 */ /* 0x001fca00078e020a */
[----:B-1----:R0:W5:Y:S01]  /*0070*/  LDG.E.64 R2, desc[UR12][R10.64] ;  /* 0x0000000c0a027981 */ /* 0x002162000c1e1b00 */
[----:B--2---:R-:W-:-:S04]  /*0080*/  ISETP.LE.U32.AND P0, PT, R4, UR11, PT ;  /* 0x0000000b04007c0c */ /* 0x004fc8000bf03070 */
[----:B------:R-:W-:Y:S01]  /*0090*/  ISETP.GE.U32.AND.EX P0, PT, RZ, R5, PT, P0 ;  /* 0x00000005ff00720c */ /* 0x000fe20003f06100 */
[----:B------:R-:W1:-:S12]  /*00a0*/  S2UR UR4, SR_CTAID.X ;  /* 0x00000000000479c3 */ /* 0x000e580000002500 */
[----:B01----:R-:W-:Y:S05]  /*00b0*/  @P0 EXIT ;  /* 0x000000000000094d */ /* 0x003fea0003800000 */
[----:B------:R-:W5:Y:S01]  /*00c0*/  LDG.E.64 R10, desc[UR12][R10.64+0x8] ;  /* 0x0000080c0a0a7981 */ /* 0x000f62000c1e1b00 */
[----:B------:R-:W0:Y:S01]  /*00d0*/  LDCU UR5, c[0x0][0x360] ;  /* 0x00006c00ff0577ac */ /* 0x000e220008000800 */
[----:B------:R-:W-:Y:S01]  /*00e0*/  IMAD.MOV.U32 R4, RZ, RZ, RZ ;  /* 0x000000ffff047224 */ /* 0x000fe200078e00ff */
[----:B------:R-:W1:Y:S01]  /*00f0*/  S2R R5, SR_TID.X ;  /* 0x0000000000057919 */ /* 0x000e620000002100 */
[----:B------:R-:W2:Y:S01]  /*0100*/  LDCU UR6, c[0x0][0x370] ;  /* 0x00006e00ff0677ac */ /* 0x000ea20008000800 */
[----:B------:R-:W3:Y:S01]  /*0110*/  LDC R0, c[0x0][0x374] ;  /* 0x0000dd00ff007b82 */ /* 0x000ee20000000800 */
[----:B------:R-:W4:Y:S01]  /*0120*/  LDCU UR7, c[0x0][0x3a8] ;  /* 0x00007500ff0777ac */ /* 0x000f220008000800 */
[----:B0-----:R-:W-:Y:S02]  /*0130*/  UIMAD UR4, UR5, UR4, URZ ;  /* 0x00000004050472a4 */ /* 0x001fe4000f8e02ff */
[----:B--2---:R-:W-:Y:S02]  /*0140*/  UIMAD UR5, UR5, UR6, URZ ;  /* 0x00000006050572a4 */ /* 0x004fe4000f8e02ff */
[----:B----4-:R-:W-:-:S02]  /*0150*/  ULOP3.LUT UR8, UR7, 0x7, URZ, 0xc0, !UPT ;  /* 0x0000000707087892 */ /* 0x010fc4000f8ec0ff */
[----:B------:R-:W-:Y:S02]  /*0160*/  ULOP3.LUT UR9, UR7, 0x3, URZ, 0xc0, !UPT ;  /* 0x0000000307097892 */ /* 0x000fe4000f8ec0ff */
[----:B------:R-:W-:Y:S01]  /*0170*/  ULOP3.LUT UR10, UR7, 0x7ffffff8, URZ, 0xc0, !UPT ;  /* 0x7ffffff8070a7892 */ /* 0x000fe2000f8ec0ff */
[----:B-1---5:R-:W-:Y:S01]  /*0180*/  IADD3 R2, P0, P1, R2, UR4, R5 ;  /* 0x0000000402027c10 */ /* 0x022fe2000f91e005 */
[----:B------:R-:W-:Y:S01]  /*0190*/  IMAD.U32 R5, RZ, RZ, UR11 ;  /* 0x0000000bff057e24 */ /* 0x000fe2000f8e00ff */
[----:B------:R-:W-:Y:S02]  /*01a0*/  ULOP3.LUT UR4, UR7, 0x1, URZ, 0xc0, !UPT ;  /* 0x0000000107047892 */ /* 0x000fe4000f8ec0ff */
[----:B------:R-:W-:-:S10]  /*01b0*/  IADD3.X R3, PT, PT, R3, RZ, RZ, P0, P1 ;  /* 0x000000ff03037210 */ /* 0x000fd400007e24ff */
.L_x_15:
[----:B0-----:R-:W0:Y:S01]  /*01c0*/  S2R R6, SR_TID.X ;  /* 0x0000000000067919 */ /* 0x001e220000002100 */
[----:B------:R-:W-:Y:S01]  /*01d0*/  BSSY.RECONVERGENT B0, `(.L_x_0) ;  /* 0x00000c9000007945 */ /* 0x000fe20003800200 */
[----:B0-----:R-:W-:-:S13]  /*01e0*/  ISETP.NE.AND P0, PT, R6, RZ, PT ;  /* 0x000000ff0600720c */ /* 0x001fda0003f05270 */
[----:B-12--5:R-:W-:Y:S05]  /*01f0*/  @P0 BRA `(.L_x_1) ;  /* 0x0000000c00180947 */ /* 0x026fea0003800000 */
[----:B------:R-:W0:Y:S01]  /*0200*/  S2UR UR7, SR_CgaCtaId ;  /* 0x00000000000779c3 */ /* 0x000e220000008800 */
[----:B------:R-:W-:Y:S02]  /*0210*/  UMOV UR6, 0x400 ;  /* 0x0000040000067882 */ /* 0x000fe40000000000 */
[----:B0-----:R-:W-:Y:S01]  /*0220*/  ULEA UR6, UR7, UR6, 0x18 ;  /* 0x0000000607067291 */ /* 0x001fe2000f8ec0ff */
[----:B------:R-:W0:Y:S08]  /*0230*/  LDCU UR7, c[0x0][0x3a8] ;  /* 0x00007500ff0777ac */ /* 0x000e300008000800 */
[----:B------:R-:W-:Y:S01]  /*0240*/  STS [UR6], RZ ;  /* 0x000000ffff007988 */ /* 0x000fe20008000806 */
[----:B0-----:R-:W-:-:S09]  /*0250*/  UISETP.GE.AND UP0, UPT, UR7, 0x1, UPT ;  /* 0x000000010700788c */ /* 0x001fd2000bf06270 */
[----:B------:R-:W-:Y:S05]  /*0260*/  BRA.U !UP0, `(.L_x_1) ;  /* 0x0000000908fc7547 */ /* 0x000fea000b800000 */
[----:B------:R-:W-:Y:S01]  /*0270*/  UISETP.GE.U32.AND UP0, UPT, UR7, 0x8, UPT ;  /* 0x000000080700788c */ /* 0x000fe2000bf06070 */
[----:B------:R-:W-:-:S08]  /*0280*/  CS2R R6, SRZ ;  /* 0x0000000000067805 */ /* 0x000fd0000001ff00 */
[----:B------:R-:W-:Y:S05]  /*0290*/  BRA.U !UP0, `(.L_x_2) ;  /* 0x00000005087c7547 */ /* 0x000fea000b800000 */
[----:B------:R-:W0:Y:S01]  /*02a0*/  LDCU.64 UR6, c[0x0][0x398] ;  /* 0x00007300ff0677ac */ /* 0x000e220008000a00 */
[----:B------:R-:W-:Y:S01]  /*02b0*/  IMAD.MOV.U32 R6, RZ, RZ, RZ ;  /* 0x000000ffff067224 */ /* 0x000fe200078e00ff */
[C---:B------:R-:W-:Y:S01]  /*02c0*/  SHF.L.U64.HI R7, R5.reuse, 0x2, R4 ;  /* 0x0000000205077819 */ /* 0x040fe20000010204 */
[----:B------:R-:W-:Y:S01]  /*02d0*/  IMAD.SHL.U32 R25, R5, 0x4, RZ ;  /* 0x0000000405197824 */ /* 0x000fe200078e00ff */
[----:B------:R-:W-:Y:S02]  /*02e0*/  UIADD3 UR11, UPT, UPT, -UR10, URZ, URZ ;  /* 0x000000ff0a0b7290 */ /* 0x000fe4000fffe1ff */
[----:B0-----:R-:W-:-:S04]  /*02f0*/  UIADD3 UR6, UP0, UPT, UR6, 0x20, URZ ;  /* 0x0000002006067890 */ /* 0x001fc8000ff1e0ff */
[----:B------:R-:W-:Y:S02]  /*0300*/  UIADD3.X UR7, UPT, UPT, URZ, UR7, URZ, UP0, !UPT ;  /* 0x00000007ff077290 */ /* 0x000fe400087fe4ff */
[----:B------:R-:W-:-:S04]  /*0310*/  IMAD.U32 R8, RZ, RZ, UR6 ;  /* 0x00000006ff087e24 */ /* 0x000fc8000f8e00ff */
[----:B------:R-:W-:-:S07]  /*0320*/  IMAD.U32 R9, RZ, RZ, UR7 ;  /* 0x00000007ff097e24 */ /* 0x000fce000f8e00ff */
.L_x_3:
[----:B------:R-:W2:Y:S04]  /*0330*/  LDG.E.64 R14, desc[UR12][R8.64+-0x18] ;  /* 0xffffe80c080e7981 */ /* 0x000ea8000c1e1b00 */
[----:B------:R-:W4:Y:S04]  /*0340*/  LDG.E.64 R16, desc[UR12][R8.64+-0x20] ;  /* 0xffffe00c08107981 */ /* 0x000f28000c1e1b00 */
[----:B------:R-:W5:Y:S04]  /*0350*/  LDG.E.64 R18, desc[UR12][R8.64+-0x10] ;  /* 0xfffff00c08127981 */ /* 0x000f68000c1e1b00 */
[----:B------:R-:W3:Y:S04]  /*0360*/  LDG.E.64 R20, desc[UR12][R8.64+-0x8] ;  /* 0xfffff80c08147981 */ /* 0x000ee8000c1e1b00 */
[----:B------:R-:W3:Y:S04]  /*0370*/  LDG.E.64 R12, desc[UR12][R8.64] ;  /* 0x0000000c080c7981 */ /* 0x000ee8000c1e1b00 */
[----:B------:R-:W3:Y:S01]  /*0380*/  LDG.E.64 R22, desc[UR12][R8.64+0x18] ;  /* 0x0000180c08167981 */ /* 0x000ee2000c1e1b00 */
[----:B--2---:R-:W-:-:S02]  /*0390*/  IADD3 R26, P1, PT, R14, R25, RZ ;  /* 0x000000190e1a7210 */ /* 0x004fc40007f3e0ff */
[----:B----4-:R-:W-:-:S03]  /*03a0*/  IADD3 R28, P0, PT, R16, R25, RZ ;  /* 0x00000019101c7210 */ /* 0x010fc60007f1e0ff */
[--C-:B0-----:R-:W-:Y:S02]  /*03b0*/  IMAD.X R27, R15, 0x1, R7.reuse, P1 ;  /* 0x000000010f1b7824 */ /* 0x101fe400008e0607 */
[----:B------:R-:W2:Y:S01]  /*03c0*/  LDG.E.64 R14, desc[UR12][R8.64+0x8] ;  /* 0x0000080c080e7981 */ /* 0x000ea2000c1e1b00 */
[----:B------:R-:W-:-:S03]  /*03d0*/  IMAD.X R29, R17, 0x1, R7, P0 ;  /* 0x00000001111d7824 */ /* 0x000fc600000e0607 */
[----:B------:R-:W4:Y:S04]  /*03e0*/  LDG.E.64 R16, desc[UR12][R8.64+0x10] ;  /* 0x0000100c08107981 */ /* 0x000f28000c1e1b00 */
[----:B------:R-:W4:Y:S01]  /*03f0*/  LDG.E R24, desc[UR12][R28.64] ;  /* 0x0000000c1c187981 */ /* 0x000f22000c1e1900 */
[----:B-----5:R-:W-:-:S03]  /*0400*/  IADD3 R18, P0, PT, R18, R25, RZ ;  /* 0x0000001912127210 */ /* 0x020fc60007f1e0ff */
[----:B------:R-:W5:Y:S01]  /*0410*/  LDG.E R26, desc[UR12][R26.64] ;  /* 0x0000000c1a1a7981 */ /* 0x000f62000c1e1900 */
[-C--:B---3--:R-:W-:Y:S01]  /*0420*/  IADD3 R20, P1, PT, R20, R25.reuse, RZ ;  /* 0x0000001914147210 */ /* 0x088fe20007f3e0ff */
[----:B------:R-:W-:Y:S01]  /*0430*/  IMAD.X R19, R19, 0x1, R7, P0 ;  /* 0x0000000113137824 */ /* 0x000fe200000e0607 */
[----:B------:R-:W-:-:S03]  /*0440*/  IADD3 R12, P0, PT, R12, R25, RZ ;  /* 0x000000190c0c7210 */ /* 0x000fc60007f1e0ff */
[--C-:B------:R-:W-:Y:S01]  /*0450*/  IMAD.X R21, R21, 0x1, R7.reuse, P1 ;  /* 0x0000000115157824 */ /* 0x100fe200008e0607 */
[----:B------:R-:W3:Y:S01]  /*0460*/  LDG.E R18, desc[UR12][R18.64] ;  /* 0x0000000c12127981 */ /* 0x000ee2000c1e1900 */
[----:B------:R-:W-:-:S03]  /*0470*/  IMAD.X R13, R13, 0x1, R7, P0 ;  /* 0x000000010d0d7824 */ /* 0x000fc600000e0607 */
[----:B------:R-:W3:Y:S04]  /*0480*/  LDG.E R20, desc[UR12][R20.64] ;  /* 0x0000000c14147981 */ /* 0x000ee8000c1e1900 */
[----:B------:R-:W3:Y:S01]  /*0490*/  LDG.E R12, desc[UR12][R12.64] ;  /* 0x0000000c0c0c7981 */ /* 0x000ee2000c1e1900 */
[----:B--2---:R-:W-:-:S05]  /*04a0*/  IADD3 R14, P0, PT, R14, R25, RZ ;  /* 0x000000190e0e7210 */ /* 0x004fca0007f1e0ff */
[----:B------:R-:W-:Y:S01]  /*04b0*/  IMAD.X R15, R15, 0x1, R7, P0 ;  /* 0x000000010f0f7824 */ /* 0x000fe200000e0607 */
[----:B----4-:R-:W-:-:S04]  /*04c0*/  IADD3 R16, P0, PT, R16, R25, RZ ;  /* 0x0000001910107210 */ /* 0x010fc80007f1e0ff */
[----:B------:R0:W2:Y:S01]  /*04d0*/  LDG.E R14, desc[UR12][R14.64] ;  /* 0x0000000c0e0e7981 */ /* 0x0000a2000c1e1900 */
[----:B------:R-:W-:Y:S01]  /*04e0*/  IMAD.X R17, R17, 0x1, R7, P0 ;  /* 0x0000000111117824 */ /* 0x000fe200000e0607 */
[----:B------:R-:W-:-:S04]  /*04f0*/  IADD3 R22, P0, PT, R22, R25, RZ ;  /* 0x0000001916167210 */ /* 0x000fc80007f1e0ff */
[----:B------:R1:W4:Y:S01]  /*0500*/  LDG.E R16, desc[UR12][R16.64] ;  /* 0x0000000c10107981 */ /* 0x000322000c1e1900 */
[----:B------:R-:W-:-:S05]  /*0510*/  IMAD.X R23, R23, 0x1, R7, P0 ;  /* 0x0000000117177824 */ /* 0x000fca00000e0607 */
[----:B------:R-:W4:Y:S01]  /*0520*/  LDG.E R22, desc[UR12][R22.64] ;  /* 0x0000000c16167981 */ /* 0x000f22000c1e1900 */
[----:B------:R-:W-:Y:S02]  /*0530*/  FSETP.NEU.AND P6, PT, R24, RZ, PT ;  /* 0x000000ff1800720b */ /* 0x000fe40003fcd000 */
[----:B-----5:R-:W-:Y:S02]  /*0540*/  FSETP.NEU.AND P5, PT, R26, RZ, PT ;  /* 0x000000ff1a00720b */ /* 0x020fe40003fad000 */
[----:B---3--:R-:W-:-:S09]  /*0550*/  FSETP.NEU.AND P4, PT, R18, RZ, PT ;  /* 0x000000ff1200720b */ /* 0x008fd20003f8d000 */
[----:B------:R-:W3:Y:S01]  /*0560*/  @P6 S2R R24, SR_CgaCtaId ;  /* 0x0000000000186919 */ /* 0x000ee20000008800 */
[----:B------:R-:W-:Y:S01]  /*0570*/  FSETP.NEU.AND P3, PT, R20, RZ, PT ;  /* 0x000000ff1400720b */ /* 0x000fe20003f6d000 */
[----:B------:R-:W5:Y:S01]  /*0580*/  @P5 S2R R19, SR_CgaCtaId ;  /* 0x0000000000135919 */ /* 0x000f620000008800 */
[----:B------:R-:W-:Y:S01]  /*0590*/  FSETP.NEU.AND P2, PT, R12, RZ, PT ;  /* 0x000000ff0c00720b */ /* 0x000fe20003f4d000 */
[----:B0-----:R-:W0:Y:S01]  /*05a0*/  @P4 S2R R15, SR_CgaCtaId ;  /* 0x00000000000f4919 */ /* 0x001e220000008800 */
[----:B------:R-:W-:-:S09]  /*05b0*/  @P6 MOV R13, 0x400 ;  /* 0x00000400000d6802 */ /* 0x000fd20000000f00 */
[----:B------:R-:W5:Y:S01]  /*05c0*/  @P3 S2R R12, SR_CgaCtaId ;  /* 0x00000000000c3919 */ /* 0x000f620000008800 */
[----:B------:R-:W-:Y:S01]  /*05d0*/  @P6 VIADD R6, R6, 0x1 ;  /* 0x0000000106066836 */ /* 0x000fe20000000000 */
[----:B-1----:R-:W1:Y:S01]  /*05e0*/  @P2 S2R R17, SR_CgaCtaId ;  /* 0x0000000000112919 */ /* 0x002e620000008800 */
[----:B---3--:R-:W-:-:S05]  /*05f0*/  @P6 LEA R13, R24, R13, 0x18 ;  /* 0x0000000d180d6211 */ /* 0x008fca00078ec0ff */
[----:B------:R3:W-:Y:S02]  /*0600*/  @P6 STS [R13], R6 ;  /* 0x000000060d006388 */ /* 0x0007e40000000800 */
[----:B---3--:R-:W-:Y:S01]  /*0610*/  @P5 VIADD R6, R6, 0x1 ;  /* 0x0000000106065836 */ /* 0x008fe20000000000 */
[----:B------:R-:W-:-:S04]  /*0620*/  @P3 MOV R13, 0x400 ;  /* 0x00000400000d3802 */ /* 0x000fc80000000f00 */
[----:B-----5:R-:W-:Y:S02]  /*0630*/  @P3 LEA R13, R12, R13, 0x18 ;  /* 0x0000000d0c0d3211 */ /* 0x020fe400078ec0ff */
[----:B------:R-:W-:-:S04]  /*0640*/  @P2 MOV R12, 0x400 ;  /* 0x00000400000c2802 */ /* 0x000fc80000000f00 */
[----:B-1----:R-:W-:Y:S01]  /*0650*/  @P2 LEA R17, R17, R12, 0x18 ;  /* 0x0000000c11112211 */ /* 0x002fe200078ec0ff */
[----:B------:R-:W-:-:S04]  /*0660*/  UIADD3 UR11, UPT, UPT, UR11, 0x8, URZ ;  /* 0x000000080b0b7890 */ /* 0x000fc8000fffe0ff */
[----:B------:R-:W-:Y:S01]  /*0670*/  UISETP.NE.AND UP0, UPT, UR11, URZ, UPT ;  /* 0x000000ff0b00728c */ /* 0x000fe2000bf05270 */
[----:B--2---:R-:W-:Y:S02]  /*0680*/  FSETP.NEU.AND P1, PT, R14, RZ, PT ;  /* 0x000000ff0e00720b */ /* 0x004fe40003f2d000 */
[----:B----4-:R-:W-:Y:S02]  /*0690*/  FSETP.NEU.AND P0, PT, R16, RZ, PT ;  /* 0x000000ff1000720b */ /* 0x010fe40003f0d000 */
[----:B------:R-:W-:-:S09]  /*06a0*/  FSETP.NEU.AND P6, PT, R22, RZ, PT ;  /* 0x000000ff1600720b */ /* 0x000fd20003fcd000 */
[----:B------:R-:W1:Y:S01]  /*06b0*/  @P1 S2R R21, SR_CgaCtaId ;  /* 0x0000000000151919 */ /* 0x000e620000008800 */
[----:B------:R-:W-:Y:S01]  /*06c0*/  @P5 MOV R14, 0x400 ;  /* 0x00000400000e5802 */ /* 0x000fe20000000f00 */
[----:B------:R-:W2:Y:S03]  /*06d0*/  @P0 S2R R23, SR_CgaCtaId ;  /* 0x0000000000170919 */ /* 0x000ea60000008800 */
[----:B------:R-:W-:Y:S02]  /*06e0*/  @P5 LEA R19, R19, R14, 0x18 ;  /* 0x0000000e13135211 */ /* 0x000fe400078ec0ff */
[----:B------:R-:W-:Y:S01]  /*06f0*/  @P4 MOV R14, 0x400 ;  /* 0x00000400000e4802 */ /* 0x000fe20000000f00 */
[----:B------:R-:W3:Y:S03]  /*0700*/  @P6 S2R R27, SR_CgaCtaId ;  /* 0x00000000001b6919 */ /* 0x000ee60000008800 */
[----:B0-----:R-:W-:Y:S01]  /*0710*/  @P4 LEA R15, R15, R14, 0x18 ;  /* 0x0000000e0f0f4211 */ /* 0x001fe200078ec0ff */
[----:B------:R0:W-:Y:S02]  /*0720*/  @P5 STS [R19], R6 ;  /* 0x0000000613005388 */ /* 0x0001e40000000800 */
[----:B0-----:R-:W-:-:S05]  /*0730*/  @P4 VIADD R6, R6, 0x1 ;  /* 0x0000000106064836 */ /* 0x001fca0000000000 */
[----:B------:R0:W-:Y:S01]  /*0740*/  @P4 STS [R15], R6 ;  /* 0x000000060f004388 */ /* 0x0001e20000000800 */
[----:B------:R-:W-:Y:S01]  /*0750*/  @P1 MOV R12, 0x400 ;  /* 0x00000400000c1802 */ /* 0x000fe20000000f00 */
[----:B0-----:R-:W-:-:S05]  /*0760*/  @P3 VIADD R6, R6, 0x1 ;  /* 0x0000000106063836 */ /* 0x001fca0000000000 */
[----:B------:R0:W-:Y:S01]  /*0770*/  @P3 STS [R13], R6 ;  /* 0x000000060d003388 */ /* 0x0001e20000000800 */
[----:B-1----:R-:W-:Y:S01]  /*0780*/  @P1 LEA R21, R21, R12, 0x18 ;  /* 0x0000000c15151211 */ /* 0x002fe200078ec0ff */
[----:B0-----:R-:W-:Y:S01]  /*0790*/  @P2 VIADD R6, R6, 0x1 ;  /* 0x0000000106062836 */ /* 0x001fe20000000000 */
[----:B------:R-:W-:-:S04]  /*07a0*/  @P0 MOV R12, 0x400 ;  /* 0x00000400000c0802 */ /* 0x000fc80000000f00 */
[----:B------:R0:W-:Y:S01]  /*07b0*/  @P2 STS [R17], R6 ;  /* 0x0000000611002388 */ /* 0x0001e20000000800 */
[----:B--2---:R-:W-:Y:S01]  /*07c0*/  @P0 LEA R23, R23, R12, 0x18 ;  /* 0x0000000c17170211 */ /* 0x004fe200078ec0ff */
[----:B0-----:R-:W-:Y:S01]  /*07d0*/  @P1 VIADD R6, R6, 0x1 ;  /* 0x0000000106061836 */ /* 0x001fe20000000000 */
[----:B------:R-:W-:-:S04]  /*07e0*/  @P6 MOV R12, 0x400 ;  /* 0x00000400000c6802 */ /* 0x000fc80000000f00 */
[----:B------:R0:W-:Y:S01]  /*07f0*/  @P1 STS [R21], R6 ;  /* 0x0000000615001388 */ /* 0x0001e20000000800 */
[----:B---3--:R-:W-:Y:S01]  /*0800*/  @P6 LEA R27, R27, R12, 0x18 ;  /* 0x0000000c1b1b6211 */ /* 0x008fe200078ec0ff */
[----:B0-----:R-:W-:-:S05]  /*0810*/  @P0 VIADD R6, R6, 0x1 ;  /* 0x0000000106060836 */ /* 0x001fca0000000000 */
[----:B------:R0:W-:Y:S02]  /*0820*/  @P0 STS [R23], R6 ;  /* 0x0000000617000388 */ /* 0x0001e40000000800 */
[----:B0-----:R-:W-:-:S05]  /*0830*/  @P6 VIADD R6, R6, 0x1 ;  /* 0x0000000106066836 */ /* 0x001fca0000000000 */
[----:B------:R0:W-:Y:S01]  /*0840*/  @P6 STS [R27], R6 ;  /* 0x000000061b006388 */ /* 0x0001e20000000800 */
[----:B------:R-:W-:-:S05]  /*0850*/  IADD3 R8, P0, PT, R8, 0x40, RZ ;  /* 0x0000004008087810 */ /* 0x000fca0007f1e0ff */
[----:B------:R-:W-:Y:S01]  /*0860*/  IMAD.X R9, RZ, RZ, R9, P0 ;  /* 0x000000ffff097224 */ /* 0x000fe200000e0609 */
[----:B------:R-:W-:Y:S07]  /*0870*/  BRA.U UP0, `(.L_x_3) ;  /* 0xfffffff900ac7547 */ /* 0x000fee000b83ffff */
[----:B------:R-:W-:-:S07]  /*0880*/  IMAD.U32 R7, RZ, RZ, UR10 ;  /* 0x0000000aff077e24 */ /* 0x000fce000f8e00ff */
.L_x_2:
[----:B------:R-:W-:-:S09]  /*0890*/  UISETP.NE.AND UP0, UPT, UR8, URZ, UPT ;  /* 0x000000ff0800728c */ /* 0x000fd2000bf05270 */
[----:B------:R-:W-:Y:S05]  /*08a0*/  BRA.U !UP0, `(.L_x_1) ;  /* 0x00000005086c7547 */ /* 0x000fea000b800000 */
[----:B------:R-:W-:Y:S02]  /*08b0*/  UIADD3 UR6, UPT, UPT, UR8, -0x1, URZ ;  /* 0xffffffff08067890 */ /* 0x000fe4000fffe0ff */
[----:B------:R-:W-:Y:S02]  /*08c0*/  UISETP.NE.AND UP1, UPT, UR9, URZ, UPT ;  /* 0x000000ff0900728c */ /* 0x000fe4000bf25270 */
[----:B------:R-:W-:-:S09]  /*08d0*/  UISETP.GE.U32.AND UP0, UPT, UR6, 0x3, UPT ;  /* 0x000000030600788c */ /* 0x000fd2000bf06070 */
[----:B------:R-:W-:Y:S05]  /*08e0*/  BRA.U !UP0, `(.L_x_4) ;  /* 0x0000000108b47547 */ /* 0x000fea000b800000 */
[----:B------:R-:W1:Y:S02]  /*08f0*/  LDC.64 R8, c[0x0][0x398] ;  /* 0x0000e600ff087b82 */ /* 0x000e640000000a00 */
[----:B-1----:R-:W-:-:S05]  /*0900*/  IMAD.WIDE.U32 R20, R7, 0x8, R8 ;  /* 0x0000000807147825 */ /* 0x002fca00078e0008 */
[----:B------:R-:W2:Y:S04]  /*0910*/  LDG.E.64 R16, desc[UR12][R20.64] ;  /* 0x0000000c14107981 */ /* 0x000ea8000c1e1b00 */
[----:B------:R-:W4:Y:S04]  /*0920*/  LDG.E.64 R14, desc[UR12][R20.64+0x8] ;  /* 0x0000080c140e7981 */ /* 0x000f28000c1e1b00 */
[----:B------:R-:W5:Y:S04]  /*0930*/  LDG.E.64 R12, desc[UR12][R20.64+0x10] ;  /* 0x0000100c140c7981 */ /* 0x000f68000c1e1b00 */
[----:B------:R-:W3:Y:S01]  /*0940*/  LDG.E.64 R8, desc[UR12][R20.64+0x18] ;  /* 0x0000180c14087981 */ /* 0x000ee2000c1e1b00 */
[C---:B------:R-:W-:Y:S01]  /*0950*/  IMAD.SHL.U32 R23, R5.reuse, 0x4, RZ ;  /* 0x0000000405177824 */ /* 0x040fe200078e00ff */
[----:B------:R-:W-:-:S04]  /*0960*/  SHF.L.U64.HI R19, R5, 0x2, R4 ;  /* 0x0000000205137819 */ /* 0x000fc80000010204 */
[----:B--2---:R-:W-:-:S05]  /*0970*/  IADD3 R16, P0, PT, R16, R23, RZ ;  /* 0x0000001710107210 */ /* 0x004fca0007f1e0ff */
[----:B------:R-:W-:Y:S01]  /*0980*/  IMAD.X R17, R17, 0x1, R19, P0 ;  /* 0x0000000111117824 */ /* 0x000fe200000e0613 */
[----:B----4-:R-:W-:-:S04]  /*0990*/  IADD3 R14, P0, PT, R14, R23, RZ ;  /* 0x000000170e0e7210 */ /* 0x010fc80007f1e0ff */
[----:B------:R-:W2:Y:S01]  /*09a0*/  LDG.E R16, desc[UR12][R16.64] ;  /* 0x0000000c10107981 */ /* 0x000ea2000c1e1900 */
[----:B------:R-:W-:Y:S01]  /*09b0*/  IMAD.X R15, R15, 0x1, R19, P0 ;  /* 0x000000010f0f7824 */ /* 0x000fe200000e0613 */
[----:B-----5:R-:W-:-:S04]  /*09c0*/  IADD3 R12, P0, PT, R12, R23, RZ ;  /* 0x000000170c0c7210 */ /* 0x020fc80007f1e0ff */
[----:B------:R-:W4:Y:S01]  /*09d0*/  LDG.E R14, desc[UR12][R14.64] ;  /* 0x0000000c0e0e7981 */ /* 0x000f22000c1e1900 */
[----:B------:R-:W-:Y:S01]  /*09e0*/  IMAD.X R13, R13, 0x1, R19, P0 ;  /* 0x000000010d0d7824 */ /* 0x000fe200000e0613 */
[----:B---3--:R-:W-:-:S04]  /*09f0*/  IADD3 R8, P0, PT, R8, R23, RZ ;  /* 0x0000001708087210 */ /* 0x008fc80007f1e0ff */
[----:B------:R-:W3:Y:S01]  /*0a00*/  LDG.E R12, desc[UR12][R12.64] ;  /* 0x0000000c0c0c7981 */ /* 0x000ee2000c1e1900 */
[----:B------:R-:W-:-:S05]  /*0a10*/  IMAD.X R9, R9, 0x1, R19, P0 ;  /* 0x0000000109097824 */ /* 0x000fca00000e0613 */
[----:B------:R-:W5:Y:S01]  /*0a20*/  LDG.E R8, desc[UR12][R8.64] ;  /* 0x0000000c08087981 */ /* 0x000f62000c1e1900 */
[----:B------:R-:W-:Y:S01]  /*0a30*/  VIADD R7, R7, 0x4 ;  /* 0x0000000407077836 */ /* 0x000fe20000000000 */
[----:B--2---:R-:W-:Y:S02]  /*0a40*/  FSETP.NEU.AND P0, PT, R16, RZ, PT ;  /* 0x000000ff1000720b */ /* 0x004fe40003f0d000 */
[----:B----4-:R-:W-:Y:S02]  /*0a50*/  FSETP.NEU.AND P1, PT, R14, RZ, PT ;  /* 0x000000ff0e00720b */ /* 0x010fe40003f2d000 */
[----:B---3--:R-:W-:-:S09]  /*0a60*/  FSETP.NEU.AND P2, PT, R12, RZ, PT ;  /* 0x000000ff0c00720b */ /* 0x008fd20003f4d000 */
[----:B------:R-:W1:Y:S01]  /*0a70*/  @P0 S2R R17, SR_CgaCtaId ;  /* 0x0000000000110919 */ /* 0x000e620000008800 */
[----:B-----5:R-:W-:Y:S01]  /*0a80*/  FSETP.NEU.AND P3, PT, R8, RZ, PT ;  /* 0x000000ff0800720b */ /* 0x020fe20003f6d000 */
[----:B------:R-:W2:Y:S02]  /*0a90*/  @P1 S2R R19, SR_CgaCtaId ;  /* 0x0000000000131919 */ /* 0x000ea40000008800 */
[----:B------:R-:W3:Y:S10]  /*0aa0*/  @P2 S2R R15, SR_CgaCtaId ;  /* 0x00000000000f2919 */ /* 0x000ef40000008800 */
[----:B------:R-:W4:Y:S01]  /*0ab0*/  @P3 S2R R21, SR_CgaCtaId ;  /* 0x0000000000153919 */ /* 0x000f220000008800 */
[----:B------:R-:W-:Y:S01]  /*0ac0*/  @P0 MOV R12, 0x400 ;  /* 0x00000400000c0802 */ /* 0x000fe20000000f00 */
[----:B0-----:R-:W-:Y:S01]  /*0ad0*/  @P0 VIADD R6, R6, 0x1 ;  /* 0x0000000106060836 */ /* 0x001fe20000000000 */
[----:B------:R-:W-:-:S02]  /*0ae0*/  @P1 MOV R8, 0x400 ;  /* 0x0000040000081802 */ /* 0x000fc40000000f00 */
[----:B-1----:R-:W-:-:S05]  /*0af0*/  @P0 LEA R17, R17, R12, 0x18 ;  /* 0x0000000c11110211 */ /* 0x002fca00078ec0ff */
[----:B------:R0:W-:Y:S01]  /*0b00*/  @P0 STS [R17], R6 ;  /* 0x0000000611000388 */ /* 0x0001e20000000800 */
[----:B--2---:R-:W-:Y:S02]  /*0b10*/  @P1 LEA R19, R19, R8, 0x18 ;  /* 0x0000000813131211 */ /* 0x004fe400078ec0ff */
[----:B------:R-:W-:Y:S01]  /*0b20*/  @P2 MOV R8, 0x400 ;  /* 0x0000040000082802 */ /* 0x000fe20000000f00 */
[----:B0-----:R-:W-:-:S03]  /*0b30*/  @P1 VIADD R6, R6, 0x1 ;  /* 0x0000000106061836 */ /* 0x001fc60000000000 */
[----:B---3--:R-:W-:Y:S02]  /*0b40*/  @P2 LEA R15, R15, R8, 0x18 ;  /* 0x000000080f0f2211 */ /* 0x008fe400078ec0ff */
[----:B------:R0:W-:Y:S01]  /*0b50*/  @P1 STS [R19], R6 ;  /* 0x0000000613001388 */ /* 0x0001e20000000800 */
[----:B------:R-:W-:Y:S01]  /*0b60*/  @P3 MOV R8, 0x400 ;  /* 0x0000040000083802 */ /* 0x000fe20000000f00 */
[----:B0-----:R-:W-:-:S03]  /*0b70*/  @P2 VIADD R6, R6, 0x1 ;  /* 0x0000000106062836 */ /* 0x001fc60000000000 */
[----:B----4-:R-:W-:Y:S02]  /*0b80*/  @P3 LEA R21, R21, R8, 0x18 ;  /* 0x0000000815153211 */ /* 0x010fe400078ec0ff */
[----:B------:R0:W-:Y:S02]  /*0b90*/  @P2 STS [R15], R6 ;  /* 0x000000060f002388 */ /* 0x0001e40000000800 */
[----:B0-----:R-:W-:-:S05]  /*0ba0*/  @P3 VIADD R6, R6, 0x1 ;  /* 0x0000000106063836 */ /* 0x001fca0000000000 */
[----:B------:R1:W-:Y:S02]  /*0bb0*/  @P3 STS [R21], R6 ;  /* 0x0000000615003388 */ /* 0x0003e40000000800 */
.L_x_4:
[----:B------:R-:W-:Y:S05]  /*0bc0*/  BRA.U !UP1, `(.L_x_1) ;  /* 0x0000000109a47547 */ /* 0x000fea000b800000 */
[----:B------:R-:W-:Y:S02]  /*0bd0*/  UISETP.NE.AND UP0, UPT, UR9, 0x1, UPT ;  /* 0x000000010900788c */ /* 0x000fe4000bf05270 */
[----:B------:R-:W-:-:S07]  /*0be0*/  UISETP.NE.AND UP1, UPT, UR4, URZ, UPT ;  /* 0x000000ff0400728c */ /* 0x000fce000bf25270 */
[----:B------:R-:W-:Y:S05]  /*0bf0*/  BRA.U !UP0, `(.L_x_5) ;  /* 0x0000000108647547 */ /* 0x000fea000b800000 */
[----:B------:R-:W2:Y:S02]  /*0c00*/  LDC.64 R8, c[0x0][0x398] ;  /* 0x0000e600ff087b82 */ /* 0x000ea40000000a00 */
[----:B--2---:R-:W-:-:S05]  /*0c10*/  IMAD.WIDE.U32 R14, R7, 0x8, R8 ;  /* 0x00000008070e7825 */ /* 0x004fca00078e0008 */
[----:B------:R-:W2:Y:S04]  /*0c20*/  LDG.E.64 R8, desc[UR12][R14.64] ;  /* 0x0000000c0e087981 */ /* 0x000ea8000c1e1b00 */
[----:B------:R-:W4:Y:S01]  /*0c30*/  LDG.E.64 R12, desc[UR12][R14.64+0x8] ;  /* 0x0000080c0e0c7981 */ /* 0x000f22000c1e1b00 */
[C---:B------:R-:W-:Y:S01]  /*0c40*/  IMAD.SHL.U32 R19, R5.reuse, 0x4, RZ ;  /* 0x0000000405137824 */ /* 0x040fe200078e00ff */
[----:B------:R-:W-:-:S04]  /*0c50*/  SHF.L.U64.HI R17, R5, 0x2, R4 ;  /* 0x0000000205117819 */ /* 0x000fc80000010204 */
[-C--:B--2---:R-:W-:Y:S02]  /*0c60*/  IADD3 R8, P0, PT, R8, R19.reuse, RZ ;  /* 0x0000001308087210 */ /* 0x084fe40007f1e0ff */
[----:B----4-:R-:W-:-:S03]  /*0c70*/  IADD3 R12, P1, PT, R12, R19, RZ ;  /* 0x000000130c0c7210 */ /* 0x010fc60007f3e0ff */
[--C-:B------:R-:W-:Y:S02]  /*0c80*/  IMAD.X R9, R9, 0x1, R17.reuse, P0 ;  /* 0x0000000109097824 */ /* 0x100fe400000e0611 */
[----:B------:R-:W-:-:S03]  /*0c90*/  IMAD.X R13, R13, 0x1, R17, P1 ;  /* 0x000000010d0d7824 */ /* 0x000fc600008e0611 */
[----:B------:R-:W2:Y:S04]  /*0ca0*/  LDG.E R8, desc[UR12][R8.64] ;  /* 0x0000000c08087981 */ /* 0x000ea8000c1e1900 */
[----:B------:R-:W4:Y:S01]  /*0cb0*/  LDG.E R12, desc[UR12][R12.64] ;  /* 0x0000000c0c0c7981 */ /* 0x000f22000c1e1900 */
[----:B------:R-:W-:Y:S01]  /*0cc0*/  VIADD R7, R7, 0x2 ;  /* 0x0000000207077836 */ /* 0x000fe20000000000 */
[----:B--2---:R-:W-:Y:S02]  /*0cd0*/  FSETP.NEU.AND P0, PT, R8, RZ, PT ;  /* 0x000000ff0800720b */ /* 0x004fe40003f0d000 */
[----:B----4-:R-:W-:-:S11]  /*0ce0*/  FSETP.NEU.AND P1, PT, R12, RZ, PT ;  /* 0x000000ff0c00720b */ /* 0x010fd60003f2d000 */
[----:B------:R-:W2:Y:S01]  /*0cf0*/  @P0 S2R R15, SR_CgaCtaId ;  /* 0x00000000000f0919 */ /* 0x000ea20000008800 */
[----:B------:R-:W-:Y:S01]  /*0d00*/  @P0 MOV R14, 0x400 ;  /* 0x00000400000e0802 */ /* 0x000fe20000000f00 */
[----:B01----:R-:W-:Y:S01]  /*0d10*/  @P0 VIADD R6, R6, 0x1 ;  /* 0x0000000106060836 */ /* 0x003fe20000000000 */
[----:B------:R-:W0:Y:S02]  /*0d20*/  @P1 S2R R17, SR_CgaCtaId ;  /* 0x0000000000111919 */ /* 0x000e240000008800 */
[----:B--2---:R-:W-:Y:S02]  /*0d30*/  @P0 LEA R15, R15, R14, 0x18 ;  /* 0x0000000e0f0f0211 */ /* 0x004fe400078ec0ff */
[----:B------:R-:W-:-:S03]  /*0d40*/  @P1 MOV R14, 0x400 ;  /* 0x00000400000e1802 */ /* 0x000fc60000000f00 */
[----:B------:R1:W-:Y:S01]  /*0d50*/  @P0 STS [R15], R6 ;  /* 0x000000060f000388 */ /* 0x0003e20000000800 */
[----:B0-----:R-:W-:Y:S01]  /*0d60*/  @P1 LEA R17, R17, R14, 0x18 ;  /* 0x0000000e11111211 */ /* 0x001fe200078ec0ff */
[----:B-1----:R-:W-:-:S05]  /*0d70*/  @P1 VIADD R6, R6, 0x1 ;  /* 0x0000000106061836 */ /* 0x002fca0000000000 */
[----:B------:R2:W-:Y:S02]  /*0d80*/  @P1 STS [R17], R6 ;  /* 0x0000000611001388 */ /* 0x0005e40000000800 */
.L_x_5:
[----:B------:R-:W-:Y:S05]  /*0d90*/  BRA.U !UP1, `(.L_x_1) ;  /* 0x0000000109307547 */ /* 0x000fea000b800000 */
[----:B------:R-:W4:Y:S02]  /*0da0*/  LDC.64 R8, c[0x0][0x398] ;  /* 0x0000e600ff087b82 */ /* 0x000f240000000a00 */
[----:B----4-:R-:W-:-:S06]  /*0db0*/  IMAD.WIDE.U32 R8, R7, 0x8, R8 ;  /* 0x0000000807087825 */ /* 0x010fcc00078e0008 */
[----:B------:R-:W4:Y:S02]  /*0dc0*/  LDG.E.64 R8, desc[UR12][R8.64] ;  /* 0x0000000c08087981 */ /* 0x000f24000c1e1b00 */
[----:B----4-:R-:W-:-:S04]  /*0dd0*/  LEA R12, P0, R5, R8, 0x2 ;  /* 0x00000008050c7211 */ /* 0x010fc800078010ff */
[----:B------:R-:W-:-:S05]  /*0de0*/  LEA.HI.X R13, R5, R9, R4, 0x2, P0 ;  /* 0x00000009050d7211 */ /* 0x000fca00000f1404 */
[----:B------:R-:W4:Y:S02]  /*0df0*/  LDG.E R12, desc[UR12][R12.64] ;  /* 0x0000000c0c0c7981 */ /* 0x000f24000c1e1900 */
[----:B----4-:R-:W-:-:S13]  /*0e00*/  FSETP.NEU.AND P0, PT, R12, RZ, PT ;  /* 0x000000ff0c00720b */ /* 0x010fda0003f0d000 */
[----:B------:R-:W4:Y:S01]  /*0e10*/  @P0 S2R R14, SR_CgaCtaId ;  /* 0x00000000000e0919 */ /* 0x000f220000008800 */
[----:B------:R-:W-:Y:S01]  /*0e20*/  @P0 MOV R7, 0x400 ;  /* 0x0000040000070802 */ /* 0x000fe20000000f00 */
[----:B012---:R-:W-:-:S03]  /*0e30*/  @P0 VIADD R6, R6, 0x1 ;  /* 0x0000000106060836 */ /* 0x007fc60000000000 */
[----:B----4-:R-:W-:-:S05]  /*0e40*/  @P0 LEA R7, R14, R7, 0x18 ;  /* 0x000000070e070211 */ /* 0x010fca00078ec0ff */
[----:B------:R4:W-:Y:S02]  /*0e50*/  @P0 STS [R7], R6 ;  /* 0x0000000607000388 */ /* 0x0009e40000000800 */
.L_x_1:
[----:B------:R-:W-:Y:S05]  /*0e60*/  BSYNC.RECONVERGENT B0 ;  /* 0x0000000000007941 */ /* 0x000fea0003800200 */
.L_x_0:
[----:B------:R-:W5:Y:S08]  /*0e70*/  S2UR UR7, SR_CgaCtaId ;  /* 0x00000000000779c3 */ /* 0x000f700000008800 */
[----:B------:R-:W-:Y:S01]  /*0e80*/  BAR.SYNC.DEFER_BLOCKING 0x0 ;  /* 0x0000000000007b1d */ /* 0x000fe20000010000 */
[----:B------:R-:W-:-:S04]  /*0e90*/  ISETP.GE.U32.AND P0, PT, R2, R10, PT ;  /* 0x0000000a0200720c */ /* 0x000fc80003f06070 */
[----:B------:R-:W-:Y:S01]  /*0ea0*/  ISETP.GE.U32.AND.EX P0, PT, R3, R11, PT, P0 ;  /* 0x0000000b0300720c */ /* 0x000fe20003f06100 */
[----:B------:R-:W-:Y:S02]  /*0eb0*/  UMOV UR6, 0x400 ;  /* 0x0000040000067882 */ /* 0x000fe40000000000 */
[----:B----4-:R-:W4:Y:S01]  /*0ec0*/  LDC R7, c[0x0][0x3a8] ;  /* 0x0000ea00ff077b82 */ /* 0x010f220000000800 */
[----:B------:R-:W-:Y:S01]  /*0ed0*/  BSSY.RECONVERGENT B0, `(.L_x_6) ;  /* 0x00000df000007945 */ /* 0x000fe20003800200 */
[----:B-----5:R-:W-:Y:S01]  /*0ee0*/  ULEA UR6, UR7, UR6, 0x18 ;  /* 0x0000000607067291 */ /* 0x020fe2000f8ec0ff */
[----:B----4-:R-:W-:-:S08]  /*0ef0*/  ISETP.LT.OR P0, PT, R7, 0x1, P0 ;  /* 0x000000010700780c */ /* 0x010fd00000701670 */
[----:B012---:R-:W0:Y:S02]  /*0f00*/  LDS R6, [UR6] ;  /* 0x00000006ff067984 */ /* 0x007e240008000800 */
[----:B0-----:R-:W-:-:S13]  /*0f10*/  ISETP.LT.OR P0, PT, R6, 0x1, P0 ;  /* 0x000000010600780c */ /* 0x001fda0000701670 */
[----:B------:R-:W-:Y:S05]  /*0f20*/  @P0 BRA `(.L_x_7) ;  /* 0x0000000c00640947 */ /* 0x000fea0003800000 */
[----:B------:R-:W0:Y:S08]  /*0f30*/  LDC R9, c[0x0][0x3bc] ;  /* 0x0000ef00ff097b82 */ /* 0x000e300000000800 */
[----:B------:R-:W0:Y:S02]  /*0f40*/  LDC.64 R6, c[0x0][0x3b0] ;  /* 0x0000ec00ff067b82 */ /* 0x000e240000000a00 */
[----:B0-----:R-:W-:-:S05]  /*0f50*/  IMAD.WIDE R8, R9, 0x8, R6 ;  /* 0x0000000809087825 */ /* 0x001fca00078e0206 */
[----:B------:R-:W2:Y:S02]  /*0f60*/  LDG.E.64 R6, desc[UR12][R8.64] ;  /* 0x0000000c08067981 */ /* 0x000ea4000c1e1b00 */
[----:B--2---:R-:W-:-:S04]  /*0f70*/  LEA R12, P0, R5, R6, 0x3 ;  /* 0x00000006050c7211 */ /* 0x004fc800078018ff */
[----:B------:R-:W-:-:S06]  /*0f80*/  LEA.HI.X R13, R5, R7, R4, 0x3, P0 ;  /* 0x00000007050d7211 */ /* 0x000fcc00000f1c04 */
[----:B------:R-:W5:Y:S01]  /*0f90*/  LDG.E.64 R12, desc[UR12][R12.64] ;  /* 0x0000000c0c0c7981 */ /* 0x000f62000c1e1b00 */
[----:B------:R-:W-:Y:S02]  /*0fa0*/  IMAD.MOV.U32 R6, RZ, RZ, R2 ;  /* 0x000000ffff067224 */ /* 0x000fe400078e0002 */
[----:B------:R-:W-:-:S07]  /*0fb0*/  IMAD.MOV.U32 R7, RZ, RZ, R3 ;  /* 0x000000ffff077224 */ /* 0x000fce00078e0003 */
.L_x_14:
[----:B0-----:R-:W0:Y:S01]  /*0fc0*/  LDC.64 R16, c[0x0][0x380] ;  /* 0x0000e000ff107b82 */ /* 0x001e220000000a00 */
[C---:B------:R-:W-:Y:S01]  /*0fd0*/  IMAD.SHL.U32 R8, R6.reuse, 0x4, RZ ;  /* 0x0000000406087824 */ /* 0x040fe200078e00ff */
[----:B------:R-:W-:Y:S01]  /*0fe0*/  SHF.L.U64.HI R9, R6, 0x2, R7 ;  /* 0x0000000206097819 */ /* 0x000fe20000010207 */
[----:B-1----:R-:W1:Y:S01]  /*0ff0*/  LDCU UR6, c[0x0][0x3b8] ;  /* 0x00007700ff0677ac */ /* 0x002e620008000800 */
[----:B0-----:R-:W-:-:S04]  /*1000*/  LEA R16, P0, R5, R16, 0x3 ;  /* 0x0000001005107211 */ /* 0x001fc800078018ff */
[----:B------:R-:W-:-:S05]  /*1010*/  LEA.HI.X R17, R5, R17, R4, 0x3, P0 ;  /* 0x0000001105117211 */ /* 0x000fca00000f1c04 */
[----:B--2---:R-:W2:Y:S02]  /*1020*/  LDG.E.64 R14, desc[UR12][R16.64] ;  /* 0x0000000c100e7981 */ /* 0x004ea4000c1e1b00 */
[----:B--2---:R-:W-:-:S05]  /*1030*/  IADD3 R18, P0, PT, R14, R8, RZ ;  /* 0x000000080e127210 */ /* 0x004fca0007f1e0ff */
[----:B------:R-:W-:-:S05]  /*1040*/  IMAD.X R19, R15, 0x1, R9, P0 ;  /* 0x000000010f137824 */ /* 0x000fca00000e0609 */
[----:B------:R-:W1:Y:S01]  /*1050*/  LDG.E R18, desc[UR12][R18.64] ;  /* 0x0000000c12127981 */ /* 0x000e62000c1e1900 */
[----:B------:R-:W-:Y:S01]  /*1060*/  UMOV UR7, 0x3ddb7cdf ;  /* 0x3ddb7cdf00077882 */ /* 0x000fe20000000000 */
[----:B------:R-:W-:Y:S01]  /*1070*/  BSSY.RECONVERGENT B1, `(.L_x_8) ;  /* 0x00000bf000017945 */ /* 0x000fe20003800200 */
[----:B-1----:R-:W-:Y:S01]  /*1080*/  FMUL R27, R18, UR6 ;  /* 0x00000006121b7c20 */ /* 0x002fe20008400000 */
[----:B------:R-:W-:-:S03]  /*1090*/  UMOV UR6, 0xd9d7bdbb ;  /* 0xd9d7bdbb00067882 */ /* 0x000fc60000000000 */
[----:B------:R-:W0:Y:S02]  /*10a0*/  F2F.F64.F32 R14, |R27| ;  /* 0x4000001b000e7310 */ /* 0x000e240000201800 */
[----:B0-----:R-:W-:-:S14]  /*10b0*/  DSETP.GT.AND P0, PT, R14, UR6, PT ;  /* 0x000000060e007e2a */ /* 0x001fdc000bf04000 */
[----:B------:R-:W-:Y:S05]  /*10c0*/  @!P0 BRA `(.L_x_9) ;  /* 0x0000000800e48947 */ /* 0x000fea0003800000 */
[----:B-----5:R-:W-:Y:S01]  /*10d0*/  IADD3 R16, P0, PT, R12, R8, RZ ;  /* 0x000000080c107210 */ /* 0x020fe20007f1e0ff */
[----:B------:R-:W0:Y:S04]  /*10e0*/  LDCU UR6, c[0x0][0x3a8] ;  /* 0x00007500ff0677ac */ /* 0x000e280008000800 */
[----:B------:R-:W-:-:S05]  /*10f0*/  IMAD.X R17, R13, 0x1, R9, P0 ;  /* 0x000000010d117824 */ /* 0x000fca00000e0609 */
[----:B------:R-:W2:Y:S01]  /*1100*/  LDG.E R16, desc[UR12][R16.64] ;  /* 0x0000000c10107981 */ /* 0x000ea2000c1e1900 */
[----:B------:R-:W-:Y:S01]  /*1110*/  IMAD.MOV.U32 R14, RZ, RZ, RZ ;  /* 0x000000ffff0e7224 */ /* 0x000fe200078e00ff */
[----:B0-----:R-:W-:Y:S01]  /*1120*/  UISETP.GE.U32.AND UP0, UPT, UR6, 0x8, UPT ;  /* 0x000000080600788c */ /* 0x001fe2000bf06070 */
[----:B--2---:R-:W-:-:S08]  /*1130*/  FADD R27, R27, R16 ;  /* 0x000000101b1b7221 */ /* 0x004fd00000000000 */
[----:B------:R-:W-:Y:S05]  /*1140*/  BRA.U !UP0, `(.L_x_10) ;  /* 0x0000000508487547 */ /* 0x000fea000b800000 */
[----:B------:R-:W-:Y:S01]  /*1150*/  IMAD.MOV.U32 R29, RZ, RZ, RZ ;  /* 0x000000ffff1d7224 */ /* 0x000fe200078e00ff */
[C---:B------:R-:W-:Y:S01]  /*1160*/  SHF.L.U64.HI R28, R5.reuse, 0x3, R4 ;  /* 0x00000003051c7819 */ /* 0x040fe20000010204 */
[----:B------:R-:W-:-:S07]  /*1170*/  IMAD.SHL.U32 R26, R5, 0x8, RZ ;  /* 0x00000008051a7824 */ /* 0x000fce00078e00ff */
.L_x_11:
[----:B0-----:R-:W0:Y:S08]  /*1180*/  LDC.64 R16, c[0x0][0x3a0] ;  /* 0x0000e800ff107b82 */ /* 0x001e300000000a00 */
[----:B------:R-:W1:Y:S01]  /*1190*/  LDC.64 R14, c[0x0][0x3b0] ;  /* 0x0000ec00ff0e7b82 */ /* 0x000e620000000a00 */
[----:B0-----:R-:W-:-:S05]  /*11a0*/  IMAD.WIDE.U32 R16, R29, 0x4, R16 ;  /* 0x000000041d107825 */ /* 0x001fca00078e0010 */
[----:B------:R-:W1:Y:S02]  /*11b0*/  LDG.E R21, desc[UR12][R16.64] ;  /* 0x0000000c10157981 */ /* 0x000e64000c1e1900 */
[----:B-1----:R-:W-:-:S05]  /*11c0*/  IMAD.WIDE R20, R21, 0x8, R14 ;  /* 0x0000000815147825 */ /* 0x002fca00078e020e */
[----:B------:R-:W2:Y:S02]  /*11d0*/  LDG.E.64 R18, desc[UR12][R20.64] ;  /* 0x0000000c14127981 */ /* 0x000ea4000c1e1b00 */
[----:B--2---:R-:W-:-:S05]  /*11e0*/  IADD3 R24, P0, PT, R18, R26, RZ ;  /* 0x0000001a12187210 */ /* 0x004fca0007f1e0ff */
[----:B------:R-:W-:-:S06]  /*11f0*/  IMAD.X R25, R19, 0x1, R28, P0 ;  /* 0x0000000113197824 */ /* 0x000fcc00000e061c */
[----:B------:R-:W2:Y:S02]  /*1200*/  LDG.E.64 R24, desc[UR12][R24.64] ;  /* 0x0000000c18187981 */ /* 0x000ea4000c1e1b00 */
[----:B--2---:R-:W-:-:S05]  /*1210*/  IADD3 R22, P0, PT, R24, R8, RZ ;  /* 0x0000000818167210 */ /* 0x004fca0007f1e0ff */
[----:B------:R-:W-:-:S05]  /*1220*/  IMAD.X R23, R25, 0x1, R9, P0 ;  /* 0x0000000119177824 */ /* 0x000fca00000e0609 */
[----:B------:R0:W-:Y:S04]  /*1230*/  STG.E desc[UR12][R22.64], R27 ;  /* 0x0000001b16007986 */ /* 0x0001e8000c10190c */
[----:B------:R-:W2:Y:S02]  /*1240*/  LDG.E R19, desc[UR12][R16.64+0x4] ;  /* 0x0000040c10137981 */ /* 0x000ea4000c1e1900 */
[----:B--2---:R-:W-:-:S06]  /*1250*/  IMAD.WIDE R18, R19, 0x8, R14 ;  /* 0x0000000813127825 */ /* 0x004fcc00078e020e */
[----:B------:R-:W2:Y:S02]  /*1260*/  LDG.E.64 R18, desc[UR12][R18.64] ;  /* 0x0000000c12127981 */ /* 0x000ea4000c1e1b00 */
[----:B--2---:R-:W-:-:S05]  /*1270*/  IADD3 R20, P0, PT, R18, R26, RZ ;  /* 0x0000001a12147210 */ /* 0x004fca0007f1e0ff */
[----:B------:R-:W-:-:S06]  /*1280*/  IMAD.X R21, R19, 0x1, R28, P0 ;  /* 0x0000000113157824 */ /* 0x000fcc00000e061c */
[----:B------:R-:W2:Y:S02]  /*1290*/  LDG.E.64 R20, desc[UR12][R20.64] ;  /* 0x0000000c14147981 */ /* 0x000ea4000c1e1b00 */
[----:B--2---:R-:W-:-:S05]  /*12a0*/  IADD3 R18, P0, PT, R20, R8, RZ ;  /* 0x0000000814127210 */ /* 0x004fca0007f1e0ff */
[----:B------:R-:W-:-:S05]  /*12b0*/  IMAD.X R19, R21, 0x1, R9, P0 ;  /* 0x0000000115137824 */ /* 0x000fca00000e0609 */
[----:B------:R1:W-:Y:S04]  /*12c0*/  STG.E desc[UR12][R18.64], R27 ;  /* 0x0000001b12007986 */ /* 0x0003e8000c10190c */
[----:B------:R-:W0:Y:S02]  /*12d0*/  LDG.E R25, desc[UR12][R16.64+0x8] ;  /* 0x0000080c10197981 */ /* 0x000e24000c1e1900 */
[----:B0-----:R-:W-:-:S06]  /*12e0*/  IMAD.WIDE R22, R25, 0x8, R14 ;  /* 0x0000000819167825 */ /* 0x001fcc00078e020e */
[----:B------:R-:W2:Y:S02]  /*12f0*/  LDG.E.64 R22, desc[UR12][R22.64] ;  /* 0x0000000c16167981 */ /* 0x000ea4000c1e1b00 */
[----:B--2---:R-:W-:-:S05]  /*1300*/  IADD3 R24, P0, PT, R22, R26, RZ ;  /* 0x0000001a16187210 */ /* 0x004fca0007f1e0ff */
[----:B------:R-:W-:-:S06]  /*1310*/  IMAD.X R25, R23, 0x1, R28, P0 ;  /* 0x0000000117197824 */ /* 0x000fcc00000e061c */
[----:B------:R-:W2:Y:S02]  /*1320*/  LDG.E.64 R24, desc[UR12][R24.64] ;  /* 0x0000000c18187981 */ /* 0x000ea4000c1e1b00 */
[----:B--2---:R-:W-:-:S05]  /*1330*/  IADD3 R22, P0, PT, R24, R8, RZ ;  /* 0x0000000818167210 */ /* 0x004fca0007f1e0ff */
[----:B------:R-:W-:-:S05]  /*1340*/  IMAD.X R23, R25, 0x1, R9, P0 ;  /* 0x0000000119177824 */ /* 0x000fca00000e0609 */
[----:B------:R0:W-:Y:S04]  /*1350*/  STG.E desc[UR12][R22.64], R27 ;  /* 0x0000001b16007986 */ /* 0x0001e8000c10190c */
[----:B------:R-:W1:Y:S02]  /*1360*/  LDG.E R21, desc[UR12][R16.64+0xc] ;  /* 0x00000c0c10157981 */ /* 0x000e64000c1e1900 */
[----:B-1----:R-:W-:-:S06]  /*1370*/  IMAD.WIDE R18, R21, 0x8, R14 ;  /* 0x0000000815127825 */ /* 0x002fcc00078e020e */
        /* <DEDUP_REMOVED lines=8> */
[----:B--2---:R-:W-:-:S05]  /*1400*/  IMAD.WIDE R20, R25, 0x8, R14 ;  /* 0x0000000819147825 */ /* 0x004fca00078e020e */
[----:B0-----:R-:W2:Y:S02]  /*1410*/  LDG.E.64 R22, desc[UR12][R20.64] ;  /* 0x0000000c14167981 */ /* 0x001ea4000c1e1b00 */
        /* <DEDUP_REMOVED lines=8> */
[----:B-1----:R-:W2:Y:S02]  /*14a0*/  LDG.E.64 R18, desc[UR12][R24.64] ;  /* 0x0000000c18127981 */ /* 0x002ea4000c1e1b00 */
        /* <DEDUP_REMOVED lines=17> */
[----:B------:R-:W1:Y:S02]  /*15c0*/  LDG.E.64 R14, desc[UR12][R18.64] ;  /* 0x0000000c120e7981 */ /* 0x000e64000c1e1b00 */
[----:B-1----:R-:W-:-:S05]  /*15d0*/  IADD3 R20, P0, PT, R14, R26, RZ ;  /* 0x0000001a0e147210 */ /* 0x002fca0007f1e0ff */
[----:B------:R-:W-:-:S06]  /*15e0*/  IMAD.X R21, R15, 0x1, R28, P0 ;  /* 0x000000010f157824 */ /* 0x000fcc00000e061c */
[----:B------:R-:W2:Y:S01]  /*15f0*/  LDG.E.64 R20, desc[UR12][R20.64] ;  /* 0x0000000c14147981 */ /* 0x000ea2000c1e1b00 */
[----:B------:R-:W-:Y:S01]  /*1600*/  VIADD R29, R29, 0x8 ;  /* 0x000000081d1d7836 */ /* 0x000fe20000000000 */
[----:B--2---:R-:W-:-:S05]  /*1610*/  IADD3 R14, P0, PT, R20, R8, RZ ;  /* 0x00000008140e7210 */ /* 0x004fca0007f1e0ff */
[----:B------:R-:W-:Y:S01]  /*1620*/  IMAD.X R15, R21, 0x1, R9, P0 ;  /* 0x00000001150f7824 */ /* 0x000fe200000e0609 */
[----:B------:R-:W-:-:S04]  /*1630*/  ISETP.NE.AND P0, PT, R29, UR10, PT ;  /* 0x0000000a1d007c0c */ /* 0x000fc8000bf05270 */
[----:B------:R0:W-:Y:S09]  /*1640*/  STG.E desc[UR12][R14.64], R27 ;  /* 0x0000001b0e007986 */ /* 0x0001f2000c10190c */
[----:B------:R-:W-:Y:S05]  /*1650*/  @P0 BRA `(.L_x_11) ;  /* 0xfffffff800c80947 */ /* 0x000fea000383ffff */
[----:B0-----:R-:W-:-:S07]  /*1660*/  IMAD.U32 R14, RZ, RZ, UR10 ;  /* 0x0000000aff0e7e24 */ /* 0x001fce000f8e00ff */
.L_x_10:
[----:B------:R-:W-:-:S09]  /*1670*/  UISETP.NE.AND UP0, UPT, UR8, URZ, UPT ;  /* 0x000000ff0800728c */ /* 0x000fd2000bf05270 */
[----:B------:R-:W-:Y:S05]  /*1680*/  BRA.U !UP0, `(.L_x_9) ;  /* 0x0000000508747547 */ /* 0x000fea000b800000 */
[----:B------:R-:W-:Y:S02]  /*1690*/  UIADD3 UR6, UPT, UPT, UR8, -0x1, URZ ;  /* 0xffffffff08067890 */ /* 0x000fe4000fffe0ff */
[----:B------:R-:W-:Y:S02]  /*16a0*/  UISETP.NE.AND UP1, UPT, UR9, URZ, UPT ;  /* 0x000000ff0900728c */ /* 0x000fe4000bf25270 */
[----:B------:R-:W-:-:S09]  /*16b0*/  UISETP.GE.U32.AND UP0, UPT, UR6, 0x3, UPT ;  /* 0x000000030600788c */ /* 0x000fd2000bf06070 */
[----:B------:R-:W-:Y:S05]  /*16c0*/  BRA.U !UP0, `(.L_x_12) ;  /* 0x0000000108b47547 */ /* 0x000fea000b800000 */
[----:B------:R-:W0:Y:S08]  /*16d0*/  LDC.64 R16, c[0x0][0x3a0] ;  /* 0x0000e800ff107b82 */ /* 0x000e300000000a00 */
[----:B------:R-:W1:Y:S01]  /*16e0*/  LDC.64 R8, c[0x0][0x3b0] ;  /* 0x0000ec00ff087b82 */ /* 0x000e620000000a00 */
[----:B0-----:R-:W-:-:S05]  /*16f0*/  IMAD.WIDE.U32 R16, R14, 0x4, R16 ;  /* 0x000000040e107825 */ /* 0x001fca00078e0010 */
[----:B------:R-:W1:Y:S02]  /*1700*/  LDG.E R25, desc[UR12][R16.64] ;  /* 0x0000000c10197981 */ /* 0x000e64000c1e1900 */
[----:B-1----:R-:W-:-:S05]  /*1710*/  IMAD.WIDE R24, R25, 0x8, R8 ;  /* 0x0000000819187825 */ /* 0x002fca00078e0208 */
[----:B------:R-:W2:Y:S01]  /*1720*/  LDG.E.64 R18, desc[UR12][R24.64] ;  /* 0x0000000c18127981 */ /* 0x000ea2000c1e1b00 */
[C---:B------:R-:W-:Y:S01]  /*1730*/  IMAD.SHL.U32 R21, R5.reuse, 0x8, RZ ;  /* 0x0000000805157824 */ /* 0x040fe200078e00ff */
[----:B------:R-:W-:-:S04]  /*1740*/  SHF.L.U64.HI R28, R5, 0x3, R4 ;  /* 0x00000003051c7819 */ /* 0x000fc80000010204 */
[----:B--2---:R-:W-:-:S05]  /*1750*/  IADD3 R20, P0, PT, R18, R21, RZ ;  /* 0x0000001512147210 */ /* 0x004fca0007f1e0ff */
[----:B------:R-:W-:-:S05]  /*1760*/  IMAD.X R21, R19, 0x1, R28, P0 ;  /* 0x0000000113157824 */ /* 0x000fca00000e061c */
[----:B------:R-:W2:Y:S01]  /*1770*/  LDG.E.64 R18, desc[UR12][R20.64] ;  /* 0x0000000c14127981 */ /* 0x000ea2000c1e1b00 */
[C---:B------:R-:W-:Y:S01]  /*1780*/  IMAD.SHL.U32 R26, R6.reuse, 0x4, RZ ;  /* 0x00000004061a7824 */ /* 0x040fe200078e00ff */
[----:B------:R-:W-:-:S04]  /*1790*/  SHF.L.U64.HI R15, R6, 0x2, R7 ;  /* 0x00000002060f7819 */ /* 0x000fc80000010207 */
[----:B--2---:R-:W-:-:S05]  /*17a0*/  IADD3 R22, P0, PT, R18, R26, RZ ;  /* 0x0000001a12167210 */ /* 0x004fca0007f1e0ff */
[----:B------:R-:W-:-:S05]  /*17b0*/  IMAD.X R23, R19, 0x1, R15, P0 ;  /* 0x0000000113177824 */ /* 0x000fca00000e060f */
[----:B------:R0:W-:Y:S04]  /*17c0*/  STG.E desc[UR12][R22.64], R27 ;  /* 0x0000001b16007986 */ /* 0x0001e8000c10190c */
[----:B------:R-:W2:Y:S02]  /*17d0*/  LDG.E R25, desc[UR12][R16.64+0x4] ;  /* 0x0000040c10197981 */ /* 0x000ea4000c1e1900 */
[----:B--2---:R-:W-:-:S05]  /*17e0*/  IMAD.WIDE R24, R25, 0x8, R8 ;  /* 0x0000000819187825 */ /* 0x004fca00078e0208 */
[----:B------:R-:W2:Y:S01]  /*17f0*/  LDG.E.64 R18, desc[UR12][R24.64] ;  /* 0x0000000c18127981 */ /* 0x000ea2000c1e1b00 */
[----:B------:R-:W-:-:S05]  /*1800*/  IMAD.SHL.U32 R29, R5, 0x8, RZ ;  /* 0x00000008051d7824 */ /* 0x000fca00078e00ff */
[----:B--2---:R-:W-:-:S05]  /*1810*/  IADD3 R18, P0, PT, R18, R29, RZ ;  /* 0x0000001d12127210 */ /* 0x004fca0007f1e0ff */
[----:B------:R-:W-:-:S06]  /*1820*/  IMAD.X R19, R19, 0x1, R28, P0 ;  /* 0x0000000113137824 */ /* 0x000fcc00000e061c */
[----:B------:R-:W2:Y:S02]  /*1830*/  LDG.E.64 R18, desc[UR12][R18.64] ;  /* 0x0000000c12127981 */ /* 0x000ea4000c1e1b00 */
[----:B--2---:R-:W-:-:S05]  /*1840*/  IADD3 R20, P0, PT, R18, R26, RZ ;  /* 0x0000001a12147210 */ /* 0x004fca0007f1e0ff */
[----:B------:R-:W-:-:S05]  /*1850*/  IMAD.X R21, R19, 0x1, R15, P0 ;  /* 0x0000000113157824 */ /* 0x000fca00000e060f */
[----:B------:R1:W-:Y:S04]  /*1860*/  STG.E desc[UR12][R20.64], R27 ;  /* 0x0000001b14007986 */ /* 0x0003e8000c10190c */
[----:B0-----:R-:W2:Y:S02]  /*1870*/  LDG.E R23, desc[UR12][R16.64+0x8] ;  /* 0x0000080c10177981 */ /* 0x001ea4000c1e1900 */
[----:B--2---:R-:W-:-:S05]  /*1880*/  IMAD.WIDE R18, R23, 0x8, R8 ;  /* 0x0000000817127825 */ /* 0x004fca00078e0208 */
        /* <DEDUP_REMOVED lines=9> */
[----:B------:R-:W1:Y:S02]  /*1920*/  LDG.E.64 R8, desc[UR12][R8.64] ;  /* 0x0000000c08087981 */ /* 0x000e64000c1e1b00 */
[----:B-1----:R-:W-:-:S05]  /*1930*/  IADD3 R20, P0, PT, R8, R29, RZ ;  /* 0x0000001d08147210 */ /* 0x002fca0007f1e0ff */
[----:B------:R-:W-:-:S06]  /*1940*/  IMAD.X R21, R9, 0x1, R28, P0 ;  /* 0x0000000109157824 */ /* 0x000fcc00000e061c */
[----:B------:R-:W2:Y:S01]  /*1950*/  LDG.E.64 R20, desc[UR12][R20.64] ;  /* 0x0000000c14147981 */ /* 0x000ea2000c1e1b00 */
[----:B------:R-:W-:Y:S01]  /*1960*/  VIADD R14, R14, 0x4 ;  /* 0x000000040e0e7836 */ /* 0x000fe20000000000 */
[----:B--2---:R-:W-:-:S05]  /*1970*/  IADD3 R18, P0, PT, R20, R26, RZ ;  /* 0x0000001a14127210 */ /* 0x004fca0007f1e0ff */
[----:B------:R-:W-:-:S05]  /*1980*/  IMAD.X R19, R21, 0x1, R15, P0 ;  /* 0x0000000115137824 */ /* 0x000fca00000e060f */
[----:B------:R0:W-:Y:S03]  /*1990*/  STG.E desc[UR12][R18.64], R27 ;  /* 0x0000001b12007986 */ /* 0x0001e6000c10190c */
.L_x_12:
[----:B------:R-:W-:Y:S05]  /*19a0*/  BRA.U !UP1, `(.L_x_9) ;  /* 0x0000000109ac7547 */ /* 0x000fea000b800000 */
[----:B------:R-:W-:Y:S02]  /*19b0*/  UISETP.NE.AND UP0, UPT, UR9, 0x1, UPT ;  /* 0x000000010900788c */ /* 0x000fe4000bf05270 */
[----:B------:R-:W-:-:S07]  /*19c0*/  UISETP.NE.AND UP1, UPT, UR4, URZ, UPT ;  /* 0x000000ff0400728c */ /* 0x000fce000bf25270 */
[----:B------:R-:W-:Y:S05]  /*19d0*/  BRA.U !UP0, `(.L_x_13) ;  /* 0x00000001086c7547 */ /* 0x000fea000b800000 */
[----:B------:R-:W1:Y:S08]  /*19e0*/  LDC.64 R8, c[0x0][0x3a0] ;  /* 0x0000e800ff087b82 */ /* 0x000e700000000a00 */
[----:B------:R-:W2:Y:S01]  /*19f0*/  LDC.64 R16, c[0x0][0x3b0] ;  /* 0x0000ec00ff107b82 */ /* 0x000ea20000000a00 */
[----:B-1----:R-:W-:-:S05]  /*1a00*/  IMAD.WIDE.U32 R8, R14, 0x4, R8 ;  /* 0x000000040e087825 */ /* 0x002fca00078e0008 */
[----:B------:R-:W2:Y:S02]  /*1a10*/  LDG.E R29, desc[UR12][R8.64] ;  /* 0x0000000c081d7981 */ /* 0x000ea4000c1e1900 */
[----:B--2---:R-:W-:-:S05]  /*1a20*/  IMAD.WIDE R28, R29, 0x8, R16 ;  /* 0x000000081d1c7825 */ /* 0x004fca00078e0210 */
[----:B0-----:R-:W2:Y:S01]  /*1a30*/  LDG.E.64 R18, desc[UR12][R28.64] ;  /* 0x0000000c1c127981 */ /* 0x001ea2000c1e1b00 */
[C---:B------:R-:W-:Y:S01]  /*1a40*/  IMAD.SHL.U32 R21, R5.reuse, 0x8, RZ ;  /* 0x0000000805157824 */ /* 0x040fe200078e00ff */
[----:B------:R-:W-:-:S04]  /*1a50*/  SHF.L.U64.HI R15, R5, 0x3, R4 ;  /* 0x00000003050f7819 */ /* 0x000fc80000010204 */
[----:B--2---:R-:W-:-:S05]  /*1a60*/  IADD3 R18, P0, PT, R18, R21, RZ ;  /* 0x0000001512127210 */ /* 0x004fca0007f1e0ff */
[----:B------:R-:W-:-:S06]  /*1a70*/  IMAD.X R19, R19, 0x1, R15, P0 ;  /* 0x0000000113137824 */ /* 0x000fcc00000e060f */
        /* <DEDUP_REMOVED lines=12> */
[----:B------:R-:W2:Y:S01]  /*1b40*/  LDG.E.64 R16, desc[UR12][R16.64] ;  /* 0x0000000c10107981 */ /* 0x000ea2000c1e1b00 */
[----:B------:R-:W-:Y:S01]  /*1b50*/  VIADD R14, R14, 0x2 ;  /* 0x000000020e0e7836 */ /* 0x000fe20000000000 */
[----:B--2---:R-:W-:-:S05]  /*1b60*/  IADD3 R18, P0, PT, R16, R25, RZ ;  /* 0x0000001910127210 */ /* 0x004fca0007f1e0ff */
[----:B------:R-:W-:-:S05]  /*1b70*/  IMAD.X R19, R17, 0x1, R23, P0 ;  /* 0x0000000111137824 */ /* 0x000fca00000e0617 */
[----:B------:R1:W-:Y:S03]  /*1b80*/  STG.E desc[UR12][R18.64], R27 ;  /* 0x0000001b12007986 */ /* 0x0003e6000c10190c */
.L_x_13:
[----:B------:R-:W-:Y:S05]  /*1b90*/  BRA.U !UP1, `(.L_x_9) ;  /* 0x0000000109307547 */ /* 0x000fea000b800000 */
[----:B------:R-:W2:Y:S02]  /*1ba0*/  LDC.64 R8, c[0x0][0x3a0] ;  /* 0x0000e800ff087b82 */ /* 0x000ea40000000a00 */
[----:B--2---:R-:W-:-:S06]  /*1bb0*/  IMAD.WIDE.U32 R14, R14, 0x4, R8 ;  /* 0x000000040e0e7825 */ /* 0x004fcc00078e0008 */
[----:B------:R-:W2:Y:S01]  /*1bc0*/  LDC.64 R8, c[0x0][0x3b0] ;  /* 0x0000ec00ff087b82 */ /* 0x000ea20000000a00 */
[----:B------:R-:W2:Y:S02]  /*1bd0*/  LDG.E R15, desc[UR12][R14.64] ;  /* 0x0000000c0e0f7981 */ /* 0x000ea4000c1e1900 */
[----:B--2---:R-:W-:-:S06]  /*1be0*/  IMAD.WIDE R8, R15, 0x8, R8 ;  /* 0x000000080f087825 */ /* 0x004fcc00078e0208 */
[----:B------:R-:W2:Y:S02]  /*1bf0*/  LDG.E.64 R8, desc[UR12][R8.64] ;  /* 0x0000000c08087981 */ /* 0x000ea4000c1e1b00 */
[----:B--2---:R-:W-:-:S04]  /*1c00*/  LEA R16, P0, R5, R8, 0x3 ;  /* 0x0000000805107211 */ /* 0x004fc800078018ff */
[----:B------:R-:W-:-:S06]  /*1c10*/  LEA.HI.X R17, R5, R9, R4, 0x3, P0 ;  /* 0x0000000905117211 */ /* 0x000fcc00000f1c04 */
[----:B------:R-:W0:Y:S02]  /*1c20*/  LDG.E.64 R16, desc[UR12][R16.64] ;  /* 0x0000000c10107981 */ /* 0x000e24000c1e1b00 */
[----:B01----:R-:W-:-:S04]  /*1c30*/  LEA R18, P0, R6, R16, 0x2 ;  /* 0x0000001006127211 */ /* 0x003fc800078010ff */
[----:B------:R-:W-:-:S05]  /*1c40*/  LEA.HI.X R19, R6, R17, R7, 0x2, P0 ;  /* 0x0000001106137211 */ /* 0x000fca00000f1407 */
[----:B------:R2:W-:Y:S04]  /*1c50*/  STG.E desc[UR12][R18.64], R27 ;  /* 0x0000001b12007986 */ /* 0x0005e8000c10190c */
.L_x_9:
[----:B------:R-:W-:Y:S05]  /*1c60*/  BSYNC.RECONVERGENT B1 ;  /* 0x0000000000017941 */ /* 0x000fea0003800200 */
.L_x_8:
[----:B------:R-:W-:-:S05]  /*1c70*/  IADD3 R6, P0, PT, R6, UR5, RZ ;  /* 0x0000000506067c10 */ /* 0x000fca000ff1e0ff */
[----:B------:R-:W-:Y:S01]  /*1c80*/  IMAD.X R7, RZ, RZ, R7, P0 ;  /* 0x000000ffff077224 */ /* 0x000fe200000e0607 */
[----:B------:R-:W-:-:S04]  /*1c90*/  ISETP.GE.U32.AND P0, PT, R6, R10, PT ;  /* 0x0000000a0600720c */ /* 0x000fc80003f06070 */
[----:B------:R-:W-:-:S13]  /*1ca0*/  ISETP.GE.U32.AND.EX P0, PT, R7, R11, PT, P0 ;  /* 0x0000000b0700720c */ /* 0x000fda0003f06100 */
[----:B------:R-:W-:Y:S05]  /*1cb0*/  @!P0 BRA `(.L_x_14) ;  /* 0xfffffff000c08947 */ /* 0x000fea000383ffff */
.L_x_7:
[----:B------:R-:W-:Y:S05]  /*1cc0*/  BSYNC.RECONVERGENT B0 ;  /* 0x0000000000007941 */ /* 0x000fea0003800200 */
.L_x_6:
[----:B------:R-:W3:Y:S02]  /*1cd0*/  LDCU.64 UR6, c[0x0][0x390] ;  /* 0x00007200ff0677ac */ /* 0x000ee40008000a00 */
[----:B---3--:R-:W-:-:S04]  /*1ce0*/  ISETP.GE.U32.AND P0, PT, R0, UR6, PT ;  /* 0x0000000600007c0c */ /* 0x008fc8000bf06070 */
[----:B------:R-:W-:-:S13]  /*1cf0*/  ISETP.GE.U32.AND.EX P0, PT, RZ, UR7, PT, P0 ;  /* 0x00000007ff007c0c */ /* 0x000fda000bf06100 */
[----:B------:R-:W-:Y:S01]  /*1d00*/  @!P0 BAR.SYNC.DEFER_BLOCKING 0x0 ;  /* 0x0000000000008b1d */ /* 0x000fe20000010000 */
[----:B------:R-:W-:-:S05]  /*1d10*/  IADD3 R5, P0, PT, R0, R5, RZ ;  /* 0x0000000500057210 */ /* 0x000fca0007f1e0ff */
[----:B------:R-:W-:Y:S01]  /*1d20*/  IMAD.X R4, RZ, RZ, R4, P0 ;  /* 0x000000ffff047224 */ /* 0x000fe200000e0604 */
[----:B------:R-:W-:-:S04]  /*1d30*/  ISETP.GE.U32.AND P0, PT, R5, UR6, PT ;  /* 0x0000000605007c0c */ /* 0x000fc8000bf06070 */
[----:B------:R-:W-:-:S13]  /*1d40*/  ISETP.GE.U32.AND.EX P0, PT, R4, UR7, PT, P0 ;  /* 0x0000000704007c0c */ /* 0x000fda000bf06100 */
[----:B------:R-:W-:Y:S05]  /*1d50*/  @!P0 BRA `(.L_x_15) ;  /* 0xffffffe400188947 */ /* 0x000fea000383ffff */
[----:B------:R-:W-:Y:S05]  /*1d60*/  EXIT ;  /* 0x000000000000794d */ /* 0x000fea0003800000 */
.L_x_16:
[----:B------:R-:W-:-:S00]  /*1d70*/  BRA `(.L_x_16) ;  /* 0xfffffffc00fc7947 */ /* 0x000fc0000383ffff */
[----:B------:R-:W-:-:S00]  /*1d80*/  NOP ;  /* 0x0000000000007918 */ /* 0x000fc00000000000 */
[----:B------:R-:W-:-:S00]  /*1d90*/  NOP ;  /* 0x0000000000007918 */ /* 0x000fc00000000000 */
[----:B------:R-:W-:-:S00]  /*1da0*/  NOP ;  /* 0x0000000000007918 */ /* 0x000fc00000000000 */
[----:B------:R-:W-:-:S00]  /*1db0*/  NOP ;  /* 0x0000000000007918 */ /* 0x000fc00000000000 */
[----:B------:R-:W-:-:S00]  /*1dc0*/  NOP ;  /* 0x0000000000007918 */ /* 0x000fc00000000000 */
[----:B------:R-:W-:-:S00]  /*1dd0*/  NOP ;  /* 0x0000000000007918 */ /* 0x000fc00000000000 */
[----:B------:R-:W-:-:S00]  /*1de0*/  NOP ;  /* 0x0000000000007918 */ /* 0x000fc00000000000 */
[----:B------:R-:W-:-:S00]  /*1df0*/  NOP ;  /* 0x0000000000007918 */ /* 0x000fc00000000000 */
.L_x_104:


//--------------------- .text._Z35update_model_multiGPU_kernel_sparseIfEvPT_PyPiiPS1_S0_i --------------------------
	.section	.text._Z35update_model_multiGPU_kernel_sparseIfEvPT_PyPiiPS1_S0_i,"ax",@progbits
	.align	128
        .global         _Z35update_model_multiGPU_kernel_sparseIfEvPT_PyPiiPS1_S0_i
        .type           _Z35update_model_multiGPU_kernel_sparseIfEvPT_PyPiiPS1_S0_i,@function
        .size           _Z35update_model_multiGPU_kernel_sparseIfEvPT_PyPiiPS1_S0_i,(.L_x_105 - _Z35update_model_multiGPU_kernel_sparseIfEvPT_PyPiiPS1_S0_i)
        .other          _Z35update_model_multiGPU_kernel_sparseIfEvPT_PyPiiPS1_S0_i,@"STO_CUDA_ENTRY STV_DEFAULT"
_Z35update_model_multiGPU_kernel_sparseIfEvPT_PyPiiPS1_S0_i:
.text._Z35update_model_multiGPU_kernel_sparseIfEvPT_PyPiiPS1_S0_i:
[----:B------:R-:W-:Y:S08]  /*0000*/  LDC R1, c[0x0][0x37c] ;  /* 0x0000df00ff017b82 */ /* 0x000ff00000000800 */
[----:B------:R-:W0:Y:S01]  /*0010*/  LDC R9, c[0x0][0x3ac] ;  /* 0x0000eb00ff097b82 */ /* 0x000e220000000800 */
[----:B------:R-:W1:Y:S07]  /*0020*/  LDCU.64 UR6, c[0x0][0x358] ;  /* 0x00006b00ff0677ac */ /* 0x000e6e0008000a00 */
[----:B------:R-:W0:Y:S02]  /*0030*/  LDC.64 R2, c[0x0][0x388] ;  /* 0x0000e200ff027b82 */ /* 0x000e240000000a00 */
[----:B0-----:R-:W-:-:S05]  /*0040*/  IMAD.WIDE R2, R9, 0x8, R2 ;  /* 0x0000000809027825 */ /* 0x001fca00078e0202 */
[----:B-1----:R-:W2:Y:S04]  /*0050*/  LDG.E.64 R4, desc[UR6][R2.64] ;  /* 0x0000000602047981 */ /* 0x002ea8000c1e1b00 */
[----:B------:R-:W3:Y:S01]  /*0060*/  LDG.E.64 R10, desc[UR6][R2.64+0x8] ;  /* 0x00000806020a7981 */ /* 0x000ee2000c1e1b00 */
[----:B------:R-:W0:Y:S01]  /*0070*/  S2UR UR4, SR_CTAID.X ;  /* 0x00000000000479c3 */ /* 0x000e220000002500 */
[----:B------:R-:W0:Y:S07]  /*0080*/  S2R R7, SR_TID.X ;  /* 0x0000000000077919 */ /* 0x000e2e0000002100 */
[----:B------:R-:W0:Y:S02]  /*0090*/  LDC R0, c[0x0][0x360] ;  /* 0x0000d800ff007b82 */ /* 0x000e240000000800 */
[C---:B0-----:R-:W-:Y:S01]  /*00a0*/  IMAD R7, R0.reuse, UR4, R7 ;  /* 0x0000000400077c24 */ /* 0x041fe2000f8e0207 */
[----:B------:R-:W0:Y:S02]  /*00b0*/  LDCU UR4, c[0x0][0x370] ;  /* 0x00006e00ff0477ac */ /* 0x000e240008000800 */
[----:B0-----:R-:W-:-:S02]  /*00c0*/  IMAD R0, R0, UR4, RZ ;  /* 0x0000000400007c24 */ /* 0x001fc4000f8e02ff */
[----:B--2---:R-:W-:-:S05]  /*00d0*/  IADD3 R7, P0, PT, R7, R4, RZ ;  /* 0x0000000407077210 */ /* 0x004fca0007f1e0ff */
[----:B------:R-:W-:Y:S01]  /*00e0*/  IMAD.X R6, RZ, RZ, R5, P0 ;  /* 0x000000ffff067224 */ /* 0x000fe200000e0605 */
[----:B---3--:R-:W-:-:S04]  /*00f0*/  ISETP.GE.U32.AND P0, PT, R7, R10, PT ;  /* 0x0000000a0700720c */ /* 0x008fc80003f06070 */
[----:B------:R-:W-:-:S13]  /*0100*/  ISETP.GE.U32.AND.EX P0, PT, R6, R11, PT, P0 ;  /* 0x0000000b0600720c */ /* 0x000fda0003f06100 */
[----:B------:R-:W-:Y:S05]  /*0110*/  @P0 EXIT ;  /* 0x000000000000094d */ /* 0x000fea0003800000 */
[----:B------:R-:W0:Y:S02]  /*0120*/  LDC R8, c[0x0][0x398] ;  /* 0x0000e600ff087b82 */ /* 0x000e240000000800 */
[----:B0-----:R-:W-:-:S13]  /*0130*/  ISETP.GE.AND P0, PT, R8, 0x1, PT ;  /* 0x000000010800780c */ /* 0x001fda0003f06270 */
[----:B------:R-:W-:Y:S05]  /*0140*/  @!P0 EXIT ;  /* 0x000000000000894d */ /* 0x000fea0003800000 */
[----:B------:R-:W0:Y:S01]  /*0150*/  LDC.64 R12, c[0x0][0x3a0] ;  /* 0x0000e800ff0c7b82 */ /* 0x000e220000000a00 */
[C---:B------:R-:W-:Y:S02]  /*0160*/  LOP3.LUT R2, R8.reuse, 0xf, RZ, 0xc0, !PT ;  /* 0x0000000f08027812 */ /* 0x040fe400078ec0ff */
[----:B------:R-:W-:Y:S02]  /*0170*/  LOP3.LUT R3, R8, 0x7, RZ, 0xc0, !PT ;  /* 0x0000000708037812 */ /* 0x000fe400078ec0ff */
[----:B------:R-:W-:Y:S01]  /*0180*/  SHF.R.S32.HI R4, RZ, 0x1f, R9 ;  /* 0x0000001fff047819 */ /* 0x000fe20000011409 */
[----:B------:R-:W-:Y:S02]  /*0190*/  VIADD R5, R2, 0xffffffff ;  /* 0xffffffff02057836 */ /* 0x000fe40000000000 */
[----:B------:R-:W-:-:S03]  /*01a0*/  VIADD R14, R3, 0xffffffff ;  /* 0xffffffff030e7836 */ /* 0x000fc60000000000 */
[----:B------:R-:W-:Y:S02]  /*01b0*/  ISETP.GE.U32.AND P2, PT, R5, 0x7, PT ;  /* 0x000000070500780c */ /* 0x000fe40003f46070 */
[----:B------:R-:W-:Y:S02]  /*01c0*/  MOV R5, R7 ;  /* 0x0000000700057202 */ /* 0x000fe40000000f00 */
[----:B------:R-:W-:Y:S02]  /*01d0*/  LOP3.LUT R7, R8, 0x3, RZ, 0xc0, !PT ;  /* 0x0000000308077812 */ /* 0x000fe400078ec0ff */
[----:B------:R-:W-:Y:S02]  /*01e0*/  ISETP.GE.U32.AND P1, PT, R14, 0x3, PT ;  /* 0x000000030e00780c */ /* 0x000fe40003f26070 */
[----:B0-----:R-:W-:-:S04]  /*01f0*/  LEA R12, P0, R9, R12, 0x3 ;  /* 0x0000000c090c7211 */ /* 0x001fc800078018ff */
[----:B------:R-:W-:Y:S02]  /*0200*/  LEA.HI.X R13, R9, R13, R4, 0x3, P0 ;  /* 0x0000000d090d7211 */ /* 0x000fe400000f1c04 */
[----:B------:R-:W-:-:S05]  /*0210*/  LOP3.LUT R4, R8, 0x7ffffff0, RZ, 0xc0, !PT ;  /* 0x7ffffff008047812 */ /* 0x000fca00078ec0ff */
[----:B------:R-:W-:-:S07]  /*0220*/  IMAD.MOV R8, RZ, RZ, -R4 ;  /* 0x000000ffff087224 */ /* 0x000fce00078e0a04 */
.L_x_23:
[----:B0-----:R-:W0:Y:S01]  /*0230*/  LDCU.64 UR4, c[0x0][0x380] ;  /* 0x00007000ff0477ac */ /* 0x001e220008000a00 */
[C---:B------:R-:W-:Y:S01]  /*0240*/  IMAD.SHL.U32 R25, R5.reuse, 0x4, RZ ;  /* 0x0000000405197824 */ /* 0x040fe200078e00ff */
[----:B--2---:R-:W-:-:S04]  /*0250*/  SHF.L.U64.HI R26, R5, 0x2, R6 ;  /* 0x00000002051a7819 */ /* 0x004fc80000010206 */
[----:B01----:R-:W-:-:S04]  /*0260*/  IADD3 R16, P0, PT, R25, UR4, RZ ;  /* 0x0000000419107c10 */ /* 0x003fc8000ff1e0ff */
[----:B------:R-:W-:-:S05]  /*0270*/  IADD3.X R17, PT, PT, R26, UR5, RZ, P0, !PT ;  /* 0x000000051a117c10 */ /* 0x000fca00087fe4ff */
[----:B------:R-:W2:Y:S01]  /*0280*/  LDG.E R16, desc[UR6][R16.64] ;  /* 0x0000000610107981 */ /* 0x000ea2000c1e1900 */
[----:B------:R-:W-:Y:S01]  /*0290*/  UMOV UR4, 0xd9d7bdbb ;  /* 0xd9d7bdbb00047882 */ /* 0x000fe20000000000 */
[----:B------:R-:W-:Y:S01]  /*02a0*/  UMOV UR5, 0x3ddb7cdf ;  /* 0x3ddb7cdf00057882 */ /* 0x000fe20000000000 */
[----:B------:R-:W-:Y:S01]  /*02b0*/  BSSY.RECONVERGENT B0, `(.L_x_17) ;  /* 0x00000f2000007945 */ /* 0x000fe20003800200 */
[----:B--2---:R-:W0:Y:S02]  /*02c0*/  F2F.F64.F32 R14, |R16| ;  /* 0x40000010000e7310 */ /* 0x004e240000201800 */
[----:B0-----:R-:W-:-:S14]  /*02d0*/  DSETP.GT.AND P0, PT, R14, UR4, PT ;  /* 0x000000040e007e2a */ /* 0x001fdc000bf04000 */
[----:B---34-:R-:W-:Y:S05]  /*02e0*/  @!P0 BRA `(.L_x_18) ;  /* 0x0000000c00b88947 */ /* 0x018fea0003800000 */
[----:B------:R-:W2:Y:S01]  /*02f0*/  LDG.E.64 R14, desc[UR6][R12.64] ;  /* 0x000000060c0e7981 */ /* 0x000ea2000c1e1b00 */
[----:B------:R-:W0:Y:S01]  /*0300*/  LDCU UR5, c[0x0][0x398] ;  /* 0x00007300ff0577ac */ /* 0x000e220008000800 */
[----:B------:R-:W1:Y:S01]  /*0310*/  LDCU UR4, c[0x0][0x3a8] ;  /* 0x00007500ff0477ac */ /* 0x000e620008000800 */
[----:B--2---:R-:W-:-:S05]  /*0320*/  IADD3 R14, P0, PT, R14, R25, RZ ;  /* 0x000000190e0e7210 */ /* 0x004fca0007f1e0ff */
[----:B------:R-:W-:-:S05]  /*0330*/  IMAD.X R15, R15, 0x1, R26, P0 ;  /* 0x000000010f0f7824 */ /* 0x000fca00000e061a */
[----:B------:R-:W1:Y:S01]  /*0340*/  LDG.E R9, desc[UR6][R14.64] ;  /* 0x000000060e097981 */ /* 0x000e62000c1e1900 */
[----:B0-----:R-:W-:Y:S01]  /*0350*/  UISETP.GE.U32.AND UP0, UPT, UR5, 0x10, UPT ;  /* 0x000000100500788c */ /* 0x001fe2000bf06070 */
[----:B------:R-:W-:Y:S01]  /*0360*/  MOV R24, RZ ;  /* 0x000000ff00187202 */ /* 0x000fe20000000f00 */
[----:B-1----:R-:W-:-:S07]  /*0370*/  FFMA R9, R16, UR4, R9 ;  /* 0x0000000410097c23 */ /* 0x002fce0008000009 */
[----:B------:R-:W-:Y:S05]  /*0380*/  BRA.U !UP0, `(.L_x_19) ;  /* 0x0000000508b47547 */ /* 0x000fea000b800000 */
[----:B------:R-:W0:Y:S01]  /*0390*/  LDCU.64 UR4, c[0x0][0x390] ;  /* 0x00007200ff0477ac */ /* 0x000e220008000a00 */
[----:B------:R-:W-:Y:S01]  /*03a0*/  IMAD.MOV.U32 R24, RZ, RZ, R8 ;  /* 0x000000ffff187224 */ /* 0x000fe200078e0008 */
[----:B0-----:R-:W-:-:S04]  /*03b0*/  UIADD3 UR4, UP0, UPT, UR4, 0x20, URZ ;  /* 0x0000002004047890 */ /* 0x001fc8000ff1e0ff */
[----:B------:R-:W-:Y:S02]  /*03c0*/  UIADD3.X UR5, UPT, UPT, URZ, UR5, URZ, UP0, !UPT ;  /* 0x00000005ff057290 */ /* 0x000fe400087fe4ff */
[----:B------:R-:W-:-:S04]  /*03d0*/  IMAD.U32 R14, RZ, RZ, UR4 ;  /* 0x00000004ff0e7e24 */ /* 0x000fc8000f8e00ff */
[----:B------:R-:W-:-:S07]  /*03e0*/  IMAD.U32 R15, RZ, RZ, UR5 ;  /* 0x00000005ff0f7e24 */ /* 0x000fce000f8e00ff */
.L_x_20:
[----:B-1----:R-:W2:Y:S01]  /*03f0*/  LDG.E R19, desc[UR6][R14.64+-0x20] ;  /* 0xffffe0060e137981 */ /* 0x002ea2000c1e1900 */
[----:B------:R-:W2:Y:S02]  /*0400*/  LDC.64 R16, c[0x0][0x3a0] ;  /* 0x0000e800ff107b82 */ /* 0x000ea40000000a00 */
[----:B--2---:R-:W-:-:S06]  /*0410*/  IMAD.WIDE R18, R19, 0x8, R16 ;  /* 0x0000000813127825 */ /* 0x004fcc00078e0210 */
[----:B------:R-:W2:Y:S02]  /*0420*/  LDG.E.64 R18, desc[UR6][R18.64] ;  /* 0x0000000612127981 */ /* 0x000ea4000c1e1b00 */
[----:B--2---:R-:W-:-:S04]  /*0430*/  IADD3 R20, P0, PT, R18, R25, RZ ;  /* 0x0000001912147210 */ /* 0x004fc80007f1e0ff */
[----:B------:R-:W-:-:S05]  /*0440*/  IADD3.X R21, PT, PT, R19, R26, RZ, P0, !PT ;  /* 0x0000001a13157210 */ /* 0x000fca00007fe4ff */
[----:B------:R0:W-:Y:S04]  /*0450*/  STG.E desc[UR6][R20.64], R9 ;  /* 0x0000000914007986 */ /* 0x0001e8000c101906 */
[----:B------:R-:W2:Y:S02]  /*0460*/  LDG.E R29, desc[UR6][R14.64+-0x1c] ;  /* 0xffffe4060e1d7981 */ /* 0x000ea4000c1e1900 */
[----:B--2---:R-:W-:-:S05]  /*0470*/  IMAD.WIDE R28, R29, 0x8, R16 ;  /* 0x000000081d1c7825 */ /* 0x004fca00078e0210 */
[----:B------:R-:W2:Y:S02]  /*0480*/  LDG.E.64 R18, desc[UR6][R28.64] ;  /* 0x000000061c127981 */ /* 0x000ea4000c1e1b00 */
[----:B--2---:R-:W-:-:S05]  /*0490*/  IADD3 R22, P0, PT, R18, R25, RZ ;  /* 0x0000001912167210 */ /* 0x004fca0007f1e0ff */
[----:B------:R-:W-:-:S05]  /*04a0*/  IMAD.X R23, R19, 0x1, R26, P0 ;  /* 0x0000000113177824 */ /* 0x000fca00000e061a */
[----:B------:R1:W-:Y:S04]  /*04b0*/  STG.E desc[UR6][R22.64], R9 ;  /* 0x0000000916007986 */ /* 0x0003e8000c101906 */
[----:B------:R-:W2:Y:S02]  /*04c0*/  LDG.E R27, desc[UR6][R14.64+-0x18] ;  /* 0xffffe8060e1b7981 */ /* 0x000ea4000c1e1900 */
[----:B--2---:R-:W-:-:S05]  /*04d0*/  IMAD.WIDE R28, R27, 0x8, R16 ;  /* 0x000000081b1c7825 */ /* 0x004fca00078e0210 */
[----:B------:R-:W2:Y:S02]  /*04e0*/  LDG.E.64 R18, desc[UR6][R28.64] ;  /* 0x000000061c127981 */ /* 0x000ea4000c1e1b00 */
[----:B--2---:R-:W-:-:S05]  /*04f0*/  IADD3 R18, P0, PT, R18, R25, RZ ;  /* 0x0000001912127210 */ /* 0x004fca0007f1e0ff */
[----:B------:R-:W-:-:S05]  /*0500*/  IMAD.X R19, R19, 0x1, R26, P0 ;  /* 0x0000000113137824 */ /* 0x000fca00000e061a */
[----:B------:R2:W-:Y:S04]  /*0510*/  STG.E desc[UR6][R18.64], R9 ;  /* 0x0000000912007986 */ /* 0x0005e8000c101906 */
[----:B0-----:R-:W3:Y:S02]  /*0520*/  LDG.E R21, desc[UR6][R14.64+-0x14] ;  /* 0xffffec060e157981 */ /* 0x001ee4000c1e1900 */
[----:B---3--:R-:W-:-:S05]  /*0530*/  IMAD.WIDE R28, R21, 0x8, R16 ;  /* 0x00000008151c7825 */ /* 0x008fca00078e0210 */
[----:B------:R-:W3:Y:S02]  /*0540*/  LDG.E.64 R20, desc[UR6][R28.64] ;  /* 0x000000061c147981 */ /* 0x000ee4000c1e1b00 */
[----:B---3--:R-:W-:-:S05]  /*0550*/  IADD3 R20, P0, PT, R20, R25, RZ ;  /* 0x0000001914147210 */ /* 0x008fca0007f1e0ff */
[----:B------:R-:W-:-:S05]  /*0560*/  IMAD.X R21, R21, 0x1, R26, P0 ;  /* 0x0000000115157824 */ /* 0x000fca00000e061a */
[----:B------:R0:W-:Y:S04]  /*0570*/  STG.E desc[UR6][R20.64], R9 ;  /* 0x0000000914007986 */ /* 0x0001e8000c101906 */
[----:B-1----:R-:W3:Y:S02]  /*0580*/  LDG.E R23, desc[UR6][R14.64+-0x10] ;  /* 0xfffff0060e177981 */ /* 0x002ee4000c1e1900 */
[----:B---3--:R-:W-:-:S05]  /*0590*/  IMAD.WIDE R28, R23, 0x8, R16 ;  /* 0x00000008171c7825 */ /* 0x008fca00078e0210 */
[----:B------:R-:W3:Y:S02]  /*05a0*/  LDG.E.64 R22, desc[UR6][R28.64] ;  /* 0x000000061c167981 */ /* 0x000ee4000c1e1b00 */
[----:B---3--:R-:W-:-:S04]  /*05b0*/  IADD3 R22, P0, PT, R22, R25, RZ ;  /* 0x0000001916167210 */ /* 0x008fc80007f1e0ff */
[----:B------:R-:W-:-:S05]  /*05c0*/  IADD3.X R23, PT, PT, R23, R26, RZ, P0, !PT ;  /* 0x0000001a17177210 */ /* 0x000fca00007fe4ff */
[----:B------:R1:W-:Y:S04]  /*05d0*/  STG.E desc[UR6][R22.64], R9 ;  /* 0x0000000916007986 */ /* 0x0003e8000c101906 */
[----:B--2---:R-:W2:Y:S02]  /*05e0*/  LDG.E R19, desc[UR6][R14.64+-0xc] ;  /* 0xfffff4060e137981 */ /* 0x004ea4000c1e1900 */
        /* <DEDUP_REMOVED lines=14> */
[----:B---3--:R-:W-:-:S05]  /*06d0*/  IADD3 R22, P0, PT, R22, R25, RZ ;  /* 0x0000001916167210 */ /* 0x008fca0007f1e0ff */
[----:B------:R-:W-:-:S05]  /*06e0*/  IMAD.X R23, R23, 0x1, R26, P0 ;  /* 0x0000000117177824 */ /* 0x000fca00000e061a */
[----:B------:R1:W-:Y:S04]  /*06f0*/  STG.E desc[UR6][R22.64], R9 ;  /* 0x0000000916007986 */ /* 0x0003e8000c101906 */
[----:B--2---:R-:W2:Y:S02]  /*0700*/  LDG.E R19, desc[UR6][R14.64] ;  /* 0x000000060e137981 */ /* 0x004ea4000c1e1900 */
[----:B--2---:R-:W-:-:S05]  /*0710*/  IMAD.WIDE R28, R19, 0x8, R16 ;  /* 0x00000008131c7825 */ /* 0x004fca00078e0210 */
[----:B------:R-:W2:Y:S02]  /*0720*/  LDG.E.64 R18, desc[UR6][R28.64] ;  /* 0x000000061c127981 */ /* 0x000ea4000c1e1b00 */
[----:B--2---:R-:W-:-:S04]  /*0730*/  IADD3 R18, P0, PT, R18, R25, RZ ;  /* 0x0000001912127210 */ /* 0x004fc80007f1e0ff */
[----:B------:R-:W-:-:S05]  /*0740*/  IADD3.X R19, PT, PT, R19, R26, RZ, P0, !PT ;  /* 0x0000001a13137210 */ /* 0x000fca00007fe4ff */
        /* <DEDUP_REMOVED lines=22> */
[----:B---3--:R-:W-:-:S04]  /*08b0*/  IADD3 R20, P0, PT, R20, R25, RZ ;  /* 0x0000001914147210 */ /* 0x008fc80007f1e0ff */
[----:B------:R-:W-:-:S05]  /*08c0*/  IADD3.X R21, PT, PT, R21, R26, RZ, P0, !PT ;  /* 0x0000001a15157210 */ /* 0x000fca00007fe4ff */
        /* <DEDUP_REMOVED lines=13> */
[----:B0-----:R-:W2:Y:S02]  /*09a0*/  LDG.E R21, desc[UR6][R14.64+0x1c] ;  /* 0x00001c060e157981 */ /* 0x001ea4000c1e1900 */
[----:B--2---:R-:W-:-:S05]  /*09b0*/  IMAD.WIDE R20, R21, 0x8, R16 ;  /* 0x0000000815147825 */ /* 0x004fca00078e0210 */
[----:B------:R-:W2:Y:S01]  /*09c0*/  LDG.E.64 R16, desc[UR6][R20.64] ;  /* 0x0000000614107981 */ /* 0x000ea2000c1e1b00 */
[----:B------:R-:W-:Y:S02]  /*09d0*/  IADD3 R24, PT, PT, R24, 0x10, RZ ;  /* 0x0000001018187810 */ /* 0x000fe40007ffe0ff */
[----:B------:R-:W-:-:S05]  /*09e0*/  IADD3 R14, P3, PT, R14, 0x40, RZ ;  /* 0x000000400e0e7810 */ /* 0x000fca0007f7e0ff */
[----:B------:R-:W-:Y:S01]  /*09f0*/  IMAD.X R15, RZ, RZ, R15, P3 ;  /* 0x000000ffff0f7224 */ /* 0x000fe200018e060f */
[----:B--2---:R-:W-:-:S05]  /*0a00*/  IADD3 R16, P0, PT, R16, R25, RZ ;  /* 0x0000001910107210 */ /* 0x004fca0007f1e0ff */
[----:B------:R-:W-:Y:S01]  /*0a10*/  IMAD.X R17, R17, 0x1, R26, P0 ;  /* 0x0000000111117824 */ /* 0x000fe200000e061a */
[----:B------:R-:W-:-:S04]  /*0a20*/  ISETP.NE.AND P0, PT, R24, RZ, PT ;  /* 0x000000ff1800720c */ /* 0x000fc80003f05270 */
[----:B------:R1:W-:Y:S09]  /*0a30*/  STG.E desc[UR6][R16.64], R9 ;  /* 0x0000000910007986 */ /* 0x0003f2000c101906 */
[----:B------:R-:W-:Y:S05]  /*0a40*/  @P0 BRA `(.L_x_20) ;  /* 0xfffffff800680947 */ /* 0x000fea000383ffff */
[----:B------:R-:W-:-:S07]  /*0a50*/  IMAD.MOV.U32 R24, RZ, RZ, R4 ;  /* 0x000000ffff187224 */ /* 0x000fce00078e0004 */
.L_x_19:
[----:B------:R-:W-:-:S13]  /*0a60*/  ISETP.NE.AND P0, PT, R2, RZ, PT ;  /* 0x000000ff0200720c */ /* 0x000fda0003f05270 */
[----:B------:R-:W-:Y:S05]  /*0a70*/  @!P0 BRA `(.L_x_18) ;  /* 0x0000000400d48947 */ /* 0x000fea0003800000 */
[----:B------:R-:W-:Y:S01]  /*0a80*/  ISETP.NE.AND P0, PT, R3, RZ, PT ;  /* 0x000000ff0300720c */ /* 0x000fe20003f05270 */
[----:B------:R-:W-:-:S12]  /*0a90*/  @!P2 BRA `(.L_x_21) ;  /* 0x0000000000d8a947 */ /* 0x000fd80003800000 */
[----:B-1----:R-:W0:Y:S08]  /*0aa0*/  LDC.64 R16, c[0x0][0x390] ;  /* 0x0000e400ff107b82 */ /* 0x002e300000000a00 */
[----:B------:R-:W1:Y:S01]  /*0ab0*/  LDC.64 R14, c[0x0][0x3a0] ;  /* 0x0000e800ff0e7b82 */ /* 0x000e620000000a00 */
[----:B0-----:R-:W-:-:S05]  /*0ac0*/  IMAD.WIDE.U32 R16, R24, 0x4, R16 ;  /* 0x0000000418107825 */ /* 0x001fca00078e0010 */
[----:B------:R-:W1:Y:S02]  /*0ad0*/  LDG.E R23, desc[UR6][R16.64] ;  /* 0x0000000610177981 */ /* 0x000e64000c1e1900 */
[----:B-1----:R-:W-:-:S05]  /*0ae0*/  IMAD.WIDE R22, R23, 0x8, R14 ;  /* 0x0000000817167825 */ /* 0x002fca00078e020e */
[----:B------:R-:W2:Y:S01]  /*0af0*/  LDG.E.64 R18, desc[UR6][R22.64] ;  /* 0x0000000616127981 */ /* 0x000ea2000c1e1b00 */
[C---:B------:R-:W-:Y:S02]  /*0b00*/  SHF.L.U32 R26, R5.reuse, 0x2, RZ ;  /* 0x00000002051a7819 */ /* 0x040fe400000006ff */
[----:B------:R-:W-:Y:S02]  /*0b10*/  SHF.L.U64.HI R25, R5, 0x2, R6 ;  /* 0x0000000205197819 */ /* 0x000fe40000010206 */
        /* <DEDUP_REMOVED lines=40> */
[----:B---3--:R-:W-:-:S06]  /*0da0*/  IMAD.WIDE R14, R21, 0x8, R14 ;  /* 0x00000008150e7825 */ /* 0x008fcc00078e020e */
[----:B------:R-:W3:Y:S01]  /*0db0*/  LDG.E.64 R14, desc[UR6][R14.64] ;  /* 0x000000060e0e7981 */ /* 0x000ee2000c1e1b00 */
[----:B------:R-:W-:Y:S02]  /*0dc0*/  IADD3 R24, PT, PT, R24, 0x8, RZ ;  /* 0x0000000818187810 */ /* 0x000fe40007ffe0ff */
[----:B---3--:R-:W-:-:S05]  /*0dd0*/  IADD3 R26, P3, PT, R14, R26, RZ ;  /* 0x0000001a0e1a7210 */ /* 0x008fca0007f7e0ff */
[----:B------:R-:W-:-:S05]  /*0de0*/  IMAD.X R27, R15, 0x1, R25, P3 ;  /* 0x000000010f1b7824 */ /* 0x000fca00018e0619 */
[----:B------:R2:W-:Y:S03]  /*0df0*/  STG.E desc[UR6][R26.64], R9 ;  /* 0x000000091a007986 */ /* 0x0005e6000c101906 */
.L_x_21:
[----:B------:R-:W-:Y:S05]  /*0e00*/  @!P0 BRA `(.L_x_18) ;  /* 0x0000000000f08947 */ /* 0x000fea0003800000 */
[----:B------:R-:W-:Y:S01]  /*0e10*/  ISETP.NE.AND P0, PT, R7, RZ, PT ;  /* 0x000000ff0700720c */ /* 0x000fe20003f05270 */
[----:B------:R-:W-:-:S12]  /*0e20*/  @!P1 BRA `(.L_x_22) ;  /* 0x0000000000789947 */ /* 0x000fd80003800000 */
[----:B-1----:R-:W0:Y:S08]  /*0e30*/  LDC.64 R16, c[0x0][0x390] ;  /* 0x0000e400ff107b82 */ /* 0x002e300000000a00 */
[----:B------:R-:W1:Y:S01]  /*0e40*/  LDC.64 R14, c[0x0][0x3a0] ;  /* 0x0000e800ff0e7b82 */ /* 0x000e620000000a00 */
[----:B0-----:R-:W-:-:S05]  /*0e50*/  IMAD.WIDE.U32 R16, R24, 0x4, R16 ;  /* 0x0000000418107825 */ /* 0x001fca00078e0010 */
[----:B--2---:R-:W1:Y:S02]  /*0e60*/  LDG.E R19, desc[UR6][R16.64] ;  /* 0x0000000610137981 */ /* 0x004e64000c1e1900 */
[----:B-1----:R-:W-:-:S06]  /*0e70*/  IMAD.WIDE R18, R19, 0x8, R14 ;  /* 0x0000000813127825 */ /* 0x002fcc00078e020e */
        /* <DEDUP_REMOVED lines=18> */
[----:B0-----:R-:W2:Y:S02]  /*0fa0*/  LDG.E R23, desc[UR6][R16.64+0xc] ;  /* 0x00000c0610177981 */ /* 0x001ea4000c1e1900 */
[----:B--2---:R-:W-:-:S06]  /*0fb0*/  IMAD.WIDE R14, R23, 0x8, R14 ;  /* 0x00000008170e7825 */ /* 0x004fcc00078e020e */
[----:B------:R-:W2:Y:S01]  /*0fc0*/  LDG.E.64 R14, desc[UR6][R14.64] ;  /* 0x000000060e0e7981 */ /* 0x000ea2000c1e1b00 */
[----:B------:R-:W-:Y:S02]  /*0fd0*/  IADD3 R24, PT, PT, R24, 0x4, RZ ;  /* 0x0000000418187810 */ /* 0x000fe40007ffe0ff */
[----:B--2---:R-:W-:-:S05]  /*0fe0*/  IADD3 R22, P3, PT, R14, R27, RZ ;  /* 0x0000001b0e167210 */ /* 0x004fca0007f7e0ff */
[----:B------:R-:W-:-:S05]  /*0ff0*/  IMAD.X R23, R15, 0x1, R25, P3 ;  /* 0x000000010f177824 */ /* 0x000fca00018e0619 */
[----:B------:R3:W-:Y:S03]  /*1000*/  STG.E desc[UR6][R22.64], R9 ;  /* 0x0000000916007986 */ /* 0x0007e6000c101906 */
.L_x_22:
[----:B------:R-:W-:Y:S05]  /*1010*/  @!P0 BRA `(.L_x_18) ;  /* 0x00000000006c8947 */ /* 0x000fea0003800000 */
[----:B------:R-:W0:Y:S08]  /*1020*/  LDC.64 R14, c[0x0][0x390] ;  /* 0x0000e400ff0e7b82 */ /* 0x000e300000000a00 */
[----:B-1----:R-:W1:Y:S01]  /*1030*/  LDC.64 R16, c[0x0][0x3a0] ;  /* 0x0000e800ff107b82 */ /* 0x002e620000000a00 */
[----:B0-----:R-:W-:-:S05]  /*1040*/  IMAD.WIDE.U32 R14, R24, 0x4, R14 ;  /* 0x00000004180e7825 */ /* 0x001fca00078e000e */
[----:B--23--:R-:W1:Y:S02]  /*1050*/  LDG.E R19, desc[UR6][R14.64] ;  /* 0x000000060e137981 */ /* 0x00ce64000c1e1900 */
[----:B-1----:R-:W-:-:S06]  /*1060*/  IMAD.WIDE R18, R19, 0x8, R16 ;  /* 0x0000000813127825 */ /* 0x002fcc00078e0210 */
[----:B------:R-:W2:Y:S02]  /*1070*/  LDG.E.64 R18, desc[UR6][R18.64] ;  /* 0x0000000612127981 */ /* 0x000ea4000c1e1b00 */
[----:B--2---:R-:W-:-:S04]  /*1080*/  LEA R20, P0, R5, R18, 0x2 ;  /* 0x0000001205147211 */ /* 0x004fc800078010ff */
[----:B------:R-:W-:Y:S02]  /*1090*/  LEA.HI.X R21, R5, R19, R6, 0x2, P0 ;  /* 0x0000001305157211 */ /* 0x000fe400000f1406 */
[----:B------:R-:W-:-:S03]  /*10a0*/  ISETP.NE.AND P0, PT, R7, 0x1, PT ;  /* 0x000000010700780c */ /* 0x000fc60003f05270 */
[----:B------:R0:W-:Y:S10]  /*10b0*/  STG.E desc[UR6][R20.64], R9 ;  /* 0x0000000914007986 */ /* 0x0001f4000c101906 */
[----:B------:R-:W-:Y:S05]  /*10c0*/  @!P0 BRA `(.L_x_18) ;  /* 0x0000000000408947 */ /* 0x000fea0003800000 */
[----:B------:R-:W2:Y:S02]  /*10d0*/  LDG.E R23, desc[UR6][R14.64+0x4] ;  /* 0x000004060e177981 */ /* 0x000ea4000c1e1900 */
[----:B--2---:R-:W-:-:S05]  /*10e0*/  IMAD.WIDE R22, R23, 0x8, R16 ;  /* 0x0000000817167825 */ /* 0x004fca00078e0210 */
[----:B------:R-:W2:Y:S01]  /*10f0*/  LDG.E.64 R18, desc[UR6][R22.64] ;  /* 0x0000000616127981 */ /* 0x000ea2000c1e1b00 */
[C---:B------:R-:W-:Y:S01]  /*1100*/  IMAD.SHL.U32 R25, R5.reuse, 0x4, RZ ;  /* 0x0000000405197824 */ /* 0x040fe200078e00ff */
[----:B0-----:R-:W-:-:S04]  /*1110*/  SHF.L.U64.HI R21, R5, 0x2, R6 ;  /* 0x0000000205157819 */ /* 0x001fc80000010206 */
[----:B--2---:R-:W-:-:S05]  /*1120*/  IADD3 R18, P0, PT, R18, R25, RZ ;  /* 0x0000001912127210 */ /* 0x004fca0007f1e0ff */
[----:B------:R-:W-:Y:S01]  /*1130*/  IMAD.X R19, R19, 0x1, R21, P0 ;  /* 0x0000000113137824 */ /* 0x000fe200000e0615 */
[----:B------:R-:W-:-:S04]  /*1140*/  ISETP.NE.AND P0, PT, R7, 0x2, PT ;  /* 0x000000020700780c */ /* 0x000fc80003f05270 */
[----:B------:R4:W-:Y:S09]  /*1150*/  STG.E desc[UR6][R18.64], R9 ;  /* 0x0000000912007986 */ /* 0x0009f2000c101906 */
[----:B------:R-:W-:Y:S05]  /*1160*/  @!P0 BRA `(.L_x_18) ;  /* 0x0000000000188947 */ /* 0x000fea0003800000 */
[----:B------:R-:W2:Y:S02]  /*1170*/  LDG.E R15, desc[UR6][R14.64+0x8] ;  /* 0x000008060e0f7981 */ /* 0x000ea4000c1e1900 */
[----:B--2---:R-:W-:-:S06]  /*1180*/  IMAD.WIDE R16, R15, 0x8, R16 ;  /* 0x000000080f107825 */ /* 0x004fcc00078e0210 */
[----:B------:R-:W4:Y:S02]  /*1190*/  LDG.E.64 R16, desc[UR6][R16.64] ;  /* 0x0000000610107981 */ /* 0x000f24000c1e1b00 */
[----:B----4-:R-:W-:-:S04]  /*11a0*/  IADD3 R18, P0, PT, R16, R25, RZ ;  /* 0x0000001910127210 */ /* 0x010fc80007f1e0ff */
[----:B------:R-:W-:-:S05]  /*11b0*/  IADD3.X R19, PT, PT, R17, R21, RZ, P0, !PT ;  /* 0x0000001511137210 */ /* 0x000fca00007fe4ff */
[----:B------:R0:W-:Y:S04]  /*11c0*/  STG.E desc[UR6][R18.64], R9 ;  /* 0x0000000912007986 */ /* 0x0001e8000c101906 */
.L_x_18:
[----:B------:R-:W-:Y:S05]  /*11d0*/  BSYNC.RECONVERGENT B0 ;  /* 0x0000000000007941 */ /* 0x000fea0003800200 */
.L_x_17:
[----:B------:R-:W-:-:S05]  /*11e0*/  IADD3 R5, P0, PT, R0, R5, RZ ;  /* 0x0000000500057210 */ /* 0x000fca0007f1e0ff */
[----:B------:R-:W-:Y:S01]  /*11f0*/  IMAD.X R6, RZ, RZ, R6, P0 ;  /* 0x000000ffff067224 */ /* 0x000fe200000e0606 */
[----:B------:R-:W-:-:S04]  /*1200*/  ISETP.GE.U32.AND P0, PT, R5, R10, PT ;  /* 0x0000000a0500720c */ /* 0x000fc80003f06070 */
[----:B------:R-:W-:-:S13]  /*1210*/  ISETP.GE.U32.AND.EX P0, PT, R6, R11, PT, P0 ;  /* 0x0000000b0600720c */ /* 0x000fda0003f06100 */
[----:B------:R-:W-:Y:S05]  /*1220*/  @!P0 BRA `(.L_x_23) ;  /* 0xfffffff000008947 */ /* 0x000fea000383ffff */
[----:B------:R-:W-:Y:S05]  /*1230*/  EXIT ;  /* 0x000000000000794d */ /* 0x000fea0003800000 */
.L_x_24:
        /* <DEDUP_REMOVED lines=12> */
.L_x_105:


//--------------------- .text._Z44reduce_by_chunks_and_absmax_kernel_sparse_2DIfEvPPPT_mS2_PyPiiiS1_ --------------------------
	.section	.text._Z44reduce_by_chunks_and_absmax_kernel_sparse_2DIfEvPPPT_mS2_PyPiiiS1_,"ax",@progbits
	.align	128
        .global         _Z44reduce_by_chunks_and_absmax_kernel_sparse_2DIfEvPPPT_mS2_PyPiiiS1_
        .type           _Z44reduce_by_chunks_and_absmax_kernel_sparse_2DIfEvPPPT_mS2_PyPiiiS1_,@function
        .size           _Z44reduce_by_chunks_and_absmax_kernel_sparse_2DIfEvPPPT_mS2_PyPiiiS1_,(.L_x_102 - _Z44reduce_by_chunks_and_absmax_kernel_sparse_2DIfEvPPPT_mS2_PyPiiiS1_)
        .other          _Z44reduce_by_chunks_and_absmax_kernel_sparse_2DIfEvPPPT_mS2_PyPiiiS1_,@"STO_CUDA_ENTRY STV_DEFAULT"
_Z44reduce_by_chunks_and_absmax_kernel_sparse_2DIfEvPPPT_mS2_PyPiiiS1_:
.text._Z44reduce_by_chunks_and_absmax_kernel_sparse_2DIfEvPPPT_mS2_PyPiiiS1_:
[----:B------:R-:W-:Y:S08]  /*0000*/  LDC R1, c[0x0][0x37c] ;  /* 0x0000df00ff017b82 */ /* 0x000ff00000000800 */
[----:B------:R-:W0:Y:S01]  /*0010*/  LDC R3, c[0x0][0x3ac] ;  /* 0x0000eb00ff037b82 */ /* 0x000e220000000800 */
[----:B------:R-:W1:Y:S01]  /*0020*/  LDCU.64 UR10, c[0x0][0x358] ;  /* 0x00006b00ff0a77ac */ /* 0x000e620008000a00 */
[----:B------:R-:W2:Y:S01]  /*0030*/  S2R R24, SR_CTAID.Y ;  /* 0x0000000000187919 */ /* 0x000ea20000002600 */
[----:B------:R-:W2:Y:S05]  /*0040*/  LDCU.64 UR4, c[0x0][0x388] ;  /* 0x00007100ff0477ac */ /* 0x000eaa0008000a00 */
[----:B------:R-:W0:Y:S02]  /*0050*/  LDC.64 R20, c[0x0][0x398] ;  /* 0x0000e600ff147b82 */ /* 0x000e240000000a00 */
[----:B0-----:R-:W-:Y:S01]  /*0060*/  IMAD.WIDE R20, R3, 0x8, R20 ;  /* 0x0000000803147825 */ /* 0x001fe200078e0214 */
[----:B------:R-:W0:Y:S01]  /*0070*/  S2R R7, SR_CTAID.X ;  /* 0x0000000000077919 */ /* 0x000e220000002500 */
[----:B--2---:R-:W-:-:S03]  /*0080*/  ISETP.GE.U32.AND P0, PT, R24, UR4, PT ;  /* 0x0000000418007c0c */ /* 0x004fc6000bf06070 */
[----:B-1----:R1:W5:Y:S01]  /*0090*/  LDG.E.64 R2, desc[UR10][R20.64] ;  /* 0x0000000a14027981 */ /* 0x002362000c1e1b00 */
[----:B------:R-:W-:-:S13]  /*00a0*/  ISETP.GE.U32.AND.EX P0, PT, RZ, UR5, PT, P0 ;  /* 0x00000005ff007c0c */ /* 0x000fda000bf06100 */
[----:B-1----:R-:W-:Y:S05]  /*00b0*/  @P0 EXIT ;  /* 0x000000000000094d */ /* 0x002fea0003800000 */
[----:B------:R-:W5:Y:S01]  /*00c0*/  LDG.E.64 R20, desc[UR10][R20.64+0x8] ;  /* 0x0000080a14147981 */ /* 0x000f62000c1e1b00 */
[----:B------:R-:W1:Y:S01]  /*00d0*/  S2UR UR5, SR_CgaCtaId ;  /* 0x00000000000579c3 */ /* 0x000e620000008800 */
[----:B------:R-:W0:Y:S01]  /*00e0*/  LDCU UR12, c[0x0][0x360] ;  /* 0x00006c00ff0c77ac */ /* 0x000e220008000800 */
[----:B------:R-:W2:Y:S01]  /*00f0*/  S2R R18, SR_TID.X ;  /* 0x0000000000127919 */ /* 0x000ea20000002100 */
[----:B------:R-:W3:Y:S05]  /*0100*/  LDCU UR6, c[0x0][0x370] ;  /* 0x00006e00ff0677ac */ /* 0x000eea0008000800 */
[----:B------:R-:W4:Y:S01]  /*0110*/  LDC.64 R22, c[0x0][0x3b0] ;  /* 0x0000ec00ff167b82 */ /* 0x000f220000000a00 */
[----:B------:R-:W-:-:S07]  /*0120*/  UMOV UR4, 0x400 ;  /* 0x0000040000047882 */ /* 0x000fce0000000000 */
[----:B------:R-:W4:Y:S01]  /*0130*/  LDC R9, c[0x0][0x3a8] ;  /* 0x0000ea00ff097b82 */ /* 0x000f220000000800 */
[----:B0-----:R-:W-:Y:S01]  /*0140*/  IMAD R5, R7, UR12, RZ ;  /* 0x0000000c07057c24 */ /* 0x001fe2000f8e02ff */
[----:B---3--:R-:W-:-:S06]  /*0150*/  UIMAD UR7, UR12, UR6, URZ ;  /* 0x000000060c0772a4 */ /* 0x008fcc000f8e02ff */
[----:B------:R-:W0:Y:S01]  /*0160*/  LDC R19, c[0x0][0x374] ;  /* 0x0000dd00ff137b82 */ /* 0x000e220000000800 */
[----:B-1----:R-:W-:-:S04]  /*0170*/  ULEA UR4, UR5, UR4, 0x18 ;  /* 0x0000000405047291 */ /* 0x002fc8000f8ec0ff */
[----:B------:R-:W-:Y:S01]  /*0180*/  ULEA.HI UR4, UR12, UR4, URZ, 0x1d ;  /* 0x000000040c047291 */ /* 0x000fe2000f8fe8ff */
[----:B--2--5:R-:W-:Y:S01]  /*0190*/  IADD3 R18, P0, P1, R2, R5, R18 ;  /* 0x0000000502127210 */ /* 0x024fe2000791e012 */
[----:B------:R-:W-:-:S04]  /*01a0*/  IMAD R5, R24, UR6, R7 ;  /* 0x0000000618057c24 */ /* 0x000fc8000f8e0207 */
[----:B------:R-:W-:Y:S01]  /*01b0*/  IMAD.U32 R16, RZ, RZ, UR4 ;  /* 0x00000004ff107e24 */ /* 0x000fe2000f8e00ff */
[----:B------:R-:W-:Y:S01]  /*01c0*/  IADD3.X R17, PT, PT, R3, RZ, RZ, P0, P1 ;  /* 0x000000ff03117210 */ /* 0x000fe200007e24ff */
[----:B----4-:R-:W-:Y:S01]  /*01d0*/  IMAD.WIDE.U32 R22, R5, 0x4, R22 ;  /* 0x0000000405167825 */ /* 0x010fe200078e0016 */
[----:B------:R-:W-:-:S03]  /*01e0*/  LOP3.LUT R2, R9, 0x7ffffff8, RZ, 0xc0, !PT ;  /* 0x7ffffff809027812 */ /* 0x000fc600078ec0ff */
[----:B------:R-:W-:Y:S02]  /*01f0*/  IMAD.MOV.U32 R3, RZ, RZ, RZ ;  /* 0x000000ffff037224 */ /* 0x000fe400078e00ff */
[----:B------:R-:W-:-:S07]  /*0200*/  IMAD R0, R9, 0x4, R16 ;  /* 0x0000000409007824 */ /* 0x000fce00078e0210 */
.L_x_56:
[----:B0-----:R-:W0:Y:S01]  /*0210*/  LDCU.64 UR4, c[0x0][0x388] ;  /* 0x00007100ff0477ac */ /* 0x001e220008000a00 */
[----:B------:R-:W1:Y:S01]  /*0220*/  S2R R4, SR_TID.X ;  /* 0x0000000000047919 */ /* 0x000e620000002100 */
[----:B------:R-:W-:Y:S01]  /*0230*/  BSSY.RECONVERGENT B0, `(.L_x_25) ;  /* 0x00000eb000007945 */ /* 0x000fe20003800200 */
[----:B0-----:R-:W-:-:S04]  /*0240*/  ISETP.GE.U32.AND P0, PT, R19, UR4, PT ;  /* 0x0000000413007c0c */ /* 0x001fc8000bf06070 */
[----:B------:R-:W-:-:S13]  /*0250*/  ISETP.GE.U32.AND.EX P0, PT, RZ, UR5, PT, P0 ;  /* 0x00000005ff007c0c */ /* 0x000fda000bf06100 */
[----:B------:R-:W-:Y:S01]  /*0260*/  @!P0 BAR.SYNC.DEFER_BLOCKING 0x0 ;  /* 0x0000000000008b1d */ /* 0x000fe20000010000 */
[----:B-1----:R-:W-:-:S13]  /*0270*/  ISETP.NE.AND P0, PT, R4, RZ, PT ;  /* 0x000000ff0400720c */ /* 0x002fda0003f05270 */
[----:B------:R-:W-:Y:S05]  /*0280*/  @P0 BRA `(.L_x_26) ;  /* 0x0000000c00940947 */ /* 0x000fea0003800000 */
[----:B------:R-:W0:Y:S01]  /*0290*/  LDCU UR6, c[0x0][0x3a8] ;  /* 0x00007500ff0677ac */ /* 0x000e220008000800 */
[----:B------:R1:W-:Y:S04]  /*02a0*/  STG.E desc[UR10][R22.64], RZ ;  /* 0x000000ff16007986 */ /* 0x0003e8000c10190a */
[----:B------:R1:W-:Y:S01]  /*02b0*/  STS [R0], RZ ;  /* 0x000000ff00007388 */ /* 0x0003e20000000800 */
[----:B0-----:R-:W-:-:S09]  /*02c0*/  UISETP.GE.AND UP0, UPT, UR6, 0x1, UPT ;  /* 0x000000010600788c */ /* 0x001fd2000bf06270 */
[----:B-1----:R-:W-:Y:S05]  /*02d0*/  BRA.U !UP0, `(.L_x_26) ;  /* 0x0000000d08807547 */ /* 0x002fea000b800000 */
[----:B------:R-:W-:Y:S01]  /*02e0*/  UISETP.GE.U32.AND UP0, UPT, UR6, 0x8, UPT ;  /* 0x000000080600788c */ /* 0x000fe2000bf06070 */
[----:B------:R-:W-:-:S08]  /*02f0*/  IMAD.MOV.U32 R15, RZ, RZ, RZ ;  /* 0x000000ffff0f7224 */ /* 0x000fd000078e00ff */
[----:B------:R-:W-:Y:S05]  /*0300*/  BRA.U !UP0, `(.L_x_27) ;  /* 0x0000000508bc7547 */ /* 0x000fea000b800000 */
[----:B------:R-:W0:Y:S01]  /*0310*/  S2UR UR8, SR_CgaCtaId ;  /* 0x00000000000879c3 */ /* 0x000e220000008800 */
[----:B------:R-:W1:Y:S01]  /*0320*/  LDCU.64 UR4, c[0x0][0x390] ;  /* 0x00007200ff0477ac */ /* 0x000e620008000a00 */
[C---:B------:R-:W-:Y:S01]  /*0330*/  SHF.L.U64.HI R4, R24.reuse, 0x2, R3 ;  /* 0x0000000218047819 */ /* 0x040fe20000010203 */
[----:B------:R-:W-:Y:S01]  /*0340*/  IMAD.SHL.U32 R5, R24, 0x4, RZ ;  /* 0x0000000418057824 */ /* 0x000fe200078e00ff */
[----:B------:R-:W-:-:S03]  /*0350*/  ULOP3.LUT UR9, UR6, 0x7ffffff8, URZ, 0xc0, !UPT ;  /* 0x7ffffff806097892 */ /* 0x000fc6000f8ec0ff */
[----:B------:R-:W-:-:S03]  /*0360*/  UMOV UR6, 0x400 ;  /* 0x0000040000067882 */ /* 0x000fc60000000000 */
[----:B------:R-:W-:-:S04]  /*0370*/  IMAD.U32 R2, RZ, RZ, UR9 ;  /* 0x00000009ff027e24 */ /* 0x000fc8000f8e00ff */
[----:B------:R-:W-:Y:S01]  /*0380*/  IMAD.MOV R13, RZ, RZ, -R2 ;  /* 0x000000ffff0d7224 */ /* 0x000fe200078e0a02 */
[----:B-1----:R-:W-:-:S04]  /*0390*/  UIADD3 UR4, UP0, UPT, UR4, 0x20, URZ ;  /* 0x0000002004047890 */ /* 0x002fc8000ff1e0ff */
[----:B------:R-:W-:Y:S02]  /*03a0*/  UIADD3.X UR5, UPT, UPT, URZ, UR5, URZ, UP0, !UPT ;  /* 0x00000005ff057290 */ /* 0x000fe400087fe4ff */
[----:B0-----:R-:W-:Y:S01]  /*03b0*/  ULEA UR6, UR8, UR6, 0x18 ;  /* 0x0000000608067291 */ /* 0x001fe2000f8ec0ff */
[----:B------:R-:W-:-:S03]  /*03c0*/  IMAD.U32 R6, RZ, RZ, UR4 ;  /* 0x00000004ff067e24 */ /* 0x000fc6000f8e00ff */
[----:B------:R-:W-:Y:S01]  /*03d0*/  ULEA.HI UR6, UR12, UR6, URZ, 0x1d ;  /* 0x000000060c067291 */ /* 0x000fe2000f8fe8ff */
[----:B------:R-:W-:-:S05]  /*03e0*/  IMAD.U32 R7, RZ, RZ, UR5 ;  /* 0x00000005ff077e24 */ /* 0x000fca000f8e00ff */
[----:B------:R-:W-:-:S04]  /*03f0*/  IMAD.U32 R16, RZ, RZ, UR6 ;  /* 0x00000006ff107e24 */ /* 0x000fc8000f8e00ff */
[----:B------:R-:W-:-:S07]  /*0400*/  VIADD R12, R16, 0x10 ;  /* 0x00000010100c7836 */ /* 0x000fce0000000000 */
.L_x_28:
[----:B------:R-:W2:Y:S04]  /*0410*/  LDG.E.64 R10, desc[UR10][R6.64+-0x20] ;  /* 0xffffe00a060a7981 */ /* 0x000ea8000c1e1b00 */
[----:B------:R-:W3:Y:S04]  /*0420*/  LDG.E.64 R14, desc[UR10][R6.64+-0x18] ;  /* 0xffffe80a060e7981 */ /* 0x000ee8000c1e1b00 */
[----:B------:R-:W4:Y:S01]  /*0430*/  LDG.E.64 R8, desc[UR10][R6.64+-0x10] ;  /* 0xfffff00a06087981 */ /* 0x000f22000c1e1b00 */
[-C--:B--2---:R-:W-:Y:S02]  /*0440*/  IADD3 R10, P0, PT, R10, R5.reuse, RZ ;  /* 0x000000050a0a7210 */ /* 0x084fe40007f1e0ff */
[----:B---3--:R-:W-:-:S03]  /*0450*/  IADD3 R26, P1, PT, R14, R5, RZ ;  /* 0x000000050e1a7210 */ /* 0x008fc60007f3e0ff */
[--C-:B------:R-:W-:Y:S02]  /*0460*/  IMAD.X R11, R11, 0x1, R4.reuse, P0 ;  /* 0x000000010b0b7824 */ /* 0x100fe400000e0604 */
[----:B------:R-:W-:-:S03]  /*0470*/  IMAD.X R27, R15, 0x1, R4, P1 ;  /* 0x000000010f1b7824 */ /* 0x000fc600008e0604 */
[----:B------:R-:W2:Y:S01]  /*0480*/  LDG.E R25, desc[UR10][R10.64] ;  /* 0x0000000a0a197981 */ /* 0x000ea2000c1e1900 */
[----:B----4-:R-:W-:-:S03]  /*0490*/  IADD3 R14, P0, PT, R8, R5, RZ ;  /* 0x00000005080e7210 */ /* 0x010fc60007f1e0ff */
[----:B------:R-:W3:Y:S04]  /*04a0*/  LDG.E R26, desc[UR10][R26.64] ;  /* 0x0000000a1a1a7981 */ /* 0x000ee8000c1e1900 */
[----:B------:R-:W4:Y:S01]  /*04b0*/  LDG.E.64 R10, desc[UR10][R6.64+-0x8] ;  /* 0xfffff80a060a7981 */ /* 0x000f22000c1e1b00 */
[----:B------:R-:W-:-:S03]  /*04c0*/  IMAD.X R15, R9, 0x1, R4, P0 ;  /* 0x00000001090f7824 */ /* 0x000fc600000e0604 */
[----:B------:R-:W5:Y:S04]  /*04d0*/  LDG.E.64 R8, desc[UR10][R6.64] ;  /* 0x0000000a06087981 */ /* 0x000f68000c1e1b00 */
[----:B------:R-:W5:Y:S01]  /*04e0*/  LDG.E R14, desc[UR10][R14.64] ;  /* 0x0000000a0e0e7981 */ /* 0x000f62000c1e1900 */
[----:B--2---:R-:W-:Y:S02]  /*04f0*/  FSETP.NEU.AND P1, PT, R25, RZ, PT ;  /* 0x000000ff1900720b */ /* 0x004fe40003f2d000 */
[----:B---3--:R-:W-:Y:S02]  /*0500*/  FSETP.NEU.AND P0, PT, R26, RZ, PT ;  /* 0x000000ff1a00720b */ /* 0x008fe40003f0d000 */
[----:B----4-:R-:W-:-:S05]  /*0510*/  IADD3 R28, P2, PT, R10, R5, RZ ;  /* 0x000000050a1c7210 */ /* 0x010fca0007f5e0ff */
[----:B------:R-:W-:Y:S02]  /*0520*/  IMAD.X R29, R11, 0x1, R4, P2 ;  /* 0x000000010b1d7824 */ /* 0x000fe400010e0604 */
[----:B------:R-:W2:Y:S04]  /*0530*/  LDG.E.64 R10, desc[UR10][R6.64+0x8] ;  /* 0x0000080a060a7981 */ /* 0x000ea8000c1e1b00 */
[----:B------:R5:W3:Y:S02]  /*0540*/  LDG.E R15, desc[UR10][R28.64] ;  /* 0x0000000a1c0f7981 */ /* 0x000ae4000c1e1900 */
[----:B-----5:R-:W-:-:S05]  /*0550*/  IADD3 R28, P2, PT, R8, R5, RZ ;  /* 0x00000005081c7210 */ /* 0x020fca0007f5e0ff */
[----:B------:R-:W-:Y:S02]  /*0560*/  IMAD.X R29, R9, 0x1, R4, P2 ;  /* 0x00000001091d7824 */ /* 0x000fe400010e0604 */
[----:B------:R-:W4:Y:S04]  /*0570*/  LDG.E.64 R8, desc[UR10][R6.64+0x10] ;  /* 0x0000100a06087981 */ /* 0x000f28000c1e1b00 */
[----:B------:R-:W5:Y:S04]  /*0580*/  LDG.E R25, desc[UR10][R28.64] ;  /* 0x0000000a1c197981 */ /* 0x000f68000c1e1900 */
[----:B------:R-:W-:Y:S01]  /*0590*/  @!P1 STS [R12+-0x10], RZ ;  /* 0xfffff0ff0c009388 */ /* 0x000fe20000000800 */
[----:B--2---:R-:W-:-:S05]  /*05a0*/  IADD3 R26, P2, PT, R10, R5, RZ ;  /* 0x000000050a1a7210 */ /* 0x004fca0007f5e0ff */
[----:B------:R-:W-:Y:S02]  /*05b0*/  IMAD.X R27, R11, 0x1, R4, P2 ;  /* 0x000000010b1b7824 */ /* 0x000fe400010e0604 */
[----:B------:R-:W2:Y:S04]  /*05c0*/  LDG.E.64 R10, desc[UR10][R6.64+0x18] ;  /* 0x0000180a060a7981 */ /* 0x000ea8000c1e1b00 */
[----:B------:R0:W5:Y:S01]  /*05d0*/  LDG.E R26, desc[UR10][R26.64] ;  /* 0x0000000a1a1a7981 */ /* 0x000162000c1e1900 */
[----:B----4-:R-:W-:Y:S01]  /*05e0*/  IADD3 R8, P2, PT, R8, R5, RZ ;  /* 0x0000000508087210 */ /* 0x010fe20007f5e0ff */
[----:B0-----:R-:W-:-:S04]  /*05f0*/  @P1 IMAD.MOV.U32 R27, RZ, RZ, 0x1 ;  /* 0x00000001ff1b1424 */ /* 0x001fc800078e00ff */
[----:B------:R-:W-:Y:S01]  /*0600*/  IMAD.X R9, R9, 0x1, R4, P2 ;  /* 0x0000000109097824 */ /* 0x000fe200010e0604 */
[----:B------:R-:W-:Y:S04]  /*0610*/  @P1 STS [R12+-0x10], R27 ;  /* 0xfffff01b0c001388 */ /* 0x000fe80000000800 */
[----:B------:R0:W4:Y:S04]  /*0620*/  LDG.E R8, desc[UR10][R8.64] ;  /* 0x0000000a08087981 */ /* 0x000128000c1e1900 */
[----:B0-----:R-:W0:Y:S02]  /*0630*/  @P1 LDS R9, [R0] ;  /* 0x0000000000091984 */ /* 0x001e240000000800 */
[----:B0-----:R-:W-:-:S05]  /*0640*/  @P1 VIADD R9, R9, 0x1 ;  /* 0x0000000109091836 */ /* 0x001fca0000000000 */
[----:B------:R-:W-:Y:S01]  /*0650*/  @P1 STS [R0], R9 ;  /* 0x0000000900001388 */ /* 0x000fe20000000800 */
[----:B------:R-:W-:-:S05]  /*0660*/  @P0 IMAD.MOV.U32 R29, RZ, RZ, 0x1 ;  /* 0x00000001ff1d0424 */ /* 0x000fca00078e00ff */
[----:B------:R-:W-:Y:S01]  /*0670*/  @P0 STS [R12+-0xc], R29 ;  /* 0xfffff41d0c000388 */ /* 0x000fe20000000800 */
[----:B--2---:R-:W-:-:S05]  /*0680*/  IADD3 R10, P1, PT, R10, R5, RZ ;  /* 0x000000050a0a7210 */ /* 0x004fca0007f3e0ff */
[----:B------:R-:W-:-:S05]  /*0690*/  IMAD.X R11, R11, 0x1, R4, P1 ;  /* 0x000000010b0b7824 */ /* 0x000fca00008e0604 */
[----:B------:R0:W2:Y:S01]  /*06a0*/  LDG.E R10, desc[UR10][R10.64] ;  /* 0x0000000a0a0a7981 */ /* 0x0000a2000c1e1900 */
[----:B------:R-:W-:-:S03]  /*06b0*/  FSETP.NEU.AND P1, PT, R14, RZ, PT ;  /* 0x000000ff0e00720b */ /* 0x000fc60003f2d000 */
[----:B------:R-:W1:Y:S02]  /*06c0*/  @P0 LDS R14, [R0] ;  /* 0x00000000000e0984 */ /* 0x000e640000000800 */
[----:B-1----:R-:W-:-:S08]  /*06d0*/  @P0 VIADD R27, R14, 0x1 ;  /* 0x000000010e1b0836 */ /* 0x002fd00000000000 */
[----:B------:R-:W-:Y:S01]  /*06e0*/  @P1 IMAD.MOV.U32 R14, RZ, RZ, 0x1 ;  /* 0x00000001ff0e1424 */ /* 0x000fe200078e00ff */
[----:B------:R-:W-:Y:S04]  /*06f0*/  @P0 STS [R0], R27 ;  /* 0x0000001b00000388 */ /* 0x000fe80000000800 */
[----:B------:R-:W-:Y:S04]  /*0700*/  @P1 STS [R12+-0x8], R14 ;  /* 0xfffff80e0c001388 */ /* 0x000fe80000000800 */
[----:B------:R-:W-:Y:S04]  /*0710*/  @!P0 STS [R12+-0xc], RZ ;  /* 0xfffff4ff0c008388 */ /* 0x000fe80000000800 */
[----:B------:R-:W1:Y:S01]  /*0720*/  @P1 LDS R9, [R0] ;  /* 0x0000000000091984 */ /* 0x000e620000000800 */
[----:B---3--:R-:W-:-:S13]  /*0730*/  FSETP.NEU.AND P0, PT, R15, RZ, PT ;  /* 0x000000ff0f00720b */ /* 0x008fda0003f0d000 */
[----:B------:R-:W-:Y:S02]  /*0740*/  @P0 IMAD.MOV.U32 R15, RZ, RZ, 0x1 ;  /* 0x00000001ff0f0424 */ /* 0x000fe400078e00ff */
[----:B-1----:R-:W-:-:S05]  /*0750*/  @P1 VIADD R9, R9, 0x1 ;  /* 0x0000000109091836 */ /* 0x002fca0000000000 */
[----:B------:R-:W-:Y:S04]  /*0760*/  @P1 STS [R0], R9 ;  /* 0x0000000900001388 */ /* 0x000fe80000000800 */
[----:B------:R-:W-:Y:S04]  /*0770*/  @P0 STS [R12+-0x4], R15 ;  /* 0xfffffc0f0c000388 */ /* 0x000fe80000000800 */
[----:B------:R-:W-:Y:S04]  /*0780*/  @!P1 STS [R12+-0x8], RZ ;  /* 0xfffff8ff0c009388 */ /* 0x000fe80000000800 */
[----:B0-----:R-:W0:Y:S01]  /*0790*/  @P0 LDS R11, [R0] ;  /* 0x00000000000b0984 */ /* 0x001e220000000800 */
[----:B-----5:R-:W-:-:S13]  /*07a0*/  FSETP.NEU.AND P1, PT, R25, RZ, PT ;  /* 0x000000ff1900720b */ /* 0x020fda0003f2d000 */
[----:B------:R-:W-:Y:S02]  /*07b0*/  @P1 IMAD.MOV.U32 R25, RZ, RZ, 0x1 ;  /* 0x00000001ff191424 */ /* 0x000fe400078e00ff */
[----:B0-----:R-:W-:-:S05]  /*07c0*/  @P0 VIADD R11, R11, 0x1 ;  /* 0x000000010b0b0836 */ /* 0x001fca0000000000 */
[----:B------:R-:W-:Y:S04]  /*07d0*/  @P0 STS [R0], R11 ;  /* 0x0000000b00000388 */ /* 0x000fe80000000800 */
[----:B------:R-:W-:Y:S04]  /*07e0*/  @P1 STS [R12], R25 ;  /* 0x000000190c001388 */ /* 0x000fe80000000800 */
[----:B------:R-:W-:Y:S04]  /*07f0*/  @!P0 STS [R12+-0x4], RZ ;  /* 0xfffffcff0c008388 */ /* 0x000fe80000000800 */
[----:B------:R-:W0:Y:S01]  /*0800*/  @P1 LDS R14, [R0] ;  /* 0x00000000000e1984 */ /* 0x000e220000000800 */
[----:B------:R-:W-:-:S13]  /*0810*/  FSETP.NEU.AND P0, PT, R26, RZ, PT ;  /* 0x000000ff1a00720b */ /* 0x000fda0003f0d000 */
[----:B------:R-:W-:Y:S02]  /*0820*/  @P0 IMAD.MOV.U32 R15, RZ, RZ, 0x1 ;  /* 0x00000001ff0f0424 */ /* 0x000fe400078e00ff */
[----:B0-----:R-:W-:-:S05]  /*0830*/  @P1 VIADD R9, R14, 0x1 ;  /* 0x000000010e091836 */ /* 0x001fca0000000000 */
[----:B------:R-:W-:Y:S04]  /*0840*/  @P1 STS [R0], R9 ;  /* 0x0000000900001388 */ /* 0x000fe80000000800 */
[----:B------:R-:W-:Y:S04]  /*0850*/  @P0 STS [R12+0x4], R15 ;  /* 0x0000040f0c000388 */ /* 0x000fe80000000800 */
[----:B------:R-:W-:Y:S04]  /*0860*/  @!P1 STS [R12], RZ ;  /* 0x000000ff0c009388 */ /* 0x000fe80000000800 */
[----:B------:R-:W0:Y:S01]  /*0870*/  @P0 LDS R14, [R0] ;  /* 0x00000000000e0984 */ /* 0x000e220000000800 */
[----:B----4-:R-:W-:-:S13]  /*0880*/  FSETP.NEU.AND P1, PT, R8, RZ, PT ;  /* 0x000000ff0800720b */ /* 0x010fda0003f2d000 */
[----:B------:R-:W-:Y:S02]  /*0890*/  @P1 IMAD.MOV.U32 R25, RZ, RZ, 0x1 ;  /* 0x00000001ff191424 */ /* 0x000fe400078e00ff */
[----:B0-----:R-:W-:-:S05]  /*08a0*/  @P0 VIADD R11, R14, 0x1 ;  /* 0x000000010e0b0836 */ /* 0x001fca0000000000 */
[----:B------:R-:W-:Y:S04]  /*08b0*/  @P0 STS [R0], R11 ;  /* 0x0000000b00000388 */ /* 0x000fe80000000800 */
[----:B------:R-:W-:Y:S04]  /*08c0*/  @P1 STS [R12+0x8], R25 ;  /* 0x000008190c001388 */ /* 0x000fe80000000800 */
[----:B------:R-:W-:Y:S04]  /*08d0*/  @!P0 STS [R12+0x4], RZ ;  /* 0x000004ff0c008388 */ /* 0x000fe80000000800 */
[----:B------:R-:W0:Y:S01]  /*08e0*/  @P1 LDS R8, [R0] ;  /* 0x0000000000081984 */ /* 0x000e220000000800 */
[----:B--2---:R-:W-:-:S13]  /*08f0*/  FSETP.NEU.AND P0, PT, R10, RZ, PT ;  /* 0x000000ff0a00720b */ /* 0x004fda0003f0d000 */
[----:B------:R-:W-:Y:S02]  /*0900*/  @P0 IMAD.MOV.U32 R15, RZ, RZ, 0x1 ;  /* 0x00000001ff0f0424 */ /* 0x000fe400078e00ff */
[----:B0-----:R-:W-:-:S05]  /*0910*/  @P1 VIADD R9, R8, 0x1 ;  /* 0x0000000108091836 */ /* 0x001fca0000000000 */
[----:B------:R-:W-:Y:S04]  /*0920*/  @P1 STS [R0], R9 ;  /* 0x0000000900001388 */ /* 0x000fe80000000800 */
[----:B------:R-:W-:Y:S04]  /*0930*/  @P0 STS [R12+0xc], R15 ;  /* 0x00000c0f0c000388 */ /* 0x000fe80000000800 */
[----:B------:R-:W-:Y:S04]  /*0940*/  @!P1 STS [R12+0x8], RZ ;  /* 0x000008ff0c009388 */ /* 0x000fe80000000800 */
[----:B------:R-:W0:Y:S01]  /*0950*/  @P0 LDS R8, [R0] ;  /* 0x0000000000080984 */ /* 0x000e220000000800 */
[----:B------:R-:W-:-:S05]  /*0960*/  VIADD R13, R13, 0x8 ;  /* 0x000000080d0d7836 */ /* 0x000fca0000000000 */
[----:B------:R-:W-:Y:S01]  /*0970*/  ISETP.NE.AND P1, PT, R13, RZ, PT ;  /* 0x000000ff0d00720c */ /* 0x000fe20003f25270 */
[----:B0-----:R-:W-:-:S05]  /*0980*/  @P0 VIADD R11, R8, 0x1 ;  /* 0x00000001080b0836 */ /* 0x001fca0000000000 */
[----:B------:R-:W-:Y:S04]  /*0990*/  @P0 STS [R0], R11 ;  /* 0x0000000b00000388 */ /* 0x000fe80000000800 */
[----:B------:R0:W-:Y:S01]  /*09a0*/  @!P0 STS [R12+0xc], RZ ;  /* 0x00000cff0c008388 */ /* 0x0001e20000000800 */
[----:B------:R-:W-:-:S05]  /*09b0*/  IADD3 R6, P0, PT, R6, 0x40, RZ ;  /* 0x0000004006067810 */ /* 0x000fca0007f1e0ff */
[----:B------:R-:W-:Y:S02]  /*09c0*/  IMAD.X R7, RZ, RZ, R7, P0 ;  /* 0x000000ffff077224 */ /* 0x000fe400000e0607 */
[----:B0-----:R-:W-:Y:S01]  /*09d0*/  VIADD R12, R12, 0x20 ;  /* 0x000000200c0c7836 */ /* 0x001fe20000000000 */
[----:B------:R-:W-:Y:S06]  /*09e0*/  @P1 BRA `(.L_x_28) ;  /* 0xfffffff800881947 */ /* 0x000fec000383ffff */
[----:B------:R-:W-:-:S07]  /*09f0*/  IMAD.MOV.U32 R15, RZ, RZ, R2 ;  /* 0x000000ffff0f7224 */ /* 0x000fce00078e0002 */
.L_x_27:
[----:B------:R-:W0:Y:S02]  /*0a00*/  LDCU UR5, c[0x0][0x3a8] ;  /* 0x00007500ff0577ac */ /* 0x000e240008000800 */
[----:B0-----:R-:W-:-:S04]  /*0a10*/  ULOP3.LUT UR4, UR5, 0x7, URZ, 0xc0, !UPT ;  /* 0x0000000705047892 */ /* 0x001fc8000f8ec0ff */
[----:B------:R-:W-:-:S09]  /*0a20*/  UISETP.NE.AND UP0, UPT, UR4, URZ, UPT ;  /* 0x000000ff0400728c */ /* 0x000fd2000bf05270 */
[----:B------:R-:W-:Y:S05]  /*0a30*/  BRA.U !UP0, `(.L_x_26) ;  /* 0x0000000508a87547 */ /* 0x000fea000b800000 */
[----:B------:R-:W-:Y:S02]  /*0a40*/  UIADD3 UR4, UPT, UPT, UR4, -0x1, URZ ;  /* 0xffffffff04047890 */ /* 0x000fe4000fffe0ff */
[----:B------:R-:W-:Y:S02]  /*0a50*/  ULOP3.LUT UR6, UR5, 0x3, URZ, 0xc0, !UPT ;  /* 0x0000000305067892 */ /* 0x000fe4000f8ec0ff */
[----:B------:R-:W-:Y:S02]  /*0a60*/  UISETP.GE.U32.AND UP0, UPT, UR4, 0x3, UPT ;  /* 0x000000030400788c */ /* 0x000fe4000bf06070 */
[----:B------:R-:W-:-:S07]  /*0a70*/  UISETP.NE.AND UP1, UPT, UR6, URZ, UPT ;  /* 0x000000ff0600728c */ /* 0x000fce000bf25270 */
[----:B------:R-:W-:Y:S05]  /*0a80*/  BRA.U !UP0, `(.L_x_29) ;  /* 0x0000000108c87547 */ /* 0x000fea000b800000 */
[----:B------:R-:W0:Y:S02]  /*0a90*/  LDC.64 R12, c[0x0][0x390] ;  /* 0x0000e400ff0c7b82 */ /* 0x000e240000000a00 */
[----:B0-----:R-:W-:-:S05]  /*0aa0*/  IMAD.WIDE.U32 R12, R15, 0x8, R12 ;  /* 0x000000080f0c7825 */ /* 0x001fca00078e000c */
[----:B------:R-:W2:Y:S04]  /*0ab0*/  LDG.E.64 R4, desc[UR10][R12.64] ;  /* 0x0000000a0c047981 */ /* 0x000ea8000c1e1b00 */
[----:B------:R-:W3:Y:S04]  /*0ac0*/  LDG.E.64 R6, desc[UR10][R12.64+0x8] ;  /* 0x0000080a0c067981 */ /* 0x000ee8000c1e1b00 */
[----:B------:R-:W4:Y:S04]  /*0ad0*/  LDG.E.64 R8, desc[UR10][R12.64+0x10] ;  /* 0x0000100a0c087981 */ /* 0x000f28000c1e1b00 */
[----:B------:R-:W5:Y:S01]  /*0ae0*/  LDG.E.64 R10, desc[UR10][R12.64+0x18] ;  /* 0x0000180a0c0a7981 */ /* 0x000f62000c1e1b00 */
[C---:B------:R-:W-:Y:S01]  /*0af0*/  IMAD.SHL.U32 R27, R24.reuse, 0x4, RZ ;  /* 0x00000004181b7824 */ /* 0x040fe200078e00ff */
[----:B------:R-:W-:-:S04]  /*0b00*/  SHF.L.U64.HI R25, R24, 0x2, R3 ;  /* 0x0000000218197819 */ /* 0x000fc80000010203 */
[----:B--2---:R-:W-:-:S05]  /*0b10*/  IADD3 R4, P0, PT, R4, R27, RZ ;  /* 0x0000001b04047210 */ /* 0x004fca0007f1e0ff */
[----:B------:R-:W-:-:S05]  /*0b20*/  IMAD.X R5, R5, 0x1, R25, P0 ;  /* 0x0000000105057824 */ /* 0x000fca00000e0619 */
[----:B------:R-:W2:Y:S01]  /*0b30*/  LDG.E R4, desc[UR10][R4.64] ;  /* 0x0000000a04047981 */ /* 0x000ea2000c1e1900 */
[----:B---3--:R-:W-:-:S05]  /*0b40*/  IADD3 R6, P0, PT, R6, R27, RZ ;  /* 0x0000001b06067210 */ /* 0x008fca0007f1e0ff */
[----:B------:R-:W-:-:S05]  /*0b50*/  IMAD.X R7, R7, 0x1, R25, P0 ;  /* 0x0000000107077824 */ /* 0x000fca00000e0619 */
[----:B------:R-:W3:Y:S01]  /*0b60*/  LDG.E R6, desc[UR10][R6.64] ;  /* 0x0000000a06067981 */ /* 0x000ee2000c1e1900 */
[----:B----4-:R-:W-:-:S05]  /*0b70*/  IADD3 R8, P0, PT, R8, R27, RZ ;  /* 0x0000001b08087210 */ /* 0x010fca0007f1e0ff */
[----:B------:R-:W-:-:S05]  /*0b80*/  IMAD.X R9, R9, 0x1, R25, P0 ;  /* 0x0000000109097824 */ /* 0x000fca00000e0619 */
[----:B------:R0:W4:Y:S01]  /*0b90*/  LDG.E R8, desc[UR10][R8.64] ;  /* 0x0000000a08087981 */ /* 0x000122000c1e1900 */
[----:B-----5:R-:W-:-:S05]  /*0ba0*/  IADD3 R10, P0, PT, R10, R27, RZ ;  /* 0x0000001b0a0a7210 */ /* 0x020fca0007f1e0ff */
[----:B------:R-:W-:-:S05]  /*0bb0*/  IMAD.X R11, R11, 0x1, R25, P0 ;  /* 0x000000010b0b7824 */ /* 0x000fca00000e0619 */
[----:B------:R1:W5:Y:S01]  /*0bc0*/  LDG.E R10, desc[UR10][R10.64] ;  /* 0x0000000a0a0a7981 */ /* 0x000362000c1e1900 */
[C---:B------:R-:W-:Y:S02]  /*0bd0*/  IMAD R12, R15.reuse, 0x4, R16 ;  /* 0x000000040f0c7824 */ /* 0x040fe400078e0210 */
[----:B------:R-:W-:Y:S01]  /*0be0*/  VIADD R15, R15, 0x4 ;  /* 0x000000040f0f7836 */ /* 0x000fe20000000000 */
[----:B--2---:R-:W-:Y:S02]  /*0bf0*/  FSETP.NEU.AND P0, PT, R4, RZ, PT ;  /* 0x000000ff0400720b */ /* 0x004fe40003f0d000 */
[----:B---3--:R-:W-:-:S11]  /*0c00*/  FSETP.NEU.AND P1, PT, R6, RZ, PT ;  /* 0x000000ff0600720b */ /* 0x008fd60003f2d000 */
[----:B------:R-:W-:-:S05]  /*0c10*/  @P0 IMAD.MOV.U32 R13, RZ, RZ, 0x1 ;  /* 0x00000001ff0d0424 */ /* 0x000fca00078e00ff */
[----:B------:R-:W-:Y:S04]  /*0c20*/  @P0 STS [R12], R13 ;  /* 0x0000000d0c000388 */ /* 0x000fe80000000800 */
[----:B------:R-:W2:Y:S01]  /*0c30*/  @P0 LDS R4, [R0] ;  /* 0x0000000000040984 */ /* 0x000ea20000000800 */
[----:B0-----:R-:W-:Y:S02]  /*0c40*/  @P1 IMAD.MOV.U32 R9, RZ, RZ, 0x1 ;  /* 0x00000001ff091424 */ /* 0x001fe400078e00ff */
[----:B--2---:R-:W-:-:S05]  /*0c50*/  @P0 VIADD R5, R4, 0x1 ;  /* 0x0000000104050836 */ /* 0x004fca0000000000 */
[----:B------:R-:W-:Y:S04]  /*0c60*/  @P0 STS [R0], R5 ;  /* 0x0000000500000388 */ /* 0x000fe80000000800 */
[----:B------:R-:W-:Y:S04]  /*0c70*/  @P1 STS [R12+0x4], R9 ;  /* 0x000004090c001388 */ /* 0x000fe80000000800 */
[----:B------:R-:W-:Y:S01]  /*0c80*/  @!P0 STS [R12], RZ ;  /* 0x000000ff0c008388 */ /* 0x000fe20000000800 */
[----:B----4-:R-:W-:-:S03]  /*0c90*/  FSETP.NEU.AND P0, PT, R8, RZ, PT ;  /* 0x000000ff0800720b */ /* 0x010fc60003f0d000 */
[----:B------:R-:W0:Y:S10]  /*0ca0*/  @P1 LDS R4, [R0] ;  /* 0x0000000000041984 */ /* 0x000e340000000800 */
[----:B-1----:R-:W-:-:S02]  /*0cb0*/  @P0 IMAD.MOV.U32 R11, RZ, RZ, 0x1 ;  /* 0x00000001ff0b0424 */ /* 0x002fc400078e00ff */
[----:B0-----:R-:W-:-:S05]  /*0cc0*/  @P1 VIADD R7, R4, 0x1 ;  /* 0x0000000104071836 */ /* 0x001fca0000000000 */
[----:B------:R-:W-:Y:S04]  /*0cd0*/  @P1 STS [R0], R7 ;  /* 0x0000000700001388 */ /* 0x000fe80000000800 */
[----:B------:R-:W-:Y:S04]  /*0ce0*/  @P0 STS [R12+0x8], R11 ;  /* 0x0000080b0c000388 */ /* 0x000fe80000000800 */
[----:B------:R-:W-:Y:S01]  /*0cf0*/  @!P1 STS [R12+0x4], RZ ;  /* 0x000004ff0c009388 */ /* 0x000fe20000000800 */
[----:B-----5:R-:W-:-:S03]  /*0d00*/  FSETP.NEU.AND P1, PT, R10, RZ, PT ;  /* 0x000000ff0a00720b */ /* 0x020fc60003f2d000 */
[----:B------:R-:W0:Y:S10]  /*0d10*/  @P0 LDS R4, [R0] ;  /* 0x0000000000040984 */ /* 0x000e340000000800 */
[----:B------:R-:W-:-:S02]  /*0d20*/  @P1 IMAD.MOV.U32 R9, RZ, RZ, 0x1 ;  /* 0x00000001ff091424 */ /* 0x000fc400078e00ff */
[----:B0-----:R-:W-:-:S05]  /*0d30*/  @P0 VIADD R5, R4, 0x1 ;  /* 0x0000000104050836 */ /* 0x001fca0000000000 */
[----:B------:R-:W-:Y:S04]  /*0d40*/  @P0 STS [R0], R5 ;  /* 0x0000000500000388 */ /* 0x000fe80000000800 */
[----:B------:R-:W-:Y:S04]  /*0d50*/  @P1 STS [R12+0xc], R9 ;  /* 0x00000c090c001388 */ /* 0x000fe80000000800 */
[----:B------:R-:W-:Y:S04]  /*0d60*/  @!P0 STS [R12+0x8], RZ ;  /* 0x000008ff0c008388 */ /* 0x000fe80000000800 */
[----:B------:R-:W0:Y:S02]  /*0d70*/  @P1 LDS R4, [R0] ;  /* 0x0000000000041984 */ /* 0x000e240000000800 */
[----:B0-----:R-:W-:-:S05]  /*0d80*/  @P1 VIADD R7, R4, 0x1 ;  /* 0x0000000104071836 */ /* 0x001fca0000000000 */
[----:B------:R0:W-:Y:S04]  /*0d90*/  @P1 STS [R0], R7 ;  /* 0x0000000700001388 */ /* 0x0001e80000000800 */
[----:B------:R0:W-:Y:S02]  /*0da0*/  @!P1 STS [R12+0xc], RZ ;  /* 0x00000cff0c009388 */ /* 0x0001e40000000800 */
.L_x_29:
[----:B------:R-:W-:Y:S05]  /*0db0*/  BRA.U !UP1, `(.L_x_26) ;  /* 0x0000000109c87547 */ /* 0x000fea000b800000 */
[----:B------:R-:W-:Y:S02]  /*0dc0*/  UISETP.NE.AND UP0, UPT, UR6, 0x1, UPT ;  /* 0x000000010600788c */ /* 0x000fe4000bf05270 */
[----:B------:R-:W-:-:S04]  /*0dd0*/  ULOP3.LUT UR5, UR5, 0x1, URZ, 0xc0, !UPT ;  /* 0x0000000105057892 */ /* 0x000fc8000f8ec0ff */
[----:B------:R-:W-:-:S03]  /*0de0*/  UISETP.NE.AND UP1, UPT, UR5, URZ, UPT ;  /* 0x000000ff0500728c */ /* 0x000fc6000bf25270 */
[----:B------:R-:W-:Y:S08]  /*0df0*/  BRA.U !UP0, `(.L_x_30) ;  /* 0x0000000108707547 */ /* 0x000ff0000b800000 */
[----:B------:R-:W1:Y:S02]  /*0e00*/  LDC.64 R4, c[0x0][0x390] ;  /* 0x0000e400ff047b82 */ /* 0x000e640000000a00 */
[----:B-1----:R-:W-:-:S05]  /*0e10*/  IMAD.WIDE.U32 R8, R15, 0x8, R4 ;  /* 0x000000080f087825 */ /* 0x002fca00078e0004 */
[----:B0-----:R-:W2:Y:S04]  /*0e20*/  LDG.E.64 R6, desc[UR10][R8.64] ;  /* 0x0000000a08067981 */ /* 0x001ea8000c1e1b00 */
[----:B------:R-:W3:Y:S01]  /*0e30*/  LDG.E.64 R4, desc[UR10][R8.64+0x8] ;  /* 0x0000080a08047981 */ /* 0x000ee2000c1e1b00 */
        /* <DEDUP_REMOVED lines=8> */
[C---:B------:R-:W-:Y:S02]  /*0ec0*/  IMAD R10, R15.reuse, 0x4, R16 ;  /* 0x000000040f0a7824 */ /* 0x040fe400078e0210 */
[----:B------:R-:W-:Y:S01]  /*0ed0*/  VIADD R15, R15, 0x2 ;  /* 0x000000020f0f7836 */ /* 0x000fe20000000000 */
[----:B--2---:R-:W-:Y:S02]  /*0ee0*/  FSETP.NEU.AND P0, PT, R6, RZ, PT ;  /* 0x000000ff0600720b */ /* 0x004fe40003f0d000 */
[----:B---3--:R-:W-:-:S11]  /*0ef0*/  FSETP.NEU.AND P1, PT, R4, RZ, PT ;  /* 0x000000ff0400720b */ /* 0x008fd60003f2d000 */
[----:B------:R-:W-:-:S05]  /*0f00*/  @P0 IMAD.MOV.U32 R11, RZ, RZ, 0x1 ;  /* 0x00000001ff0b0424 */ /* 0x000fca00078e00ff */
[----:B------:R-:W-:Y:S04]  /*0f10*/  @P0 STS [R10], R11 ;  /* 0x0000000b0a000388 */ /* 0x000fe80000000800 */
[----:B------:R-:W0:Y:S01]  /*0f20*/  @P0 LDS R8, [R0] ;  /* 0x0000000000080984 */ /* 0x000e220000000800 */
[----:B------:R-:W-:Y:S02]  /*0f30*/  @P1 IMAD.MOV.U32 R7, RZ, RZ, 0x1 ;  /* 0x00000001ff071424 */ /* 0x000fe400078e00ff */
[----:B0-----:R-:W-:-:S05]  /*0f40*/  @P0 VIADD R9, R8, 0x1 ;  /* 0x0000000108090836 */ /* 0x001fca0000000000 */
[----:B------:R-:W-:Y:S04]  /*0f50*/  @P0 STS [R0], R9 ;  /* 0x0000000900000388 */ /* 0x000fe80000000800 */
[----:B------:R-:W-:Y:S04]  /*0f60*/  @P1 STS [R10+0x4], R7 ;  /* 0x000004070a001388 */ /* 0x000fe80000000800 */
[----:B------:R-:W-:Y:S04]  /*0f70*/  @!P0 STS [R10], RZ ;  /* 0x000000ff0a008388 */ /* 0x000fe80000000800 */
[----:B------:R-:W0:Y:S02]  /*0f80*/  @P1 LDS R4, [R0] ;  /* 0x0000000000041984 */ /* 0x000e240000000800 */
[----:B0-----:R-:W-:-:S05]  /*0f90*/  @P1 VIADD R5, R4, 0x1 ;  /* 0x0000000104051836 */ /* 0x001fca0000000000 */
[----:B------:R1:W-:Y:S04]  /*0fa0*/  @P1 STS [R0], R5 ;  /* 0x0000000500001388 */ /* 0x0003e80000000800 */
[----:B------:R1:W-:Y:S02]  /*0fb0*/  @!P1 STS [R10+0x4], RZ ;  /* 0x000004ff0a009388 */ /* 0x0003e40000000800 */
.L_x_30:
[----:B------:R-:W-:Y:S05]  /*0fc0*/  BRA.U !UP1, `(.L_x_26) ;  /* 0x0000000109447547 */ /* 0x000fea000b800000 */
[----:B-1----:R-:W1:Y:S02]  /*0fd0*/  LDC.64 R4, c[0x0][0x390] ;  /* 0x0000e400ff047b82 */ /* 0x002e640000000a00 */
[----:B-1----:R-:W-:-:S06]  /*0fe0*/  IMAD.WIDE.U32 R4, R15, 0x8, R4 ;  /* 0x000000080f047825 */ /* 0x002fcc00078e0004 */
[----:B------:R-:W2:Y:S02]  /*0ff0*/  LDG.E.64 R4, desc[UR10][R4.64] ;  /* 0x0000000a04047981 */ /* 0x000ea4000c1e1b00 */
[----:B--2---:R-:W-:-:S04]  /*1000*/  LEA R6, P0, R24, R4, 0x2 ;  /* 0x0000000418067211 */ /* 0x004fc800078010ff */
[----:B0-----:R-:W-:-:S05]  /*1010*/  LEA.HI.X R7, R24, R5, R3, 0x2, P0 ;  /* 0x0000000518077211 */ /* 0x001fca00000f1403 */
[----:B------:R-:W2:Y:S02]  /*1020*/  LDG.E R6, desc[UR10][R6.64] ;  /* 0x0000000a06067981 */ /* 0x000ea4000c1e1900 */
[----:B--2---:R-:W-:-:S13]  /*1030*/  FSETP.NEU.AND P0, PT, R6, RZ, PT ;  /* 0x000000ff0600720b */ /* 0x004fda0003f0d000 */
[----:B------:R-:W-:Y:S05]  /*1040*/  @!P0 BRA `(.L_x_31) ;  /* 0x00000000001c8947 */ /* 0x000fea0003800000 */
[----:B------:R-:W-:Y:S02]  /*1050*/  IMAD R4, R15, 0x4, R16 ;  /* 0x000000040f047824 */ /* 0x000fe400078e0210 */
[----:B------:R-:W-:-:S05]  /*1060*/  IMAD.MOV.U32 R7, RZ, RZ, 0x1 ;  /* 0x00000001ff077424 */ /* 0x000fca00078e00ff */
[----:B------:R-:W-:Y:S04]  /*1070*/  STS [R4], R7 ;  /* 0x0000000704007388 */ /* 0x000fe80000000800 */
[----:B------:R-:W0:Y:S02]  /*1080*/  LDS R5, [R0] ;  /* 0x0000000000057984 */ /* 0x000e240000000800 */
[----:B0-----:R-:W-:-:S05]  /*1090*/  VIADD R5, R5, 0x1 ;  /* 0x0000000105057836 */ /* 0x001fca0000000000 */
[----:B------:R2:W-:Y:S01]  /*10a0*/  STS [R0], R5 ;  /* 0x0000000500007388 */ /* 0x0005e20000000800 */
[----:B------:R-:W-:Y:S05]  /*10b0*/  BRA `(.L_x_26) ;  /* 0x0000000000087947 */ /* 0x000fea0003800000 */
.L_x_31:
[----:B------:R-:W-:-:S05]  /*10c0*/  IMAD R4, R15, 0x4, R16 ;  /* 0x000000040f047824 */ /* 0x000fca00078e0210 */
[----:B------:R3:W-:Y:S02]  /*10d0*/  STS [R4], RZ ;  /* 0x000000ff04007388 */ /* 0x0007e40000000800 */
.L_x_26:
[----:B------:R-:W-:Y:S05]  /*10e0*/  BSYNC.RECONVERGENT B0 ;  /* 0x0000000000007941 */ /* 0x000fea0003800200 */
.L_x_25:
[----:B------:R-:W-:Y:S01]  /*10f0*/  BAR.SYNC.DEFER_BLOCKING 0x0 ;  /* 0x0000000000007b1d */ /* 0x000fe20000010000 */
[----:B---3--:R-:W-:Y:S02]  /*1100*/  IMAD.MOV.U32 R4, RZ, RZ, 0x0 ;  /* 0x00000000ff047424 */ /* 0x008fe400078e00ff */
[----:B-12---:R-:W-:-:S03]  /*1110*/  IMAD.MOV.U32 R5, RZ, RZ, 0x3ff00000 ;  /* 0x3ff00000ff057424 */ /* 0x006fc600078e00ff */
[----:B0-----:R-:W0:Y:S02]  /*1120*/  LDS R12, [R0] ;  /* 0x00000000000c7984 */ /* 0x001e240000000800 */
[----:B0-----:R-:W-:-:S13]  /*1130*/  ISETP.GE.AND P0, PT, R12, 0x1, PT ;  /* 0x000000010c00780c */ /* 0x001fda0003f06270 */
[----:B------:R-:W-:Y:S05]  /*1140*/  @!P0 BRA `(.L_x_32) ;  /* 0x0000000000388947 */ /* 0x000fea0003800000 */
[----:B------:R-:W0:Y:S08]  /*1150*/  I2F.F64.U32 R6, R12 ;  /* 0x0000000c00067312 */ /* 0x000e300000201800 */
[----:B0-----:R-:W0:Y:S01]  /*1160*/  MUFU.RCP64H R11, R7 ;  /* 0x00000007000b7308 */ /* 0x001e220000001800 */
[----:B------:R-:W-:-:S05]  /*1170*/  VIADD R10, R7, 0x300402 ;  /* 0x00300402070a7836 */ /* 0x000fca0000000000 */
[----:B------:R-:W-:Y:S01]  /*1180*/  FSETP.GEU.AND P0, PT, |R10|, 5.8789094863358348022e-39, PT ;  /* 0x004004020a00780b */ /* 0x000fe20003f0e200 */
[----:B0-----:R-:W-:-:S08]  /*1190*/  DFMA R4, -R6, R10, 1 ;  /* 0x3ff000000604742b */ /* 0x001fd0000000010a */
[----:B------:R-:W-:-:S08]  /*11a0*/  DFMA R4, R4, R4, R4 ;  /* 0x000000040404722b */ /* 0x000fd00000000004 */
[----:B------:R-:W-:-:S08]  /*11b0*/  DFMA R4, R10, R4, R10 ;  /* 0x000000040a04722b */ /* 0x000fd0000000000a */
[----:B------:R-:W-:-:S08]  /*11c0*/  DFMA R8, -R6, R4, 1 ;  /* 0x3ff000000608742b */ /* 0x000fd00000000104 */
[----:B------:R-:W-:Y:S01]  /*11d0*/  DFMA R4, R4, R8, R4 ;  /* 0x000000080404722b */ /* 0x000fe20000000004 */
[----:B------:R-:W-:Y:S10]  /*11e0*/  @P0 BRA `(.L_x_32) ;  /* 0x0000000000100947 */ /* 0x000ff40003800000 */
[----:B------:R-:W-:Y:S02]  /*11f0*/  LOP3.LUT R9, R7, 0x7fffffff, RZ, 0xc0, !PT ;  /* 0x7fffffff07097812 */ /* 0x000fe400078ec0ff */
[----:B------:R-:W-:-:S03]  /*1200*/  MOV R14, 0x1230 ;  /* 0x00001230000e7802 */ /* 0x000fc60000000f00 */
[----:B------:R-:W-:-:S07]  /*1210*/  VIADD R9, R9, 0xfff00000 ;  /* 0xfff0000009097836 */ /* 0x000fce0000000000 */
[----:B------:R-:W-:Y:S05]  /*1220*/  CALL.REL.NOINC `($__internal_0_$__cuda_sm20_dblrcp_rn_slowpath_v3) ;  /* 0x0000001c00fc7944 */ /* 0x000fea0003c00000 */
.L_x_32:
[----:B------:R-:W-:Y:S01]  /*1230*/  ISETP.GE.AND P0, PT, R12, 0x1, PT ;  /* 0x000000010c00780c */ /* 0x000fe20003f06270 */
[----:B------:R-:W-:Y:S01]  /*1240*/  BSSY.RECONVERGENT B1, `(.L_x_33) ;  /* 0x0000150000017945 */ /* 0x000fe20003800200 */
[----:B------:R-:W-:-:S11]  /*1250*/  IMAD.MOV.U32 R13, RZ, RZ, RZ ;  /* 0x000000ffff0d7224 */ /* 0x000fd600078e00ff */
[----:B------:R-:W-:Y:S05]  /*1260*/  @!P0 BRA `(.L_x_34) ;  /* 0x0000001000e48947 */ /* 0x000fea0003800000 */
[----:B------:R-:W-:Y:S01]  /*1270*/  ISETP.GE.U32.AND P0, PT, R18, R20, PT ;  /* 0x000000141200720c */ /* 0x000fe20003f06070 */
[----:B------:R-:W-:Y:S03]  /*1280*/  BSSY.RECONVERGENT B0, `(.L_x_35) ;  /* 0x0000136000007945 */ /* 0x000fe60003800200 */
[----:B------:R-:W-:-:S13]  /*1290*/  ISETP.GE.U32.AND.EX P0, PT, R17, R21, PT, P0 ;  /* 0x000000151100720c */ /* 0x000fda0003f06100 */
[----:B------:R-:W-:Y:S05]  /*12a0*/  @P0 BRA `(.L_x_36) ;  /* 0x0000001000cc0947 */ /* 0x000fea0003800000 */
[----:B------:R-:W0:Y:S02]  /*12b0*/  LDCU UR4, c[0x0][0x3a8] ;  /* 0x00007500ff0477ac */ /* 0x000e240008000800 */
[----:B0-----:R-:W-:-:S09]  /*12c0*/  UISETP.GE.AND UP0, UPT, UR4, 0x1, UPT ;  /* 0x000000010400788c */ /* 0x001fd2000bf06270 */
[----:B------:R-:W-:Y:S05]  /*12d0*/  BRA.U !UP0, `(.L_x_37) ;  /* 0x0000001108607547 */ /* 0x000fea000b800000 */
[----:B------:R-:W-:Y:S02]  /*12e0*/  IMAD.MOV.U32 R13, RZ, RZ, RZ ;  /* 0x000000ffff0d7224 */ /* 0x000fe400078e00ff */
[----:B------:R-:W-:Y:S02]  /*12f0*/  IMAD.MOV.U32 R15, RZ, RZ, R18 ;  /* 0x000000ffff0f7224 */ /* 0x000fe400078e0012 */
[----:B------:R-:W-:-:S07]  /*1300*/  IMAD.MOV.U32 R14, RZ, RZ, R17 ;  /* 0x000000ffff0e7224 */ /* 0x000fce00078e0011 */
.L_x_45:
[----:B------:R-:W0:Y:S01]  /*1310*/  LDCU UR4, c[0x0][0x3a8] ;  /* 0x00007500ff0477ac */ /* 0x000e220008000800 */
[----:B------:R-:W-:Y:S01]  /*1320*/  IMAD.MOV.U32 R25, RZ, RZ, RZ ;  /* 0x000000ffff197224 */ /* 0x000fe200078e00ff */
[----:B------:R-:W-:Y:S01]  /*1330*/  CS2R R6, SRZ ;  /* 0x0000000000067805 */ /* 0x000fe2000001ff00 */
[----:B0-----:R-:W-:-:S09]  /*1340*/  UISETP.GE.U32.AND UP0, UPT, UR4, 0x8, UPT ;  /* 0x000000080400788c */ /* 0x001fd2000bf06070 */
[----:B------:R-:W-:Y:S05]  /*1350*/  BRA.U !UP0, `(.L_x_38) ;  /* 0x0000000508ec7547 */ /* 0x000fea000b800000 */
[----:B------:R-:W-:Y:S01]  /*1360*/  BSSY.RECONVERGENT B2, `(.L_x_39) ;  /* 0x0000079000027945 */ /* 0x000fe20003800200 */
[----:B------:R-:W-:Y:S01]  /*1370*/  IMAD.MOV.U32 R25, RZ, RZ, RZ ;  /* 0x000000ffff197224 */ /* 0x000fe200078e00ff */
[----:B------:R-:W-:-:S07]  /*1380*/  CS2R R6, SRZ ;  /* 0x0000000000067805 */ /* 0x000fce000001ff00 */
.L_x_40:
[C---:B------:R-:W-:Y:S01]  /*1390*/  IMAD R26, R25.reuse, 0x4, R16 ;  /* 0x00000004191a7824 */ /* 0x040fe200078e0210 */
[----:B------:R-:W0:Y:S04]  /*13a0*/  LDC.64 R8, c[0x0][0x3a0] ;  /* 0x0000e800ff087b82 */ /* 0x000e280000000a00 */
[----:B------:R-:W1:Y:S01]  /*13b0*/  LDS R10, [R26] ;  /* 0x000000001a0a7984 */ /* 0x000e620000000800 */
[----:B0-----:R-:W-:Y:S01]  /*13c0*/  IMAD.WIDE.U32 R8, R25, 0x4, R8 ;  /* 0x0000000419087825 */ /* 0x001fe200078e0008 */
[----:B-1----:R-:W-:-:S13]  /*13d0*/  ISETP.NE.AND P0, PT, R10, RZ, PT ;  /* 0x000000ff0a00720c */ /* 0x002fda0003f05270 */
[----:B------:R-:W2:Y:S01]  /*13e0*/  @P0 LDG.E R27, desc[UR10][R8.64] ;  /* 0x0000000a081b0981 */ /* 0x000ea2000c1e1900 */
[----:B------:R-:W2:Y:S02]  /*13f0*/  @P0 LDC.64 R10, c[0x0][0x380] ;  /* 0x0000e000ff0a0b82 */ /* 0x000ea40000000a00 */
[----:B--2---:R-:W-:-:S06]  /*1400*/  @P0 IMAD.WIDE R10, R27, 0x8, R10 ;  /* 0x000000081b0a0825 */ /* 0x004fcc00078e020a */
[----:B------:R-:W2:Y:S02]  /*1410*/  @P0 LDG.E.64 R10, desc[UR10][R10.64] ;  /* 0x0000000a0a0a0981 */ /* 0x000ea4000c1e1b00 */
[----:B--2---:R-:W-:-:S04]  /*1420*/  @P0 LEA R28, P1, R24, R10, 0x3 ;  /* 0x0000000a181c0211 */ /* 0x004fc800078218ff */
[----:B------:R-:W-:-:S06]  /*1430*/  @P0 LEA.HI.X R29, R24, R11, R3, 0x3, P1 ;  /* 0x0000000b181d0211 */ /* 0x000fcc00008f1c03 */
[----:B------:R-:W2:Y:S02]  /*1440*/  @P0 LDG.E.64 R28, desc[UR10][R28.64] ;  /* 0x0000000a1c1c0981 */ /* 0x000ea4000c1e1b00 */
[----:B--2---:R-:W-:-:S04]  /*1450*/  @P0 LEA R10, P1, R15, R28, 0x2 ;  /* 0x0000001c0f0a0211 */ /* 0x004fc800078210ff */
[----:B------:R-:W-:-:S05]  /*1460*/  @P0 LEA.HI.X R11, R15, R29, R14, 0x2, P1 ;  /* 0x0000001d0f0b0211 */ /* 0x000fca00008f140e */
[----:B------:R-:W2:Y:S02]  /*1470*/  @P0 LDG.E R27, desc[UR10][R10.64] ;  /* 0x0000000a0a1b0981 */ /* 0x000ea4000c1e1900 */
[----:B--2---:R0:W1:Y:S02]  /*1480*/  @P0 F2F.F64.F32 R10, R27 ;  /* 0x0000001b000a0310 */ /* 0x0040640000201800 */
[----:B0-----:R-:W0:Y:S01]  /*1490*/  LDS R27, [R26+0x4] ;  /* 0x000004001a1b7984 */ /* 0x001e220000000800 */
[----:B-1----:R-:W-:Y:S01]  /*14a0*/  @P0 DADD R6, R6, R10 ;  /* 0x0000000006060229 */ /* 0x002fe2000000000a */
[----:B0-----:R-:W-:-:S13]  /*14b0*/  ISETP.NE.AND P0, PT, R27, RZ, PT ;  /* 0x000000ff1b00720c */ /* 0x001fda0003f05270 */
[----:B------:R-:W2:Y:S01]  /*14c0*/  @P0 LDG.E R27, desc[UR10][R8.64+0x4] ;  /* 0x0000040a081b0981 */ /* 0x000ea2000c1e1900 */
[----:B------:R-:W2:Y:S02]  /*14d0*/  @P0 LDC.64 R10, c[0x0][0x380] ;  /* 0x0000e000ff0a0b82 */ /* 0x000ea40000000a00 */
[----:B--2---:R-:W-:-:S05]  /*14e0*/  @P0 IMAD.WIDE R10, R27, 0x8, R10 ;  /* 0x000000081b0a0825 */ /* 0x004fca00078e020a */
        /* <DEDUP_REMOVED lines=55> */
[----:B--2---:R-:W-:Y:S02]  /*1860*/  @P0 IMAD.WIDE R10, R27, 0x8, R10 ;  /* 0x000000081b0a0825 */ /* 0x004fe400078e020a */
[----:B------:R-:W0:Y:S04]  /*1870*/  LDS R27, [R26+0x18] ;  /* 0x000018001a1b7984 */ /* 0x000e280000000800 */
[----:B------:R-:W2:Y:S04]  /*1880*/  @P0 LDG.E.64 R28, desc[UR10][R10.64] ;  /* 0x0000000a0a1c0981 */ /* 0x000ea8000c1e1b00 */
[----:B------:R-:W1:Y:S01]  /*1890*/  LDS R26, [R26+0x1c] ;  /* 0x00001c001a1a7984 */ /* 0x000e620000000800 */
[----:B--2---:R-:W-:-:S04]  /*18a0*/  @P0 LEA R28, P1, R24, R28, 0x3 ;  /* 0x0000001c181c0211 */ /* 0x004fc800078218ff */
[----:B------:R-:W-:-:S06]  /*18b0*/  @P0 LEA.HI.X R29, R24, R29, R3, 0x3, P1 ;  /* 0x0000001d181d0211 */ /* 0x000fcc00008f1c03 */
[----:B------:R-:W2:Y:S02]  /*18c0*/  @P0 LDG.E.64 R28, desc[UR10][R28.64] ;  /* 0x0000000a1c1c0981 */ /* 0x000ea4000c1e1b00 */
[----:B--2---:R-:W-:-:S04]  /*18d0*/  @P0 LEA R10, P1, R15, R28, 0x2 ;  /* 0x0000001c0f0a0211 */ /* 0x004fc800078210ff */
[----:B------:R-:W-:-:S05]  /*18e0*/  @P0 LEA.HI.X R11, R15, R29, R14, 0x2, P1 ;  /* 0x0000001d0f0b0211 */ /* 0x000fca00008f140e */
[----:B------:R-:W2:Y:S01]  /*18f0*/  @P0 LDG.E R10, desc[UR10][R10.64] ;  /* 0x0000000a0a0a0981 */ /* 0x000ea2000c1e1900 */
[----:B0-----:R-:W-:-:S13]  /*1900*/  ISETP.NE.AND P1, PT, R27, RZ, PT ;  /* 0x000000ff1b00720c */ /* 0x001fda0003f25270 */
[----:B------:R-:W3:Y:S01]  /*1910*/  @P1 LDG.E R27, desc[UR10][R8.64+0x18] ;  /* 0x0000180a081b1981 */ /* 0x000ee2000c1e1900 */
[----:B------:R-:W3:Y:S01]  /*1920*/  @P1 LDC.64 R28, c[0x0][0x380] ;  /* 0x0000e000ff1c1b82 */ /* 0x000ee20000000a00 */
[----:B--2---:R-:W0:Y:S02]  /*1930*/  @P0 F2F.F64.F32 R10, R10 ;  /* 0x0000000a000a0310 */ /* 0x004e240000201800 */
[----:B0-----:R-:W-:Y:S01]  /*1940*/  @P0 DADD R6, R6, R10 ;  /* 0x0000000006060229 */ /* 0x001fe2000000000a */
[----:B-1----:R-:W-:Y:S01]  /*1950*/  ISETP.NE.AND P0, PT, R26, RZ, PT ;  /* 0x000000ff1a00720c */ /* 0x002fe20003f05270 */
[----:B---3--:R-:W-:-:S05]  /*1960*/  @P1 IMAD.WIDE R26, R27, 0x8, R28 ;  /* 0x000000081b1a1825 */ /* 0x008fca00078e021c */
[----:B------:R-:W2:Y:S07]  /*1970*/  @P1 LDG.E.64 R28, desc[UR10][R26.64] ;  /* 0x0000000a1a1c1981 */ /* 0x000eae000c1e1b00 */
[----:B------:R-:W0:Y:S01]  /*1980*/  @P0 LDC.64 R10, c[0x0][0x380] ;  /* 0x0000e000ff0a0b82 */ /* 0x000e220000000a00 */
[----:B------:R-:W0:Y:S01]  /*1990*/  @P0 LDG.E R27, desc[UR10][R8.64+0x1c] ;  /* 0x00001c0a081b0981 */ /* 0x000e22000c1e1900 */
[----:B--2---:R-:W-:-:S04]  /*19a0*/  @P1 LEA R28, P2, R24, R28, 0x3 ;  /* 0x0000001c181c1211 */ /* 0x004fc800078418ff */
[----:B------:R-:W-:-:S06]  /*19b0*/  @P1 LEA.HI.X R29, R24, R29, R3, 0x3, P2 ;  /* 0x0000001d181d1211 */ /* 0x000fcc00010f1c03 */
[----:B------:R-:W2:Y:S01]  /*19c0*/  @P1 LDG.E.64 R28, desc[UR10][R28.64] ;  /* 0x0000000a1c1c1981 */ /* 0x000ea2000c1e1b00 */
[----:B0-----:R-:W-:-:S05]  /*19d0*/  @P0 IMAD.WIDE R26, R27, 0x8, R10 ;  /* 0x000000081b1a0825 */ /* 0x001fca00078e020a */
[----:B------:R-:W3:Y:S01]  /*19e0*/  @P0 LDG.E.64 R10, desc[UR10][R26.64] ;  /* 0x0000000a1a0a0981 */ /* 0x000ee2000c1e1b00 */
[----:B--2---:R-:W-:-:S04]  /*19f0*/  @P1 LEA R28, P2, R15, R28, 0x2 ;  /* 0x0000001c0f1c1211 */ /* 0x004fc800078410ff */
[----:B------:R-:W-:Y:S02]  /*1a00*/  @P1 LEA.HI.X R29, R15, R29, R14, 0x2, P2 ;  /* 0x0000001d0f1d1211 */ /* 0x000fe400010f140e */
[----:B---3--:R-:W-:-:S03]  /*1a10*/  @P0 LEA R10, P2, R24, R10, 0x3 ;  /* 0x0000000a180a0211 */ /* 0x008fc600078418ff */
[----:B------:R-:W2:Y:S01]  /*1a20*/  @P1 LDG.E R28, desc[UR10][R28.64] ;  /* 0x0000000a1c1c1981 */ /* 0x000ea2000c1e1900 */
[----:B------:R-:W-:-:S06]  /*1a30*/  @P0 LEA.HI.X R11, R24, R11, R3, 0x3, P2 ;  /* 0x0000000b180b0211 */ /* 0x000fcc00010f1c03 */
[----:B------:R-:W3:Y:S02]  /*1a40*/  @P0 LDG.E.64 R10, desc[UR10][R10.64] ;  /* 0x0000000a0a0a0981 */ /* 0x000ee4000c1e1b00 */
[----:B---3--:R-:W-:-:S04]  /*1a50*/  @P0 LEA R8, P2, R15, R10, 0x2 ;  /* 0x0000000a0f080211 */ /* 0x008fc800078410ff */
[----:B------:R-:W-:-:S05]  /*1a60*/  @P0 LEA.HI.X R9, R15, R11, R14, 0x2, P2 ;  /* 0x0000000b0f090211 */ /* 0x000fca00010f140e */
[----:B------:R-:W3:Y:S01]  /*1a70*/  @P0 LDG.E R8, desc[UR10][R8.64] ;  /* 0x0000000a08080981 */ /* 0x000ee2000c1e1900 */
[----:B--2---:R-:W0:Y:S01]  /*1a80*/  @P1 F2F.F64.F32 R10, R28 ;  /* 0x0000001c000a1310 */ /* 0x004e220000201800 */
[----:B------:R-:W-:Y:S01]  /*1a90*/  VIADD R25, R25, 0x8 ;  /* 0x0000000819197836 */ /* 0x000fe20000000000 */
[----:B0-----:R-:W-:-:S04]  /*1aa0*/  @P1 DADD R6, R6, R10 ;  /* 0x0000000006061229 */ /* 0x001fc8000000000a */
[----:B------:R-:W-:Y:S02]  /*1ab0*/  ISETP.NE.AND P1, PT, R25, R2, PT ;  /* 0x000000021900720c */ /* 0x000fe40003f25270 */
[----:B---3--:R-:W0:Y:S02]  /*1ac0*/  @P0 F2F.F64.F32 R8, R8 ;  /* 0x0000000800080310 */ /* 0x008e240000201800 */
[----:B0-----:R-:W-:-:S09]  /*1ad0*/  @P0 DADD R6, R6, R8 ;  /* 0x0000000006060229 */ /* 0x001fd20000000008 */
[----:B------:R-:W-:Y:S05]  /*1ae0*/  @P1 BRA `(.L_x_40) ;  /* 0xfffffff800281947 */ /* 0x000fea000383ffff */
[----:B------:R-:W-:Y:S05]  /*1af0*/  BSYNC.RECONVERGENT B2 ;  /* 0x0000000000027941 */ /* 0x000fea0003800200 */
.L_x_39:
[----:B------:R-:W-:-:S07]  /*1b00*/  IMAD.MOV.U32 R25, RZ, RZ, R2 ;  /* 0x000000ffff197224 */ /* 0x000fce00078e0002 */
.L_x_38:
        /* <DEDUP_REMOVED lines=66> */
[----:B0-----:R-:W-:-:S06]  /*1f30*/  @P1 DADD R6, R6, R8 ;  /* 0x0000000006061229 */ /* 0x001fcc0000000008 */
[----:B---3--:R-:W0:Y:S02]  /*1f40*/  @P0 F2F.F64.F32 R10, R10 ;  /* 0x0000000a000a0310 */ /* 0x008e240000201800 */
[----:B0-----:R-:W-:-:S11]  /*1f50*/  @P0 DADD R6, R6, R10 ;  /* 0x0000000006060229 */ /* 0x001fd6000000000a */
.L_x_42:
[----:B------:R-:W-:Y:S04]  /*1f60*/  BSSY.RECONVERGENT B2, `(.L_x_41) ;  /* 0x0000039000027945 */ /* 0x000fe80003800200 */
[----:B------:R-:W-:Y:S05]  /*1f70*/  BRA.U !UP1, `(.L_x_43) ;  /* 0x0000000109dc7547 */ /* 0x000fea000b800000 */
[----:B------:R-:W-:Y:S02]  /*1f80*/  UISETP.NE.AND UP0, UPT, UR6, 0x1, UPT ;  /* 0x000000010600788c */ /* 0x000fe4000bf05270 */
[----:B------:R-:W-:-:S04]  /*1f90*/  ULOP3.LUT UR5, UR5, 0x1, URZ, 0xc0, !UPT ;  /* 0x0000000105057892 */ /* 0x000fc8000f8ec0ff */
[----:B------:R-:W-:-:S03]  /*1fa0*/  UISETP.NE.AND UP1, UPT, UR5, URZ, UPT ;  /* 0x000000ff0500728c */ /* 0x000fc6000bf25270 */
[----:B------:R-:W-:Y:S08]  /*1fb0*/  BRA.U !UP0, `(.L_x_44) ;  /* 0x0000000108807547 */ /* 0x000ff0000b800000 */
[C---:B------:R-:W-:Y:S01]  /*1fc0*/  IMAD R9, R25.reuse, 0x4, R16 ;  /* 0x0000000419097824 */ /* 0x040fe200078e0210 */
[----:B------:R-:W0:Y:S04]  /*1fd0*/  LDC.64 R10, c[0x0][0x3a0] ;  /* 0x0000e800ff0a7b82 */ /* 0x000e280000000a00 */
[----:B------:R-:W1:Y:S01]  /*1fe0*/  LDS R8, [R9] ;  /* 0x0000000009087984 */ /* 0x000e620000000800 */
[----:B0-----:R-:W-:Y:S01]  /*1ff0*/  IMAD.WIDE.U32 R10, R25, 0x4, R10 ;  /* 0x00000004190a7825 */ /* 0x001fe200078e000a */
[----:B-1----:R-:W-:Y:S02]  /*2000*/  ISETP.NE.AND P1, PT, R8, RZ, PT ;  /* 0x000000ff0800720c */ /* 0x002fe40003f25270 */
[----:B------:R-:W0:Y:S11]  /*2010*/  LDS R8, [R9+0x4] ;  /* 0x0000040009087984 */ /* 0x000e360000000800 */
[----:B------:R-:W2:Y:S01]  /*2020*/  @P1 LDG.E R27, desc[UR10][R10.64] ;  /* 0x0000000a0a1b1981 */ /* 0x000ea2000c1e1900 */
[----:B0-----:R-:W-:-:S02]  /*2030*/  ISETP.NE.AND P0, PT, R8, RZ, PT ;  /* 0x000000ff0800720c */ /* 0x001fc40003f05270 */
[----:B------:R-:W2:Y:S11]  /*2040*/  @P1 LDC.64 R8, c[0x0][0x380] ;  /* 0x0000e000ff081b82 */ /* 0x000eb60000000a00 */
[----:B------:R-:W3:Y:S01]  /*2050*/  @P0 LDG.E R11, desc[UR10][R10.64+0x4] ;  /* 0x0000040a0a0b0981 */ /* 0x000ee2000c1e1900 */
[----:B--2---:R-:W-:-:S05]  /*2060*/  @P1 IMAD.WIDE R26, R27, 0x8, R8 ;  /* 0x000000081b1a1825 */ /* 0x004fca00078e0208 */
[----:B------:R-:W2:Y:S02]  /*2070*/  @P1 LDG.E.64 R8, desc[UR10][R26.64] ;  /* 0x0000000a1a081981 */ /* 0x000ea4000c1e1b00 */
[----:B--2---:R-:W-:-:S04]  /*2080*/  @P1 LEA R28, P2, R24, R8, 0x3 ;  /* 0x00000008181c1211 */ /* 0x004fc800078418ff */
[----:B------:R-:W-:Y:S02]  /*2090*/  @P1 LEA.HI.X R29, R24, R9, R3, 0x3, P2 ;  /* 0x00000009181d1211 */ /* 0x000fe400010f1c03 */
[----:B------:R-:W3:Y:S04]  /*20a0*/  @P0 LDC.64 R8, c[0x0][0x380] ;  /* 0x0000e000ff080b82 */ /* 0x000ee80000000a00 */
[----:B------:R-:W2:Y:S01]  /*20b0*/  @P1 LDG.E.64 R28, desc[UR10][R28.64] ;  /* 0x0000000a1c1c1981 */ /* 0x000ea2000c1e1b00 */
[----:B---3--:R-:W-:-:S05]  /*20c0*/  @P0 IMAD.WIDE R10, R11, 0x8, R8 ;  /* 0x000000080b0a0825 */ /* 0x008fca00078e0208 */
[----:B------:R-:W3:Y:S01]  /*20d0*/  @P0 LDG.E.64 R8, desc[UR10][R10.64] ;  /* 0x0000000a0a080981 */ /* 0x000ee2000c1e1b00 */
[----:B--2---:R-:W-:-:S04]  /*20e0*/  @P1 LEA R26, P2, R15, R28, 0x2 ;  /* 0x0000001c0f1a1211 */ /* 0x004fc800078410ff */
[----:B------:R-:W-:-:S05]  /*20f0*/  @P1 LEA.HI.X R27, R15, R29, R14, 0x2, P2 ;  /* 0x0000001d0f1b1211 */ /* 0x000fca00010f140e */
[----:B------:R-:W2:Y:S01]  /*2100*/  @P1 LDG.E R26, desc[UR10][R26.64] ;  /* 0x0000000a1a1a1981 */ /* 0x000ea2000c1e1900 */
[----:B---3--:R-:W-:-:S04]  /*2110*/  @P0 LEA R8, P2, R24, R8, 0x3 ;  /* 0x0000000818080211 */ /* 0x008fc800078418ff */
        /* <DEDUP_REMOVED lines=10> */
.L_x_44:
[----:B------:R-:W-:Y:S05]  /*21c0*/  BRA.U !UP1, `(.L_x_43) ;  /* 0x0000000109487547 */ /* 0x000fea000b800000 */
[----:B------:R-:W-:-:S06]  /*21d0*/  IMAD R8, R25, 0x4, R16 ;  /* 0x0000000419087824 */ /* 0x000fcc00078e0210 */
[----:B------:R-:W0:Y:S02]  /*21e0*/  LDS R8, [R8] ;  /* 0x0000000008087984 */ /* 0x000e240000000800 */
[----:B0-----:R-:W-:-:S13]  /*21f0*/  ISETP.NE.AND P0, PT, R8, RZ, PT ;  /* 0x000000ff0800720c */ /* 0x001fda0003f05270 */
[----:B------:R-:W-:Y:S05]  /*2200*/  @!P0 BRA `(.L_x_43) ;  /* 0x0000000000388947 */ /* 0x000fea0003800000 */
[----:B------:R-:W0:Y:S02]  /*2210*/  LDC.64 R8, c[0x0][0x3a0] ;  /* 0x0000e800ff087b82 */ /* 0x000e240000000a00 */
[----:B0-----:R-:W-:-:S06]  /*2220*/  IMAD.WIDE.U32 R26, R25, 0x4, R8 ;  /* 0x00000004191a7825 */ /* 0x001fcc00078e0008 */
[----:B------:R-:W0:Y:S01]  /*2230*/  LDC.64 R8, c[0x0][0x380] ;  /* 0x0000e000ff087b82 */ /* 0x000e220000000a00 */
[----:B------:R-:W0:Y:S02]  /*2240*/  LDG.E R27, desc[UR10][R26.64] ;  /* 0x0000000a1a1b7981 */ /* 0x000e24000c1e1900 */
[----:B0-----:R-:W-:-:S05]  /*2250*/  IMAD.WIDE R28, R27, 0x8, R8 ;  /* 0x000000081b1c7825 */ /* 0x001fca00078e0208 */
[----:B------:R-:W2:Y:S02]  /*2260*/  LDG.E.64 R8, desc[UR10][R28.64] ;  /* 0x0000000a1c087981 */ /* 0x000ea4000c1e1b00 */
[----:B--2---:R-:W-:-:S04]  /*2270*/  LEA R10, P0, R24, R8, 0x3 ;  /* 0x00000008180a7211 */ /* 0x004fc800078018ff */
[----:B------:R-:W-:-:S06]  /*2280*/  LEA.HI.X R11, R24, R9, R3, 0x3, P0 ;  /* 0x00000009180b7211 */ /* 0x000fcc00000f1c03 */
[----:B------:R-:W2:Y:S02]  /*2290*/  LDG.E.64 R10, desc[UR10][R10.64] ;  /* 0x0000000a0a0a7981 */ /* 0x000ea4000c1e1b00 */
[----:B--2---:R-:W-:-:S04]  /*22a0*/  LEA R8, P0, R15, R10, 0x2 ;  /* 0x0000000a0f087211 */ /* 0x004fc800078010ff */
[----:B------:R-:W-:-:S05]  /*22b0*/  LEA.HI.X R9, R15, R11, R14, 0x2, P0 ;  /* 0x0000000b0f097211 */ /* 0x000fca00000f140e */
[----:B------:R-:W2:Y:S02]  /*22c0*/  LDG.E R8, desc[UR10][R8.64] ;  /* 0x0000000a08087981 */ /* 0x000ea4000c1e1900 */
[----:B--2---:R-:W0:Y:S02]  /*22d0*/  F2F.F64.F32 R26, R8 ;  /* 0x00000008001a7310 */ /* 0x004e240000201800 */
[----:B0-----:R-:W-:-:S11]  /*22e0*/  DADD R6, R6, R26 ;  /* 0x0000000006067229 */ /* 0x001fd6000000001a */
.L_x_43:
[----:B------:R-:W-:Y:S05]  /*22f0*/  BSYNC.RECONVERGENT B2 ;  /* 0x0000000000027941 */ /* 0x000fea0003800200 */
.L_x_41:
[----:B------:R-:W0:Y:S08]  /*2300*/  LDC R11, c[0x0][0x3ac] ;  /* 0x0000eb00ff0b7b82 */ /* 0x000e300000000800 */
[----:B------:R-:W0:Y:S02]  /*2310*/  LDC.64 R8, c[0x0][0x380] ;  /* 0x0000e000ff087b82 */ /* 0x000e240000000a00 */
[----:B0-----:R-:W-:-:S06]  /*2320*/  IMAD.WIDE R8, R11, 0x8, R8 ;  /* 0x000000080b087825 */ /* 0x001fcc00078e0208 */
[----:B------:R-:W2:Y:S01]  /*2330*/  LDG.E.64 R8, desc[UR10][R8.64] ;  /* 0x0000000a08087981 */ /* 0x000ea2000c1e1b00 */
[----:B------:R-:W0:Y:S08]  /*2340*/  F2F.F32.F64 R6, R6 ;  /* 0x0000000600067310 */ /* 0x000e300000301000 */
[----:B0-----:R-:W0:Y:S01]  /*2350*/  F2F.F64.F32 R26, R6 ;  /* 0x00000006001a7310 */ /* 0x001e220000201800 */
[----:B--2---:R-:W-:-:S04]  /*2360*/  LEA R10, P0, R24, R8, 0x3 ;  /* 0x00000008180a7211 */ /* 0x004fc800078018ff */
[----:B------:R-:W-:-:S06]  /*2370*/  LEA.HI.X R11, R24, R9, R3, 0x3, P0 ;  /* 0x00000009180b7211 */ /* 0x000fcc00000f1c03 */
[----:B------:R-:W2:Y:S01]  /*2380*/  LDG.E.64 R10, desc[UR10][R10.64] ;  /* 0x0000000a0a0a7981 */ /* 0x000ea2000c1e1b00 */
[----:B0-----:R-:W-:-:S10]  /*2390*/  DMUL R26, R26, R4 ;  /* 0x000000041a1a7228 */ /* 0x001fd40000000000 */
[----:B------:R-:W0:Y:S02]  /*23a0*/  F2F.F32.F64 R26, R26 ;  /* 0x0000001a001a7310 */ /* 0x000e240000301000 */
[----:B0-----:R-:W-:-:S04]  /*23b0*/  FSETP.GT.AND P1, PT, |R26|, R13, PT ;  /* 0x0000000d1a00720b */ /* 0x001fc80003f24200 */
[----:B------:R-:W-:Y:S02]  /*23c0*/  FSEL R13, |R26|, R13, P1 ;  /* 0x0000000d1a0d7208 */ /* 0x000fe40000800200 */
[----:B--2---:R-:W-:-:S04]  /*23d0*/  LEA R28, P0, R15, R10, 0x2 ;  /* 0x0000000a0f1c7211 */ /* 0x004fc800078010ff */
[C---:B------:R-:W-:Y:S02]  /*23e0*/  LEA.HI.X R29, R15.reuse, R11, R14, 0x2, P0 ;  /* 0x0000000b0f1d7211 */ /* 0x040fe400000f140e */
[----:B------:R-:W-:-:S03]  /*23f0*/  IADD3 R15, P0, PT, R15, UR7, RZ ;  /* 0x000000070f0f7c10 */ /* 0x000fc6000ff1e0ff */
[----:B------:R0:W-:Y:S02]  /*2400*/  STG.E desc[UR10][R28.64], R26 ;  /* 0x0000001a1c007986 */ /* 0x0001e4000c10190a */
[----:B------:R-:W-:Y:S01]  /*2410*/  IMAD.X R14, RZ, RZ, R14, P0 ;  /* 0x000000ffff0e7224 */ /* 0x000fe200000e060e */
[----:B------:R-:W-:-:S04]  /*2420*/  ISETP.GE.U32.AND P0, PT, R15, R20, PT ;  /* 0x000000140f00720c */ /* 0x000fc80003f06070 */
[----:B------:R-:W-:-:S13]  /*2430*/  ISETP.GE.U32.AND.EX P0, PT, R14, R21, PT, P0 ;  /* 0x000000150e00720c */ /* 0x000fda0003f06100 */
[----:B0-----:R-:W-:Y:S05]  /*2440*/  @!P0 BRA `(.L_x_45) ;  /* 0xffffffec00b08947 */ /* 0x001fea000383ffff */
[----:B------:R-:W-:Y:S05]  /*2450*/  BRA `(.L_x_36) ;  /* 0x0000000000607947 */ /* 0x000fea0003800000 */
.L_x_37:
[----:B------:R-:W0:Y:S01]  /*2460*/  LDC.64 R6, c[0x0][0x380] ;  /* 0x0000e000ff067b82 */ /* 0x000e220000000a00 */
[----:B------:R-:W-:Y:S01]  /*2470*/  DMUL R4, RZ, R4 ;  /* 0x00000004ff047228 */ /* 0x000fe20000000000 */
[----:B------:R-:W-:Y:S01]  /*2480*/  IMAD.MOV.U32 R13, RZ, RZ, RZ ;  /* 0x000000ffff0d7224 */ /* 0x000fe200078e00ff */
[C---:B------:R-:W-:Y:S01]  /*2490*/  SHF.L.U64.HI R25, R24.reuse, 0x3, R3 ;  /* 0x0000000318197819 */ /* 0x040fe20000010203 */
[----:B------:R-:W-:Y:S02]  /*24a0*/  IMAD.MOV.U32 R27, RZ, RZ, R18 ;  /* 0x000000ffff1b7224 */ /* 0x000fe400078e0012 */
[----:B------:R-:W-:Y:S01]  /*24b0*/  IMAD.MOV.U32 R15, RZ, RZ, R17 ;  /* 0x000000ffff0f7224 */ /* 0x000fe200078e0011 */
[----:B------:R1:W2:Y:S01]  /*24c0*/  F2F.F32.F64 R26, R4 ;  /* 0x00000004001a7310 */ /* 0x0002a20000301000 */
[----:B------:R-:W-:-:S07]  /*24d0*/  IMAD.SHL.U32 R14, R24, 0x8, RZ ;  /* 0x00000008180e7824 */ /* 0x000fce00078e00ff */
.L_x_46:
[----:B-1----:R-:W0:Y:S02]  /*24e0*/  LDC R5, c[0x0][0x3ac] ;  /* 0x0000eb00ff057b82 */ /* 0x002e240000000800 */
[----:B0-----:R-:W-:-:S06]  /*24f0*/  IMAD.WIDE R4, R5, 0x8, R6 ;  /* 0x0000000805047825 */ /* 0x001fcc00078e0206 */
[----:B------:R-:W3:Y:S02]  /*2500*/  LDG.E.64 R4, desc[UR10][R4.64] ;  /* 0x0000000a04047981 */ /* 0x000ee4000c1e1b00 */
[----:B---3--:R-:W-:-:S05]  /*2510*/  IADD3 R8, P0, PT, R4, R14, RZ ;  /* 0x0000000e04087210 */ /* 0x008fca0007f1e0ff */
[----:B------:R-:W-:-:S06]  /*2520*/  IMAD.X R9, R5, 0x1, R25, P0 ;  /* 0x0000000105097824 */ /* 0x000fcc00000e0619 */
[----:B------:R-:W3:Y:S01]  /*2530*/  LDG.E.64 R8, desc[UR10][R8.64] ;  /* 0x0000000a08087981 */ /* 0x000ee2000c1e1b00 */
[----:B--2---:R-:W-:-:S04]  /*2540*/  FSETP.GT.AND P1, PT, |R26|, R13, PT ;  /* 0x0000000d1a00720b */ /* 0x004fc80003f24200 */
[----:B------:R-:W-:Y:S02]  /*2550*/  FSEL R13, |R26|, R13, P1 ;  /* 0x0000000d1a0d7208 */ /* 0x000fe40000800200 */
[----:B---3--:R-:W-:-:S04]  /*2560*/  LEA R10, P0, R27, R8, 0x2 ;  /* 0x000000081b0a7211 */ /* 0x008fc800078010ff */
[C---:B------:R-:W-:Y:S02]  /*2570*/  LEA.HI.X R11, R27.reuse, R9, R15, 0x2, P0 ;  /* 0x000000091b0b7211 */ /* 0x040fe400000f140f */
[----:B------:R-:W-:-:S03]  /*2580*/  IADD3 R27, P0, PT, R27, UR7, RZ ;  /* 0x000000071b1b7c10 */ /* 0x000fc6000ff1e0ff */
[----:B------:R3:W-:Y:S02]  /*2590*/  STG.E desc[UR10][R10.64], R26 ;  /* 0x0000001a0a007986 */ /* 0x0007e4000c10190a */
[----:B------:R-:W-:Y:S01]  /*25a0*/  IMAD.X R15, RZ, RZ, R15, P0 ;  /* 0x000000ffff0f7224 */ /* 0x000fe200000e060f */
[----:B------:R-:W-:-:S04]  /*25b0*/  ISETP.GE.U32.AND P0, PT, R27, R20, PT ;  /* 0x000000141b00720c */ /* 0x000fc80003f06070 */
[----:B------:R-:W-:-:S13]  /*25c0*/  ISETP.GE.U32.AND.EX P0, PT, R15, R21, PT, P0 ;  /* 0x000000150f00720c */ /* 0x000fda0003f06100 */
[----:B---3--:R-:W-:Y:S05]  /*25d0*/  @!P0 BRA `(.L_x_46) ;  /* 0xfffffffc00c08947 */ /* 0x008fea000383ffff */
.L_x_36:
[----:B------:R-:W-:Y:S05]  /*25e0*/  BSYNC.RECONVERGENT B0 ;  /* 0x0000000000007941 */ /* 0x000fea0003800200 */
.L_x_35:
[----:B------:R-:W-:Y:S05]  /*25f0*/  BRA `(.L_x_47) ;  /* 0x0000000000507947 */ /* 0x000fea0003800000 */
.L_x_34:
[----:B------:R-:W-:-:S04]  /*2600*/  ISETP.GE.U32.AND P0, PT, R18, R20, PT ;  /* 0x000000141200720c */ /* 0x000fc80003f06070 */
[----:B------:R-:W-:-:S13]  /*2610*/  ISETP.GE.U32.AND.EX P0, PT, R17, R21, PT, P0 ;  /* 0x000000151100720c */ /* 0x000fda0003f06100 */
        /* <DEDUP_REMOVED lines=10> */
.L_x_48:
[----:B-----5:R-:W-:-:S04]  /*26c0*/  LEA R6, P0, R9, R4, 0x2 ;  /* 0x0000000409067211 */ /* 0x020fc800078010ff */
[C---:B------:R-:W-:Y:S02]  /*26d0*/  LEA.HI.X R7, R9.reuse, R5, R11, 0x2, P0 ;  /* 0x0000000509077211 */ /* 0x040fe400000f140b */
[----:B------:R-:W-:-:S03]  /*26e0*/  IADD3 R9, P0, PT, R9, UR7, RZ ;  /* 0x0000000709097c10 */ /* 0x000fc6000ff1e0ff */
[----:B------:R0:W-:Y:S02]  /*26f0*/  STG.E desc[UR10][R6.64], RZ ;  /* 0x000000ff06007986 */ /* 0x0001e4000c10190a */
[----:B------:R-:W-:Y:S01]  /*2700*/  IMAD.X R11, RZ, RZ, R11, P0 ;  /* 0x000000ffff0b7224 */ /* 0x000fe200000e060b */
[----:B------:R-:W-:-:S04]  /*2710*/  ISETP.GE.U32.AND P0, PT, R9, R20, PT ;  /* 0x000000140900720c */ /* 0x000fc80003f06070 */
[----:B------:R-:W-:-:S13]  /*2720*/  ISETP.GE.U32.AND.EX P0, PT, R11, R21, PT, P0 ;  /* 0x000000150b00720c */ /* 0x000fda0003f06100 */
[----:B0-----:R-:W-:Y:S05]  /*2730*/  @!P0 BRA `(.L_x_48) ;  /* 0xfffffffc00e08947 */ /* 0x001fea000383ffff */
.L_x_47:
[----:B------:R-:W-:Y:S05]  /*2740*/  BSYNC.RECONVERGENT B1 ;  /* 0x0000000000017941 */ /* 0x000fea0003800200 */
.L_x_33:
[----:B------:R-:W-:-:S13]  /*2750*/  ISETP.GE.AND P0, PT, R12, 0x1, PT ;  /* 0x000000010c00780c */ /* 0x000fda0003f06270 */
[----:B------:R-:W-:Y:S05]  /*2760*/  @!P0 BRA `(.L_x_49) ;  /* 0x0000000800908947 */ /* 0x000fea0003800000 */
[----:B------:R-:W0:Y:S01]  /*2770*/  SHFL.DOWN PT, R4, R13, 0x10, 0x1f ;  /* 0x0a001f000d047f89 */ /* 0x000e2200000e0000 */
[----:B------:R-:W-:Y:S01]  /*2780*/  BSSY.RECONVERGENT B0, `(.L_x_49) ;  /* 0x00000a2000007945 */ /* 0x000fe20003800200 */
[----:B------:R-:W1:Y:S01]  /*2790*/  S2R R11, SR_TID.X ;  /* 0x00000000000b7919 */ /* 0x000e620000002100 */
[----:B0-----:R-:W-:-:S04]  /*27a0*/  FSETP.GT.AND P0, PT, R13, R4, PT ;  /* 0x000000040d00720b */ /* 0x001fc80003f04000 */
[----:B------:R-:W-:-:S05]  /*27b0*/  FSEL R4, R13, R4, P0 ;  /* 0x000000040d047208 */ /* 0x000fca0000000000 */
[----:B------:R-:W0:Y:S02]  /*27c0*/  SHFL.DOWN PT, R5, R4, 0x8, 0x1f ;  /* 0x09001f0004057f89 */ /* 0x000e2400000e0000 */
[----:B0-----:R-:W-:-:S04]  /*27d0*/  FSETP.GT.AND P0, PT, R4, R5, PT ;  /* 0x000000050400720b */ /* 0x001fc80003f04000 */
[----:B------:R-:W-:-:S05]  /*27e0*/  FSEL R5, R4, R5, P0 ;  /* 0x0000000504057208 */ /* 0x000fca0000000000 */
[----:B------:R-:W0:Y:S02]  /*27f0*/  SHFL.DOWN PT, R6, R5, 0x4, 0x1f ;  /* 0x08801f0005067f89 */ /* 0x000e2400000e0000 */
[----:B0-----:R-:W-:-:S04]  /*2800*/  FSETP.GT.AND P0, PT, R5, R6, PT ;  /* 0x000000060500720b */ /* 0x001fc80003f04000 */
[----:B------:R-:W-:Y:S02]  /*2810*/  FSEL R6, R5, R6, P0 ;  /* 0x0000000605067208 */ /* 0x000fe40000000000 */
[----:B-1----:R-:W-:-:S03]  /*2820*/  LOP3.LUT P0, RZ, R11, 0x1f, RZ, 0xc0, !PT ;  /* 0x0000001f0bff7812 */ /* 0x002fc6000780c0ff */
[----:B------:R-:W0:Y:S10]  /*2830*/  SHFL.DOWN PT, R7, R6, 0x2, 0x1f ;  /* 0x08401f0006077f89 */ /* 0x000e3400000e0000 */
[----:B------:R-:W1:Y:S01]  /*2840*/  @!P0 S2R R9, SR_CgaCtaId ;  /* 0x0000000000098919 */ /* 0x000e620000008800 */
[----:B------:R-:W-:-:S02]  /*2850*/  @!P0 MOV R4, 0x400 ;  /* 0x0000040000048802 */ /* 0x000fc40000000f00 */
[----:B0-----:R-:W-:-:S04]  /*2860*/  FSETP.GT.AND P1, PT, R6, R7, PT ;  /* 0x000000070600720b */ /* 0x001fc80003f24000 */
[----:B------:R-:W-:-:S05]  /*2870*/  FSEL R7, R6, R7, P1 ;  /* 0x0000000706077208 */ /* 0x000fca0000800000 */
[----:B------:R-:W0:Y:S01]  /*2880*/  SHFL.DOWN PT, R8, R7, 0x1, 0x1f ;  /* 0x08201f0007087f89 */ /* 0x000e2200000e0000 */
[----:B-1----:R-:W-:-:S04]  /*2890*/  @!P0 LEA R4, R9, R4, 0x18 ;  /* 0x0000000409048211 */ /* 0x002fc800078ec0ff */
[----:B------:R-:W-:Y:S02]  /*28a0*/  @!P0 LEA.HI R5, R11, R4, RZ, 0x1d ;  /* 0x000000040b058211 */ /* 0x000fe400078fe8ff */
[----:B0-----:R-:W-:-:S04]  /*28b0*/  FSETP.GT.AND P1, PT, R7, R8, PT ;  /* 0x000000080700720b */ /* 0x001fc80003f24000 */
[----:B------:R-:W-:-:S05]  /*28c0*/  FSEL R8, R7, R8, P1 ;  /* 0x0000000807087208 */ /* 0x000fca0000800000 */
[----:B------:R0:W-:Y:S01]  /*28d0*/  @!P0 STS [R5], R8 ;  /* 0x0000000805008388 */ /* 0x0001e20000000800 */
[----:B------:R-:W-:Y:S01]  /*28e0*/  BAR.SYNC.DEFER_BLOCKING 0x0 ;  /* 0x0000000000007b1d */ /* 0x000fe20000010000 */
[----:B------:R-:W-:-:S13]  /*28f0*/  ISETP.NE.AND P0, PT, R11, RZ, PT ;  /* 0x000000ff0b00720c */ /* 0x000fda0003f05270 */
[----:B0-----:R-:W-:Y:S05]  /*2900*/  @P0 BRA `(.L_x_50) ;  /* 0x0000000800240947 */ /* 0x001fea0003800000 */
[----:B------:R-:W-:-:S09]  /*2910*/  UISETP.GE.U32.AND UP0, UPT, UR12, 0x40, UPT ;  /* 0x000000400c00788c */ /* 0x000fd2000bf06070 */
[----:B------:R-:W-:Y:S05]  /*2920*/  BRA.U !UP0, `(.L_x_51) ;  /* 0x00000009080c7547 */ /* 0x000fea000b800000 */
[----:B------:R-:W-:-:S04]  /*2930*/  ULEA.HI UR4, UR12, 0xfffffffe, URZ, 0x1b ;  /* 0xfffffffe0c047891 */ /* 0x000fc8000f8fd8ff */
[----:B------:R-:W-:-:S03]  /*2940*/  UISETP.GE.U32.AND UP0, UPT, UR4, 0xf, UPT ;  /* 0x0000000f0400788c */ /* 0x000fc6000bf06070 */
[----:B------:R-:W-:-:S06]  /*2950*/  UMOV UR4, 0x1 ;  /* 0x0000000100047882 */ /* 0x000fcc0000000000 */
[----:B------:R-:W-:Y:S05]  /*2960*/  BRA.U !UP0, `(.L_x_52) ;  /* 0x0000000108c47547 */ /* 0x000fea000b800000 */
[----:B------:R-:W0:Y:S01]  /*2970*/  S2UR UR5, SR_CgaCtaId ;  /* 0x00000000000579c3 */ /* 0x000e220000008800 */
[----:B------:R-:W-:Y:S01]  /*2980*/  ULEA.HI UR8, UR12, 0xffffffff, URZ, 0x1b ;  /* 0xffffffff0c087891 */ /* 0x000fe2000f8fd8ff */
[----:B------:R-:W-:Y:S02]  /*2990*/  UMOV UR4, 0x400 ;  /* 0x0000040000047882 */ /* 0x000fe40000000000 */
[----:B0-----:R-:W-:Y:S02]  /*29a0*/  ULEA UR6, UR5, UR4, 0x18 ;  /* 0x0000000405067291 */ /* 0x001fe4000f8ec0ff */
[----:B------:R-:W-:Y:S01]  /*29b0*/  ULOP3.LUT UR5, UR8, 0xfffffff0, URZ, 0xc0, !UPT ;  /* 0xfffffff008057892 */ /* 0x000fe2000f8ec0ff */
[----:B------:R-:W-:-:S11]  /*29c0*/  UMOV UR4, 0x1 ;  /* 0x0000000100047882 */ /* 0x000fd60000000000 */
.L_x_53:
[----:B------:R-:W-:-:S09]  /*29d0*/  ULEA UR8, UR4, UR6, 0x2 ;  /* 0x0000000604087291 */ /* 0x000fd2000f8e10ff */
[----:B------:R-:W0:Y:S04]  /*29e0*/  LDS R9, [UR8] ;  /* 0x00000008ff097984 */ /* 0x000e280008000800 */
[----:B------:R-:W1:Y:S04]  /*29f0*/  LDS.64 R12, [UR8+0x4] ;  /* 0x00000408ff0c7984 */ /* 0x000e680008000a00 */
[----:B------:R-:W2:Y:S01]  /*2a00*/  LDS.128 R4, [UR8+0xc] ;  /* 0x00000c08ff047984 */ /* 0x000ea20008000c00 */
[----:B0-----:R-:W-:-:S04]  /*2a10*/  FSETP.GT.AND P0, PT, R8, R9, PT ;  /* 0x000000090800720b */ /* 0x001fc80003f04000 */
[----:B------:R-:W-:-:S04]  /*2a20*/  FSEL R9, R8, R9, P0 ;  /* 0x0000000908097208 */ /* 0x000fc80000000000 */
[----:B-1----:R-:W-:-:S04]  /*2a30*/  FSETP.GT.AND P0, PT, R9, R12, PT ;  /* 0x0000000c0900720b */ /* 0x002fc80003f04000 */
[----:B------:R-:W-:Y:S02]  /*2a40*/  FSEL R12, R9, R12, P0 ;  /* 0x0000000c090c7208 */ /* 0x000fe40000000000 */
[----:B------:R-:W0:Y:S02]  /*2a50*/  LDS.128 R8, [UR8+0x1c] ;  /* 0x00001c08ff087984 */ /* 0x000e240008000c00 */
[----:B------:R-:W-:-:S04]  /*2a60*/  FSETP.GT.AND P0, PT, R12, R13, PT ;  /* 0x0000000d0c00720b */ /* 0x000fc80003f04000 */
[----:B------:R-:W-:-:S04]  /*2a70*/  FSEL R13, R12, R13, P0 ;  /* 0x0000000d0c0d7208 */ /* 0x000fc80000000000 */
[----:B--2---:R-:W-:-:S04]  /*2a80*/  FSETP.GT.AND P0, PT, R13, R4, PT ;  /* 0x000000040d00720b */ /* 0x004fc80003f04000 */
[----:B------:R-:W-:Y:S02]  /*2a90*/  FSEL R4, R13, R4, P0 ;  /* 0x000000040d047208 */ /* 0x000fe40000000000 */
[----:B------:R-:W1:Y:S02]  /*2aa0*/  LDS.128 R12, [UR8+0x2c] ;  /* 0x00002c08ff0c7984 */ /* 0x000e640008000c00 */
[----:B------:R-:W-:-:S04]  /*2ab0*/  FSETP.GT.AND P0, PT, R4, R5, PT ;  /* 0x000000050400720b */ /* 0x000fc80003f04000 */
[----:B------:R-:W-:-:S04]  /*2ac0*/  FSEL R5, R4, R5, P0 ;  /* 0x0000000504057208 */ /* 0x000fc80000000000 */
[----:B------:R-:W-:-:S04]  /*2ad0*/  FSETP.GT.AND P0, PT, R5, R6, PT ;  /* 0x000000060500720b */ /* 0x000fc80003f04000 */
[----:B------:R-:W-:Y:S02]  /*2ae0*/  FSEL R6, R5, R6, P0 ;  /* 0x0000000605067208 */ /* 0x000fe40000000000 */
[----:B------:R-:W2:Y:S01]  /*2af0*/  LDS R5, [UR8+0x3c] ;  /* 0x00003c08ff057984 */ /* 0x000ea20008000800 */
[----:B------:R-:W-:Y:S01]  /*2b00*/  UIADD3 UR8, UPT, UPT, UR4, 0xf, URZ ;  /* 0x0000000f04087890 */ /* 0x000fe2000fffe0ff */
[CC--:B------:R-:W-:Y:S01]  /*2b10*/  FSETP.GT.AND P0, PT, R6.reuse, R7.reuse, PT ;  /* 0x000000070600720b */ /* 0x0c0fe20003f04000 */
[----:B------:R-:W-:Y:S02]  /*2b20*/  UIADD3 UR4, UPT, UPT, UR4, 0x10, URZ ;  /* 0x0000001004047890 */ /* 0x000fe4000fffe0ff */
[----:B------:R-:W-:Y:S01]  /*2b30*/  UISETP.NE.AND UP0, UPT, UR8, UR5, UPT ;  /* 0x000000050800728c */ /* 0x000fe2000bf05270 */
[----:B------:R-:W-:-:S04]  /*2b40*/  FSEL R7, R6, R7, P0 ;  /* 0x0000000706077208 */ /* 0x000fc80000000000 */
[----:B0-----:R-:W-:-:S04]  /*2b50*/  FSETP.GT.AND P0, PT, R7, R8, PT ;  /* 0x000000080700720b */ /* 0x001fc80003f04000 */
[----:B------:R-:W-:-:S04]  /*2b60*/  FSEL R8, R7, R8, P0 ;  /* 0x0000000807087208 */ /* 0x000fc80000000000 */
[----:B------:R-:W-:-:S04]  /*2b70*/  FSETP.GT.AND P0, PT, R8, R9, PT ;  /* 0x000000090800720b */ /* 0x000fc80003f04000 */
[----:B------:R-:W-:-:S04]  /*2b80*/  FSEL R9, R8, R9, P0 ;  /* 0x0000000908097208 */ /* 0x000fc80000000000 */
[----:B------:R-:W-:-:S04]  /*2b90*/  FSETP.GT.AND P0, PT, R9, R10, PT ;  /* 0x0000000a0900720b */ /* 0x000fc80003f04000 */
[----:B------:R-:W-:-:S04]  /*2ba0*/  FSEL R10, R9, R10, P0 ;  /* 0x0000000a090a7208 */ /* 0x000fc80000000000 */
[----:B------:R-:W-:-:S04]  /*2bb0*/  FSETP.GT.AND P0, PT, R10, R11, PT ;  /* 0x0000000b0a00720b */ /* 0x000fc80003f04000 */
[----:B------:R-:W-:-:S04]  /*2bc0*/  FSEL R11, R10, R11, P0 ;  /* 0x0000000b0a0b7208 */ /* 0x000fc80000000000 */
[----:B-1----:R-:W-:-:S04]  /*2bd0*/  FSETP.GT.AND P0, PT, R11, R12, PT ;  /* 0x0000000c0b00720b */ /* 0x002fc80003f04000 */
[----:B------:R-:W-:-:S04]  /*2be0*/  FSEL R12, R11, R12, P0 ;  /* 0x0000000c0b0c7208 */ /* 0x000fc80000000000 */
[----:B------:R-:W-:-:S04]  /*2bf0*/  FSETP.GT.AND P0, PT, R12, R13, PT ;  /* 0x0000000d0c00720b */ /* 0x000fc80003f04000 */
[----:B------:R-:W-:-:S04]  /*2c00*/  FSEL R13, R12, R13, P0 ;  /* 0x0000000d0c0d7208 */ /* 0x000fc80000000000 */
[----:B------:R-:W-:-:S04]  /*2c10*/  FSETP.GT.AND P0, PT, R13, R14, PT ;  /* 0x0000000e0d00720b */ /* 0x000fc80003f04000 */
[----:B------:R-:W-:-:S04]  /*2c20*/  FSEL R14, R13, R14, P0 ;  /* 0x0000000e0d0e7208 */ /* 0x000fc80000000000 */
[----:B------:R-:W-:-:S04]  /*2c30*/  FSETP.GT.AND P0, PT, R14, R15, PT ;  /* 0x0000000f0e00720b */ /* 0x000fc80003f04000 */
[----:B------:R-:W-:-:S04]  /*2c40*/  FSEL R8, R14, R15, P0 ;  /* 0x0000000f0e087208 */ /* 0x000fc80000000000 */
[----:B--2---:R-:W-:-:S04]  /*2c50*/  FSETP.GT.AND P0, PT, R8, R5, PT ;  /* 0x000000050800720b */ /* 0x004fc80003f04000 */
[----:B------:R-:W-:Y:S01]  /*2c60*/  FSEL R8, R8, R5, P0 ;  /* 0x0000000508087208 */ /* 0x000fe20000000000 */
[----:B------:R-:W-:Y:S08]  /*2c70*/  BRA.U UP0, `(.L_x_53) ;  /* 0xfffffffd00547547 */ /* 0x000ff0000b83ffff */
.L_x_52:
[----:B------:R-:W-:-:S04]  /*2c80*/  ULEA.HI UR6, UR12, 0xffffffff, URZ, 0x1b ;  /* 0xffffffff0c067891 */ /* 0x000fc8000f8fd8ff */
[----:B------:R-:W-:-:S09]  /*2c90*/  ULOP3.LUT UP0, UR5, UR6, 0xf, URZ, 0xc0, !UPT ;  /* 0x0000000f06057892 */ /* 0x000fd2000f80c0ff */
[----:B------:R-:W-:Y:S05]  /*2ca0*/  BRA.U !UP0, `(.L_x_51) ;  /* 0x00000005082c7547 */ /* 0x000fea000b800000 */
[----:B------:R-:W-:Y:S02]  /*2cb0*/  UIADD3 UR5, UPT, UPT, UR5, -0x1, URZ ;  /* 0xffffffff05057890 */ /* 0x000fe4000fffe0ff */
[----:B------:R-:W-:Y:S02]  /*2cc0*/  ULOP3.LUT UP1, UR6, UR6, 0x7, URZ, 0xc0, !UPT ;  /* 0x0000000706067892 */ /* 0x000fe4000f82c0ff */
[----:B------:R-:W-:-:S09]  /*2cd0*/  UISETP.GE.U32.AND UP0, UPT, UR5, 0x7, UPT ;  /* 0x000000070500788c */ /* 0x000fd2000bf06070 */
[----:B------:R-:W-:Y:S05]  /*2ce0*/  BRA.U !UP0, `(.L_x_54) ;  /* 0x0000000108747547 */ /* 0x000fea000b800000 */
[----:B------:R-:W0:Y:S01]  /*2cf0*/  S2UR UR8, SR_CgaCtaId ;  /* 0x00000000000879c3 */ /* 0x000e220000008800 */
[----:B------:R-:W-:Y:S02]  /*2d00*/  UMOV UR5, 0x400 ;  /* 0x0000040000057882 */ /* 0x000fe40000000000 */
[----:B0-----:R-:W-:-:S04]  /*2d10*/  ULEA UR5, UR8, UR5, 0x18 ;  /* 0x0000000508057291 */ /* 0x001fc8000f8ec0ff */
[----:B------:R-:W-:Y:S02]  /*2d20*/  ULEA UR5, UR4, UR5, 0x2 ;  /* 0x0000000504057291 */ /* 0x000fe4000f8e10ff */
[----:B------:R-:W-:-:S07]  /*2d30*/  UIADD3 UR4, UPT, UPT, UR4, 0x8, URZ ;  /* 0x0000000804047890 */ /* 0x000fce000fffe0ff */
[----:B------:R-:W0:Y:S04]  /*2d40*/  LDS R5, [UR5] ;  /* 0x00000005ff057984 */ /* 0x000e280008000800 */
[----:B------:R-:W1:Y:S04]  /*2d50*/  LDS R4, [UR5+0x4] ;  /* 0x00000405ff047984 */ /* 0x000e680008000800 */
[----:B------:R-:W2:Y:S04]  /*2d60*/  LDS R7, [UR5+0x8] ;  /* 0x00000805ff077984 */ /* 0x000ea80008000800 */
[----:B------:R-:W3:Y:S04]  /*2d70*/  LDS R9, [UR5+0xc] ;  /* 0x00000c05ff097984 */ /* 0x000ee80008000800 */
[----:B------:R-:W4:Y:S04]  /*2d80*/  LDS R11, [UR5+0x10] ;  /* 0x00001005ff0b7984 */ /* 0x000f280008000800 */
[----:B------:R-:W5:Y:S04]  /*2d90*/  LDS R13, [UR5+0x14] ;  /* 0x00001405ff0d7984 */ /* 0x000f680008000800 */
[----:B------:R-:W5:Y:S01]  /*2da0*/  LDS R15, [UR5+0x18] ;  /* 0x00001805ff0f7984 */ /* 0x000f620008000800 */
[----:B0-----:R-:W-:-:S04]  /*2db0*/  FSETP.GT.AND P0, PT, R8, R5, PT ;  /* 0x000000050800720b */ /* 0x001fc80003f04000 */
[----:B------:R-:W-:-:S04]  /*2dc0*/  FSEL R5, R8, R5, P0 ;  /* 0x0000000508057208 */ /* 0x000fc80000000000 */
[----:B-1----:R-:W-:-:S04]  /*2dd0*/  FSETP.GT.AND P0, PT, R5, R4, PT ;  /* 0x000000040500720b */ /* 0x002fc80003f04000 */
[----:B------:R-:W-:Y:S02]  /*2de0*/  FSEL R4, R5, R4, P0 ;  /* 0x0000000405047208 */ /* 0x000fe40000000000 */
[----:B------:R-:W0:Y:S02]  /*2df0*/  LDS R5, [UR5+0x1c] ;  /* 0x00001c05ff057984 */ /* 0x000e240008000800 */
[----:B--2---:R-:W-:-:S04]  /*2e00*/  FSETP.GT.AND P0, PT, R4, R7, PT ;  /* 0x000000070400720b */ /* 0x004fc80003f04000 */
[----:B------:R-:W-:-:S04]  /*2e10*/  FSEL R4, R4, R7, P0 ;  /* 0x0000000704047208 */ /* 0x000fc80000000000 */
[----:B---3--:R-:W-:-:S04]  /*2e20*/  FSETP.GT.AND P0, PT, R4, R9, PT ;  /* 0x000000090400720b */ /* 0x008fc80003f04000 */
[----:B------:R-:W-:-:S04]  /*2e30*/  FSEL R4, R4, R9, P0 ;  /* 0x0000000904047208 */ /* 0x000fc80000000000 */
[----:B----4-:R-:W-:-:S04]  /*2e40*/  FSETP.GT.AND P0, PT, R4, R11, PT ;  /* 0x0000000b0400720b */ /* 0x010fc80003f04000 */
[----:B------:R-:W-:-:S04]  /*2e50*/  FSEL R4, R4, R11, P0 ;  /* 0x0000000b04047208 */ /* 0x000fc80000000000 */
[----:B-----5:R-:W-:-:S04]  /*2e60*/  FSETP.GT.AND P0, PT, R4, R13, PT ;  /* 0x0000000d0400720b */ /* 0x020fc80003f04000 */
[----:B------:R-:W-:-:S04]  /*2e70*/  FSEL R4, R4, R13, P0 ;  /* 0x0000000d04047208 */ /* 0x000fc80000000000 */
[----:B------:R-:W-:-:S04]  /*2e80*/  FSETP.GT.AND P0, PT, R4, R15, PT ;  /* 0x0000000f0400720b */ /* 0x000fc80003f04000 */
[----:B------:R-:W-:-:S04]  /*2e90*/  FSEL R4, R4, R15, P0 ;  /* 0x0000000f04047208 */ /* 0x000fc80000000000 */
[----:B0-----:R-:W-:-:S04]  /*2ea0*/  FSETP.GT.AND P0, PT, R4, R5, PT ;  /* 0x000000050400720b */ /* 0x001fc80003f04000 */
[----:B------:R-:W-:-:S09]  /*2eb0*/  FSEL R8, R4, R5, P0 ;  /* 0x0000000504087208 */ /* 0x000fd20000000000 */
.L_x_54:
[----:B------:R-:W-:Y:S05]  /*2ec0*/  BRA.U !UP1, `(.L_x_51) ;  /* 0x0000000109a47547 */ /* 0x000fea000b800000 */
[----:B------:R-:W-:Y:S02]  /*2ed0*/  UIADD3 UR6, UPT, UPT, UR6, -0x1, URZ ;  /* 0xffffffff06067890 */ /* 0x000fe4000fffe0ff */
[----:B------:R-:W-:Y:S02]  /*2ee0*/  ULEA.HI UR5, UR12, 0xffffffff, URZ, 0x1b ;  /* 0xffffffff0c057891 */ /* 0x000fe4000f8fd8ff */
[----:B------:R-:W-:Y:S02]  /*2ef0*/  UISETP.GE.U32.AND UP0, UPT, UR6, 0x3, UPT ;  /* 0x000000030600788c */ /* 0x000fe4000bf06070 */
[----:B------:R-:W-:-:S04]  /*2f00*/  ULOP3.LUT UR8, UR5, 0x3, URZ, 0xc0, !UPT ;  /* 0x0000000305087892 */ /* 0x000fc8000f8ec0ff */
[----:B------:R-:W-:-:S03]  /*2f10*/  UISETP.NE.AND UP1, UPT, UR8, URZ, UPT ;  /* 0x000000ff0800728c */ /* 0x000fc6000bf25270 */
[----:B------:R-:W-:Y:S08]  /*2f20*/  BRA.U !UP0, `(.L_x_55) ;  /* 0x0000000108447547 */ /* 0x000ff0000b800000 */
        /* <DEDUP_REMOVED lines=8> */
[----:B------:R-:W3:Y:S01]  /*2fb0*/  LDS R9, [UR5+0xc] ;  /* 0x00000c05ff097984 */ /* 0x000ee20008000800 */
[----:B0-----:R-:W-:-:S04]  /*2fc0*/  FSETP.GT.AND P0, PT, R8, R5, PT ;  /* 0x000000050800720b */ /* 0x001fc80003f04000 */
[----:B------:R-:W-:-:S04]  /*2fd0*/  FSEL R5, R8, R5, P0 ;  /* 0x0000000508057208 */ /* 0x000fc80000000000 */
[----:B-1----:R-:W-:-:S04]  /*2fe0*/  FSETP.GT.AND P0, PT, R5, R4, PT ;  /* 0x000000040500720b */ /* 0x002fc80003f04000 */
[----:B------:R-:W-:-:S04]  /*2ff0*/  FSEL R4, R5, R4, P0 ;  /* 0x0000000405047208 */ /* 0x000fc80000000000 */
[----:B--2---:R-:W-:-:S04]  /*3000*/  FSETP.GT.AND P0, PT, R4, R7, PT ;  /* 0x000000070400720b */ /* 0x004fc80003f04000 */
[----:B------:R-:W-:-:S04]  /*3010*/  FSEL R4, R4, R7, P0 ;  /* 0x0000000704047208 */ /* 0x000fc80000000000 */
[----:B---3--:R-:W-:-:S04]  /*3020*/  FSETP.GT.AND P0, PT, R4, R9, PT ;  /* 0x000000090400720b */ /* 0x008fc80003f04000 */
[----:B------:R-:W-:-:S09]  /*3030*/  FSEL R8, R4, R9, P0 ;  /* 0x0000000904087208 */ /* 0x000fd20000000000 */
.L_x_55:
[----:B------:R-:W-:Y:S05]  /*3040*/  BRA.U !UP1, `(.L_x_51) ;  /* 0x0000000109447547 */ /* 0x000fea000b800000 */
[----:B------:R-:W0:Y:S01]  /*3050*/  S2UR UR6, SR_CgaCtaId ;  /* 0x00000000000679c3 */ /* 0x000e220000008800 */
[----:B------:R-:W-:Y:S01]  /*3060*/  UMOV UR5, 0x400 ;  /* 0x0000040000057882 */ /* 0x000fe20000000000 */
[----:B------:R-:W-:Y:S02]  /*3070*/  UISETP.NE.AND UP0, UPT, UR8, 0x1, UPT ;  /* 0x000000010800788c */ /* 0x000fe4000bf05270 */
[----:B0-----:R-:W-:-:S04]  /*3080*/  ULEA UR5, UR6, UR5, 0x18 ;  /* 0x0000000506057291 */ /* 0x001fc8000f8ec0ff */
[----:B------:R-:W-:-:S09]  /*3090*/  ULEA UR4, UR4, UR5, 0x2 ;  /* 0x0000000504047291 */ /* 0x000fd2000f8e10ff */
[----:B------:R-:W0:Y:S02]  /*30a0*/  LDS R5, [UR4] ;  /* 0x00000004ff057984 */ /* 0x000e240008000800 */
[----:B0-----:R-:W-:-:S04]  /*30b0*/  FSETP.GT.AND P0, PT, R8, R5, PT ;  /* 0x000000050800720b */ /* 0x001fc80003f04000 */
[----:B------:R-:W-:Y:S01]  /*30c0*/  FSEL R8, R8, R5, P0 ;  /* 0x0000000508087208 */ /* 0x000fe20000000000 */
[----:B------:R-:W-:Y:S08]  /*30d0*/  BRA.U !UP0, `(.L_x_51) ;  /* 0x0000000108207547 */ /* 0x000ff0000b800000 */
[----:B------:R-:W-:Y:S01]  /*30e0*/  UISETP.NE.AND UP0, UPT, UR8, 0x2, UPT ;  /* 0x000000020800788c */ /* 0x000fe2000bf05270 */
[----:B------:R-:W0:Y:S05]  /*30f0*/  LDS R5, [UR4+0x4] ;  /* 0x00000404ff057984 */ /* 0x000e2a0008000800 */
[----:B------:R-:W-:-:S13]  /*3100*/  PLOP3.LUT P1, PT, PT, PT, UP0, 0x80, 0x8 ;  /* 0x000000000008781c */ /* 0x000fda0003f2f008 */
[----:B------:R-:W1:Y:S01]  /*3110*/  @P1 LDS R7, [UR4+0x8] ;  /* 0x00000804ff071984 */ /* 0x000e620008000800 */
[----:B0-----:R-:W-:-:S04]  /*3120*/  FSETP.GT.AND P0, PT, R8, R5, PT ;  /* 0x000000050800720b */ /* 0x001fc80003f04000 */
[----:B------:R-:W-:-:S04]  /*3130*/  FSEL R8, R8, R5, P0 ;  /* 0x0000000508087208 */ /* 0x000fc80000000000 */
[----:B-1----:R-:W-:-:S04]  /*3140*/  @P1 FSETP.GT.AND P0, PT, R8, R7, PT ;  /* 0x000000070800120b */ /* 0x002fc80003f04000 */
[----:B------:R-:W-:-:S09]  /*3150*/  @P1 FSEL R8, R8, R7, P0 ;  /* 0x0000000708081208 */ /* 0x000fd20000000000 */
.L_x_51:
[----:B------:R-:W2:Y:S02]  /*3160*/  LDG.E R5, desc[UR10][R22.64] ;  /* 0x0000000a16057981 */ /* 0x000ea4000c1e1900 */
[----:B--2---:R-:W-:-:S04]  /*3170*/  FSETP.GT.AND P0, PT, R5, R8, PT ;  /* 0x000000080500720b */ /* 0x004fc80003f04000 */
[----:B------:R-:W-:-:S05]  /*3180*/  FSEL R5, R5, R8, P0 ;  /* 0x0000000805057208 */ /* 0x000fca0000000000 */
[----:B------:R0:W-:Y:S04]  /*3190*/  STG.E desc[UR10][R22.64], R5 ;  /* 0x0000000516007986 */ /* 0x0001e8000c10190a */
.L_x_50:
[----:B------:R-:W-:Y:S05]  /*31a0*/  BSYNC.RECONVERGENT B0 ;  /* 0x0000000000007941 */ /* 0x000fea0003800200 */
.L_x_49:
[----:B------:R-:W1:Y:S01]  /*31b0*/  LDCU.64 UR4, c[0x0][0x388] ;  /* 0x00007100ff0477ac */ /* 0x000e620008000a00 */
[----:B------:R-:W-:-:S05]  /*31c0*/  IADD3 R24, P0, PT, R19, R24, RZ ;  /* 0x0000001813187210 */ /* 0x000fca0007f1e0ff */
[----:B------:R-:W-:Y:S01]  /*31d0*/  IMAD.X R3, RZ, RZ, R3, P0 ;  /* 0x000000ffff037224 */ /* 0x000fe200000e0603 */
[----:B-1----:R-:W-:-:S04]  /*31e0*/  ISETP.GE.U32.AND P0, PT, R24, UR4, PT ;  /* 0x0000000418007c0c */ /* 0x002fc8000bf06070 */
[----:B------:R-:W-:-:S13]  /*31f0*/  ISETP.GE.U32.AND.EX P0, PT, R3, UR5, PT, P0 ;  /* 0x0000000503007c0c */ /* 0x000fda000bf06100 */
[----:B------:R-:W-:Y:S05]  /*3200*/  @!P0 BRA `(.L_x_56) ;  /* 0xffffffd000008947 */ /* 0x000fea000383ffff */
[----:B------:R-:W-:Y:S05]  /*3210*/  EXIT ;  /* 0x000000000000794d */ /* 0x000fea0003800000 */
        .weak           $__internal_0_$__cuda_sm20_dblrcp_rn_slowpath_v3
        .type           $__internal_0_$__cuda_sm20_dblrcp_rn_slowpath_v3,@function
        .size           $__internal_0_$__cuda_sm20_dblrcp_rn_slowpath_v3,(.L_x_102 - $__internal_0_$__cuda_sm20_dblrcp_rn_slowpath_v3)
$__internal_0_$__cuda_sm20_dblrcp_rn_slowpath_v3:
[----:B------:R-:W-:Y:S02]  /*3220*/  IMAD.MOV.U32 R10, RZ, RZ, R6 ;  /* 0x000000ffff0a7224 */ /* 0x000fe400078e0006 */
[----:B------:R-:W-:-:S06]  /*3230*/  IMAD.MOV.U32 R11, RZ, RZ, R7 ;  /* 0x000000ffff0b7224 */ /* 0x000fcc00078e0007 */
[----:B------:R-:W-:-:S14]  /*3240*/  DSETP.GTU.AND P0, PT, |R10|, +INF , PT ;  /* 0x7ff000000a00742a */ /* 0x000fdc0003f0c200 */
[----:B------:R-:W-:Y:S05]  /*3250*/  @P0 BRA `(.L_x_57) ;  /* 0x0000000000800947 */ /* 0x000fea0003800000 */
[----:B------:R-:W-:-:S05]  /*3260*/  LOP3.LUT R6, R7, 0x7fffffff, RZ, 0xc0, !PT ;  /* 0x7fffffff07067812 */ /* 0x000fca00078ec0ff */
[----:B------:R-:W-:-:S05]  /*3270*/  VIADD R4, R6, 0xffffffff ;  /* 0xffffffff06047836 */ /* 0x000fca0000000000 */
[----:B------:R-:W-:-:S13]  /*3280*/  ISETP.GE.U32.AND P0, PT, R4, 0x7fefffff, PT ;  /* 0x7fefffff0400780c */ /* 0x000fda0003f06070 */
[----:B------:R-:W-:Y:S01]  /*3290*/  @P0 LOP3.LUT R5, R11, 0x7ff00000, RZ, 0x3c, !PT ;  /* 0x7ff000000b050812 */ /* 0x000fe200078e3cff */
[----:B------:R-:W-:Y:S01]  /*32a0*/  @P0 IMAD.MOV.U32 R4, RZ, RZ, RZ ;  /* 0x000000ffff040224 */ /* 0x000fe200078e00ff */
[----:B------:R-:W-:Y:S06]  /*32b0*/  @P0 BRA `(.L_x_58) ;  /* 0x0000000000700947 */ /* 0x000fec0003800000 */
[----:B------:R-:W-:-:S13]  /*32c0*/  ISETP.GE.U32.AND P0, PT, R6, 0x1000001, PT ;  /* 0x010000010600780c */ /* 0x000fda0003f06070 */
[----:B------:R-:W-:Y:S05]  /*32d0*/  @!P0 BRA `(.L_x_59) ;  /* 0x0000000000388947 */ /* 0x000fea0003800000 */
[----:B------:R-:W-:Y:S02]  /*32e0*/  VIADD R5, R11, 0xc0200000 ;  /* 0xc02000000b057836 */ /* 0x000fe40000000000 */
[----:B------:R-:W-:Y:S02]  /*32f0*/  IMAD.MOV.U32 R4, RZ, RZ, R10 ;  /* 0x000000ffff047224 */ /* 0x000fe400078e000a */
[----:B------:R-:W0:Y:S01]  /*3300*/  MUFU.RCP64H R7, R5 ;  /* 0x0000000500077308 */ /* 0x000e220000001800 */
[----:B------:R-:W-:-:S06]  /*3310*/  IMAD.MOV.U32 R6, RZ, RZ, R9 ;  /* 0x000000ffff067224 */ /* 0x000fcc00078e0009 */
[----:B0-----:R-:W-:-:S08]  /*3320*/  DFMA R8, -R4, R6, 1 ;  /* 0x3ff000000408742b */ /* 0x001fd00000000106 */
[----:B------:R-:W-:-:S08]  /*3330*/  DFMA R8, R8, R8, R8 ;  /* 0x000000080808722b */ /* 0x000fd00000000008 */
[----:B------:R-:W-:-:S08]  /*3340*/  DFMA R8, R6, R8, R6 ;  /* 0x000000080608722b */ /* 0x000fd00000000006 */
[----:B------:R-:W-:-:S08]  /*3350*/  DFMA R6, -R4, R8, 1 ;  /* 0x3ff000000406742b */ /* 0x000fd00000000108 */
[----:B------:R-:W-:-:S08]  /*3360*/  DFMA R6, R8, R6, R8 ;  /* 0x000000060806722b */ /* 0x000fd00000000008 */
[----:B------:R-:W-:-:S08]  /*3370*/  DMUL R6, R6, 2.2250738585072013831e-308 ;  /* 0x0010000006067828 */ /* 0x000fd00000000000 */
[----:B------:R-:W-:-:S08]  /*3380*/  DFMA R10, -R10, R6, 1 ;  /* 0x3ff000000a0a742b */ /* 0x000fd00000000106 */
[----:B------:R-:W-:-:S08]  /*3390*/  DFMA R10, R10, R10, R10 ;  /* 0x0000000a0a0a722b */ /* 0x000fd0000000000a */
[----:B------:R-:W-:Y:S01]  /*33a0*/  DFMA R4, R6, R10, R6 ;  /* 0x0000000a0604722b */ /* 0x000fe20000000006 */
[----:B------:R-:W-:Y:S10]  /*33b0*/  BRA `(.L_x_58) ;  /* 0x0000000000307947 */ /* 0x000ff40003800000 */
.L_x_59:
[----:B------:R-:W-:Y:S01]  /*33c0*/  DMUL R10, R10, 8.11296384146066816958e+31 ;  /* 0x469000000a0a7828 */ /* 0x000fe20000000000 */
[----:B------:R-:W-:-:S05]  /*33d0*/  IMAD.MOV.U32 R4, RZ, RZ, R9 ;  /* 0x000000ffff047224 */ /* 0x000fca00078e0009 */
[----:B------:R-:W0:Y:S02]  /*33e0*/  MUFU.RCP64H R5, R11 ;  /* 0x0000000b00057308 */ /* 0x000e240000001800 */
[----:B0-----:R-:W-:-:S08]  /*33f0*/  DFMA R6, -R10, R4, 1 ;  /* 0x3ff000000a06742b */ /* 0x001fd00000000104 */
[----:B------:R-:W-:-:S08]  /*3400*/  DFMA R6, R6, R6, R6 ;  /* 0x000000060606722b */ /* 0x000fd00000000006 */
[----:B------:R-:W-:-:S08]  /*3410*/  DFMA R6, R4, R6, R4 ;  /* 0x000000060406722b */ /* 0x000fd00000000004 */
[----:B------:R-:W-:-:S08]  /*3420*/  DFMA R4, -R10, R6, 1 ;  /* 0x3ff000000a04742b */ /* 0x000fd00000000106 */
[----:B------:R-:W-:-:S08]  /*3430*/  DFMA R4, R6, R4, R6 ;  /* 0x000000040604722b */ /* 0x000fd00000000006 */
[----:B------:R-:W-:Y:S01]  /*3440*/  DMUL R4, R4, 8.11296384146066816958e+31 ;  /* 0x4690000004047828 */ /* 0x000fe20000000000 */
[----:B------:R-:W-:Y:S10]  /*3450*/  BRA `(.L_x_58) ;  /* 0x0000000000087947 */ /* 0x000ff40003800000 */
.L_x_57:
[----:B------:R-:W-:Y:S01]  /*3460*/  LOP3.LUT R5, R11, 0x80000, RZ, 0xfc, !PT ;  /* 0x000800000b057812 */ /* 0x000fe200078efcff */
[----:B------:R-:W-:-:S07]  /*3470*/  IMAD.MOV.U32 R4, RZ, RZ, R10 ;  /* 0x000000ffff047224 */ /* 0x000fce00078e000a */
.L_x_58:
[----:B------:R-:W-:-:S04]  /*3480*/  IMAD.MOV.U32 R15, RZ, RZ, 0x0 ;  /* 0x00000000ff0f7424 */ /* 0x000fc800078e00ff */
[----:B------:R-:W-:Y:S05]  /*3490*/  RET.REL.NODEC R14 `(_Z44reduce_by_chunks_and_absmax_kernel_sparse_2DIfEvPPPT_mS2_PyPiiiS1_) ;  /* 0xffffffc80ed87950 */ /* 0x000fea0003c3ffff */
.L_x_60:
        /* <DEDUP_REMOVED lines=14> */
.L_x_102:


//--------------------- .text._Z27max_of_AbsVal_kernel_finishIfEvmPT_S1_ --------------------------
	.section	.text._Z27max_of_AbsVal_kernel_finishIfEvmPT_S1_,"ax",@progbits
	.align	128
        .global         _Z27max_of_AbsVal_kernel_finishIfEvmPT_S1_
        .type           _Z27max_of_AbsVal_kernel_finishIfEvmPT_S1_,@function
        .size           _Z27max_of_AbsVal_kernel_finishIfEvmPT_S1_,(.L_x_107 - _Z27max_of_AbsVal_kernel_finishIfEvmPT_S1_)
        .other          _Z27max_of_AbsVal_kernel_finishIfEvmPT_S1_,@"STO_CUDA_ENTRY STV_DEFAULT"
_Z27max_of_AbsVal_kernel_finishIfEvmPT_S1_:
.text._Z27max_of_AbsVal_kernel_finishIfEvmPT_S1_:
[----:B------:R-:W-:Y:S01]  /*0000*/  LDC R1, c[0x0][0x37c] ;  /* 0x0000df00ff017b82 */ /* 0x000fe20000000800 */
[----:B------:R-:W0:Y:S01]  /*0010*/  S2R R9, SR_TID.X ;  /* 0x0000000000097919 */ /* 0x000e220000002100 */
[----:B------:R-:W0:Y:S01]  /*0020*/  LDCU UR12, c[0x0][0x360] ;  /* 0x00006c00ff0c77ac */ /* 0x000e220008000800 */
[----:B------:R-:W-:Y:S01]  /*0030*/  BSSY.RECONVERGENT B0, `(.L_x_61) ;  /* 0x000001b000007945 */ /* 0x000fe20003800200 */
[----:B------:R-:W-:Y:S01]  /*0040*/  IMAD.MOV.U32 R4, RZ, RZ, -0x40800000 ;  /* 0xbf800000ff047424 */ /* 0x000fe200078e00ff */
[----:B------:R-:W0:Y:S01]  /*0050*/  S2R R0, SR_CTAID.X ;  /* 0x0000000000007919 */ /* 0x000e220000002500 */
[----:B------:R-:W1:Y:S01]  /*0060*/  LDCU.64 UR4, c[0x0][0x380] ;  /* 0x00007000ff0477ac */ /* 0x000e620008000a00 */
[----:B------:R-:W2:Y:S01]  /*0070*/  LDCU.64 UR10, c[0x0][0x358] ;  /* 0x00006b00ff0a77ac */ /* 0x000ea20008000a00 */
[----:B------:R-:W3:Y:S01]  /*0080*/  LDCU.64 UR6, c[0x0][0x388] ;  /* 0x00007100ff0677ac */ /* 0x000ee20008000a00 */
[----:B0-----:R-:W-:-:S05]  /*0090*/  IMAD R0, R0, UR12, R9 ;  /* 0x0000000c00007c24 */ /* 0x001fca000f8e0209 */
[----:B-1----:R-:W-:Y:S02]  /*00a0*/  ISETP.GE.U32.AND P0, PT, R0, UR4, PT ;  /* 0x0000000400007c0c */ /* 0x002fe4000bf06070 */
[----:B------:R-:W-:-:S04]  /*00b0*/  SHF.R.S32.HI R2, RZ, 0x1f, R0 ;  /* 0x0000001fff027819 */ /* 0x000fc80000011400 */
[----:B------:R-:W-:-:S13]  /*00c0*/  ISETP.GE.U32.AND.EX P0, PT, R2, UR5, PT, P0 ;  /* 0x0000000502007c0c */ /* 0x000fda000bf06100 */
[----:B--23--:R-:W-:Y:S05]  /*00d0*/  @P0 BRA `(.L_x_62) ;  /* 0x0000000000400947 */ /* 0x00cfea0003800000 */
[----:B------:R-:W0:Y:S01]  /*00e0*/  LDC R5, c[0x0][0x370] ;  /* 0x0000dc00ff057b82 */ /* 0x000e220000000800 */
[----:B------:R-:W-:Y:S02]  /*00f0*/  IMAD.MOV.U32 R7, RZ, RZ, R2 ;  /* 0x000000ffff077224 */ /* 0x000fe400078e0002 */
[----:B------:R-:W-:Y:S02]  /*0100*/  IMAD.MOV.U32 R6, RZ, RZ, R0 ;  /* 0x000000ffff067224 */ /* 0x000fe400078e0000 */
[----:B------:R-:W-:Y:S02]  /*0110*/  IMAD.MOV.U32 R4, RZ, RZ, -0x40800000 ;  /* 0xbf800000ff047424 */ /* 0x000fe400078e00ff */
[----:B0-----:R-:W-:-:S07]  /*0120*/  IMAD R5, R5, UR12, RZ ;  /* 0x0000000c05057c24 */ /* 0x001fce000f8e02ff */
.L_x_63:
[----:B------:R-:W-:-:S04]  /*0130*/  LEA R2, P0, R6, UR6, 0x2 ;  /* 0x0000000606027c11 */ /* 0x000fc8000f8010ff */
[----:B------:R-:W-:-:S06]  /*0140*/  LEA.HI.X R3, R6, UR7, R7, 0x2, P0 ;  /* 0x0000000706037c11 */ /* 0x000fcc00080f1407 */
[----:B------:R-:W2:Y:S01]  /*0150*/  LDG.E R3, desc[UR10][R2.64] ;  /* 0x0000000a02037981 */ /* 0x000ea2000c1e1900 */
[----:B------:R-:W-:-:S04]  /*0160*/  IMAD.IADD R6, R5, 0x1, R0 ;  /* 0x0000000105067824 */ /* 0x000fc800078e0200 */
[--C-:B------:R-:W-:Y:S01]  /*0170*/  IMAD.MOV.U32 R0, RZ, RZ, R6.reuse ;  /* 0x000000ffff007224 */ /* 0x100fe200078e0006 */
[----:B------:R-:W-:Y:S02]  /*0180*/  ISETP.GE.U32.AND P0, PT, R6, UR4, PT ;  /* 0x0000000406007c0c */ /* 0x000fe4000bf06070 */
[----:B------:R-:W-:-:S04]  /*0190*/  SHF.R.S32.HI R7, RZ, 0x1f, R6 ;  /* 0x0000001fff077819 */ /* 0x000fc80000011406 */
[----:B------:R-:W-:Y:S02]  /*01a0*/  ISETP.GE.U32.AND.EX P0, PT, R7, UR5, PT, P0 ;  /* 0x0000000507007c0c */ /* 0x000fe4000bf06100 */
[----:B--2---:R-:W-:-:S04]  /*01b0*/  FSETP.GT.AND P1, PT, R4, R3, PT ;  /* 0x000000030400720b */ /* 0x004fc80003f24000 */
[----:B------:R-:W-:-:S07]  /*01c0*/  FSEL R4, R4, R3, P1 ;  /* 0x0000000304047208 */ /* 0x000fce0000800000 */
[----:B------:R-:W-:Y:S05]  /*01d0*/  @!P0 BRA `(.L_x_63) ;  /* 0xfffffffc00d48947 */ /* 0x000fea000383ffff */
.L_x_62:
[----:B------:R-:W-:Y:S05]  /*01e0*/  BSYNC.RECONVERGENT B0 ;  /* 0x0000000000007941 */ /* 0x000fea0003800200 */
.L_x_61:
[----:B------:R-:W0:Y:S02]  /*01f0*/  SHFL.DOWN PT, R3, R4, 0x10, 0x1f ;  /* 0x0a001f0004037f89 */ /* 0x000e2400000e0000 */
        /* <DEDUP_REMOVED lines=8> */
[----:B------:R-:W-:-:S03]  /*0280*/  LOP3.LUT P0, RZ, R9, 0x1f, RZ, 0xc0, !PT ;  /* 0x0000001f09ff7812 */ /* 0x000fc6000780c0ff */
        /* <DEDUP_REMOVED lines=9> */
[----:B------:R-:W-:Y:S02]  /*0320*/  FSEL R0, R2, R3, P1 ;  /* 0x0000000302007208 */ /* 0x000fe40000800000 */
[----:B------:R-:W-:-:S03]  /*0330*/  ISETP.NE.AND P1, PT, R9, RZ, PT ;  /* 0x000000ff0900720c */ /* 0x000fc60003f25270 */
[----:B------:R0:W-:Y:S01]  /*0340*/  @!P0 STS [R7], R0 ;  /* 0x0000000007008388 */ /* 0x0001e20000000800 */
[----:B------:R-:W-:Y:S09]  /*0350*/  BAR.SYNC.DEFER_BLOCKING 0x0 ;  /* 0x0000000000007b1d */ /* 0x000ff20000010000 */
[----:B0-----:R-:W-:Y:S05]  /*0360*/  @P1 EXIT ;  /* 0x000000000000194d */ /* 0x001fea0003800000 */
[----:B------:R-:W-:-:S09]  /*0370*/  UISETP.GE.U32.AND UP0, UPT, UR12, 0x40, UPT ;  /* 0x000000400c00788c */ /* 0x000fd2000bf06070 */
[----:B------:R-:W-:Y:S05]  /*0380*/  BRA.U !UP0, `(.L_x_64) ;  /* 0x0000000508f87547 */ /* 0x000fea000b800000 */
[----:B------:R-:W-:Y:S02]  /*0390*/  ULEA.HI UR4, UR12, 0xfffffffe, URZ, 0x1b ;  /* 0xfffffffe0c047891 */ /* 0x000fe4000f8fd8ff */
[----:B------:R-:W-:Y:S02]  /*03a0*/  ULEA.HI UR5, UR12, 0xffffffff, URZ, 0x1b ;  /* 0xffffffff0c057891 */ /* 0x000fe4000f8fd8ff */
[----:B------:R-:W-:Y:S02]  /*03b0*/  UISETP.GE.U32.AND UP0, UPT, UR4, 0xf, UPT ;  /* 0x0000000f0400788c */ /* 0x000fe4000bf06070 */
[----:B------:R-:W-:Y:S01]  /*03c0*/  ULOP3.LUT UR8, UR5, 0xf, URZ, 0xc0, !UPT ;  /* 0x0000000f05087892 */ /* 0x000fe2000f8ec0ff */
[----:B------:R-:W-:-:S06]  /*03d0*/  UMOV UR4, 0x1 ;  /* 0x0000000100047882 */ /* 0x000fcc0000000000 */
[----:B------:R-:W-:Y:S05]  /*03e0*/  BRA.U !UP0, `(.L_x_65) ;  /* 0x0000000108c87547 */ /* 0x000fea000b800000 */
[----:B------:R-:W0:Y:S01]  /*03f0*/  S2UR UR7, SR_CgaCtaId ;  /* 0x00000000000779c3 */ /* 0x000e220000008800 */
[----:B------:R-:W-:Y:S01]  /*0400*/  ULOP3.LUT UR4, UR5, 0xfffffff0, URZ, 0xc0, !UPT ;  /* 0xfffffff005047892 */ /* 0x000fe2000f8ec0ff */
[----:B------:R-:W-:Y:S02]  /*0410*/  UMOV UR6, 0x400 ;  /* 0x0000040000067882 */ /* 0x000fe40000000000 */
[----:B0-----:R-:W-:Y:S02]  /*0420*/  ULEA UR6, UR7, UR6, 0x18 ;  /* 0x0000000607067291 */ /* 0x001fe4000f8ec0ff */
[----:B------:R-:W-:Y:S02]  /*0430*/  UIADD3 UR7, UPT, UPT, -UR4, URZ, URZ ;  /* 0x000000ff04077290 */ /* 0x000fe4000fffe1ff */
[----:B------:R-:W-:Y:S01]  /*0440*/  UIADD3 UR6, UPT, UPT, UR6, 0x20, URZ ;  /* 0x0000002006067890 */ /* 0x000fe2000fffe0ff */
[----:B------:R-:W-:-:S11]  /*0450*/  UMOV UR4, URZ ;  /* 0x000000ff00047c82 */ /* 0x000fd60008000000 */
.L_x_66:
[----:B------:R-:W0:Y:S01]  /*0460*/  LDS.128 R12, [UR6+-0x20] ;  /* 0xffffe006ff0c7984 */ /* 0x000e220008000c00 */
[----:B------:R-:W-:Y:S02]  /*0470*/  UIADD3 UR7, UPT, UPT, UR7, 0x10, URZ ;  /* 0x0000001007077890 */ /* 0x000fe4000fffe0ff */
[----:B------:R-:W-:Y:S01]  /*0480*/  UIADD3 UR4, UPT, UPT, UR4, 0x10, URZ ;  /* 0x0000001004047890 */ /* 0x000fe2000fffe0ff */
[----:B------:R-:W1:Y:S01]  /*0490*/  LDS.128 R4, [UR6+-0x10] ;  /* 0xfffff006ff047984 */ /* 0x000e620008000c00 */
[----:B------:R-:W-:-:S03]  /*04a0*/  UISETP.NE.AND UP0, UPT, UR7, URZ, UPT ;  /* 0x000000ff0700728c */ /* 0x000fc6000bf05270 */
[----:B------:R-:W2:Y:S01]  /*04b0*/  LDS.128 R8, [UR6] ;  /* 0x00000006ff087984 */ /* 0x000ea20008000c00 */
[----:B0-----:R-:W-:-:S04]  /*04c0*/  FSETP.GT.AND P0, PT, R0, R13, PT ;  /* 0x0000000d0000720b */ /* 0x001fc80003f04000 */
[----:B------:R-:W-:-:S04]  /*04d0*/  FSEL R3, R0, R13, P0 ;  /* 0x0000000d00037208 */ /* 0x000fc80000000000 */
[----:B------:R-:W-:-:S04]  /*04e0*/  FSETP.GT.AND P0, PT, R3, R14, PT ;  /* 0x0000000e0300720b */ /* 0x000fc80003f04000 */
[----:B------:R-:W-:-:S04]  /*04f0*/  FSEL R0, R3, R14, P0 ;  /* 0x0000000e03007208 */ /* 0x000fc80000000000 */
[----:B------:R-:W-:-:S04]  /*0500*/  FSETP.GT.AND P0, PT, R0, R15, PT ;  /* 0x0000000f0000720b */ /* 0x000fc80003f04000 */
[----:B------:R-:W-:Y:S02]  /*0510*/  FSEL R3, R0, R15, P0 ;  /* 0x0000000f00037208 */ /* 0x000fe40000000000 */
[----:B------:R-:W0:Y:S02]  /*0520*/  LDS.128 R12, [UR6+0x10] ;  /* 0x00001006ff0c7984 */ /* 0x000e240008000c00 */
[----:B-1----:R-:W-:-:S04]  /*0530*/  FSETP.GT.AND P0, PT, R3, R4, PT ;  /* 0x000000040300720b */ /* 0x002fc80003f04000 */
[----:B------:R-:W-:Y:S02]  /*0540*/  FSEL R4, R3, R4, P0 ;  /* 0x0000000403047208 */ /* 0x000fe40000000000 */
[----:B------:R-:W1:Y:S01]  /*0550*/  LDS R3, [UR6+0x20] ;  /* 0x00002006ff037984 */ /* 0x000e620008000800 */
[----:B------:R-:W-:Y:S01]  /*0560*/  UIADD3 UR6, UPT, UPT, UR6, 0x40, URZ ;  /* 0x0000004006067890 */ /* 0x000fe2000fffe0ff */
[----:B------:R-:W-:-:S04]  /*0570*/  FSETP.GT.AND P0, PT, R4, R5, PT ;  /* 0x000000050400720b */ /* 0x000fc80003f04000 */
[----:B------:R-:W-:-:S04]  /*0580*/  FSEL R5, R4, R5, P0 ;  /* 0x0000000504057208 */ /* 0x000fc80000000000 */
[----:B------:R-:W-:-:S04]  /*0590*/  FSETP.GT.AND P0, PT, R5, R6, PT ;  /* 0x000000060500720b */ /* 0x000fc80003f04000 */
[----:B------:R-:W-:-:S04]  /*05a0*/  FSEL R6, R5, R6, P0 ;  /* 0x0000000605067208 */ /* 0x000fc80000000000 */
[----:B------:R-:W-:-:S04]  /*05b0*/  FSETP.GT.AND P0, PT, R6, R7, PT ;  /* 0x000000070600720b */ /* 0x000fc80003f04000 */
[----:B------:R-:W-:-:S04]  /*05c0*/  FSEL R7, R6, R7, P0 ;  /* 0x0000000706077208 */ /* 0x000fc80000000000 */
[----:B--2---:R-:W-:-:S04]  /*05d0*/  FSETP.GT.AND P0, PT, R7, R8, PT ;  /* 0x000000080700720b */ /* 0x004fc80003f04000 */
[----:B------:R-:W-:-:S04]  /*05e0*/  FSEL R8, R7, R8, P0 ;  /* 0x0000000807087208 */ /* 0x000fc80000000000 */
[----:B------:R-:W-:-:S04]  /*05f0*/  FSETP.GT.AND P0, PT, R8, R9, PT ;  /* 0x000000090800720b */ /* 0x000fc80003f04000 */
[----:B------:R-:W-:-:S04]  /*0600*/  FSEL R9, R8, R9, P0 ;  /* 0x0000000908097208 */ /* 0x000fc80000000000 */
[----:B------:R-:W-:-:S04]  /*0610*/  FSETP.GT.AND P0, PT, R9, R10, PT ;  /* 0x0000000a0900720b */ /* 0x000fc80003f04000 */
[----:B------:R-:W-:-:S04]  /*0620*/  FSEL R10, R9, R10, P0 ;  /* 0x0000000a090a7208 */ /* 0x000fc80000000000 */
[----:B------:R-:W-:-:S04]  /*0630*/  FSETP.GT.AND P0, PT, R10, R11, PT ;  /* 0x0000000b0a00720b */ /* 0x000fc80003f04000 */
        /* <DEDUP_REMOVED lines=10> */
[----:B------:R-:W-:Y:S01]  /*06e0*/  FSEL R0, R0, R3, P0 ;  /* 0x0000000300007208 */ /* 0x000fe20000000000 */
[----:B------:R-:W-:Y:S08]  /*06f0*/  BRA.U UP0, `(.L_x_66) ;  /* 0xfffffffd00587547 */ /* 0x000ff0000b83ffff */
[----:B------:R-:W-:-:S12]  /*0700*/  UIADD3 UR4, UPT, UPT, UR4, 0x1, URZ ;  /* 0x0000000104047890 */ /* 0x000fd8000fffe0ff */
.L_x_65:
[----:B------:R-:W-:-:S09]  /*0710*/  UISETP.NE.AND UP0, UPT, UR8, URZ, UPT ;  /* 0x000000ff0800728c */ /* 0x000fd2000bf05270 */
[----:B------:R-:W-:Y:S05]  /*0720*/  BRA.U !UP0, `(.L_x_64) ;  /* 0x0000000508107547 */ /* 0x000fea000b800000 */
        /* <DEDUP_REMOVED lines=14> */
[----:B------:R-:W5:Y:S01]  /*0810*/  LDS R13, [UR6+0x14] ;  /* 0x00001406ff0d7984 */ /* 0x000f620008000800 */
[----:B0-----:R-:W-:-:S04]  /*0820*/  FSETP.GT.AND P0, PT, R0, R3, PT ;  /* 0x000000030000720b */ /* 0x001fc80003f04000 */
[----:B------:R-:W-:Y:S02]  /*0830*/  FSEL R0, R0, R3, P0 ;  /* 0x0000000300007208 */ /* 0x000fe40000000000 */
[----:B------:R-:W0:Y:S02]  /*0840*/  LDS R3, [UR6+0x18] ;  /* 0x00001806ff037984 */ /* 0x000e240008000800 */
[----:B-1----:R-:W-:-:S04]  /*0850*/  FSETP.GT.AND P0, PT, R0, R5, PT ;  /* 0x000000050000720b */ /* 0x002fc80003f04000 */
[----:B------:R-:W-:Y:S02]  /*0860*/  FSEL R0, R0, R5, P0 ;  /* 0x0000000500007208 */ /* 0x000fe40000000000 */
[----:B------:R-:W1:Y:S02]  /*0870*/  LDS R5, [UR6+0x1c] ;  /* 0x00001c06ff057984 */ /* 0x000e640008000800 */
        /* <DEDUP_REMOVED lines=8> */
[----:B0-----:R-:W-:-:S04]  /*0900*/  FSETP.GT.AND P0, PT, R0, R3, PT ;  /* 0x000000030000720b */ /* 0x001fc80003f04000 */
[----:B------:R-:W-:-:S04]  /*0910*/  FSEL R0, R0, R3, P0 ;  /* 0x0000000300007208 */ /* 0x000fc80000000000 */
[----:B-1----:R-:W-:-:S04]  /*0920*/  FSETP.GT.AND P0, PT, R0, R5, PT ;  /* 0x000000050000720b */ /* 0x002fc80003f04000 */
[----:B------:R-:W-:-:S09]  /*0930*/  FSEL R0, R0, R5, P0 ;  /* 0x0000000500007208 */ /* 0x000fd20000000000 */
.L_x_67:
        /* <DEDUP_REMOVED lines=22> */
.L_x_68:
[----:B------:R-:W-:Y:S05]  /*0aa0*/  BRA.U !UP1, `(.L_x_64) ;  /* 0x0000000109307547 */ /* 0x000fea000b800000 */
[----:B------:R-:W0:Y:S01]  /*0ab0*/  S2UR UR7, SR_CgaCtaId ;  /* 0x00000000000779c3 */ /* 0x000e220000008800 */
[----:B------:R-:W-:Y:S01]  /*0ac0*/  UMOV UR6, 0x400 ;  /* 0x0000040000067882 */ /* 0x000fe20000000000 */
[----:B------:R-:W-:Y:S02]  /*0ad0*/  UIADD3 UR5, UPT, UPT, -UR5, URZ, URZ ;  /* 0x000000ff05057290 */ /* 0x000fe4000fffe1ff */
[----:B0-----:R-:W-:-:S04]  /*0ae0*/  ULEA UR6, UR7, UR6, 0x18 ;  /* 0x0000000607067291 */ /* 0x001fc8000f8ec0ff */
[----:B------:R-:W-:-:S12]  /*0af0*/  ULEA UR4, UR4, UR6, 0x2 ;  /* 0x0000000604047291 */ /* 0x000fd8000f8e10ff */
.L_x_69:
[----:B------:R-:W0:Y:S01]  /*0b00*/  LDS R3, [UR4] ;  /* 0x00000004ff037984 */ /* 0x000e220008000800 */
[----:B------:R-:W-:Y:S02]  /*0b10*/  UIADD3 UR5, UPT, UPT, UR5, 0x1, URZ ;  /* 0x0000000105057890 */ /* 0x000fe4000fffe0ff */
[----:B------:R-:W-:Y:S02]  /*0b20*/  UIADD3 UR4, UPT, UPT, UR4, 0x4, URZ ;  /* 0x0000000404047890 */ /* 0x000fe4000fffe0ff */
[----:B------:R-:W-:Y:S01]  /*0b30*/  UISETP.NE.AND UP0, UPT, UR5, URZ, UPT ;  /* 0x000000ff0500728c */ /* 0x000fe2000bf05270 */
[----:B0-----:R-:W-:-:S04]  /*0b40*/  FSETP.GT.AND P0, PT, R0, R3, PT ;  /* 0x000000030000720b */ /* 0x001fc80003f04000 */
[----:B------:R-:W-:-:S04]  /*0b50*/  FSEL R0, R0, R3, P0 ;  /* 0x0000000300007208 */ /* 0x000fc80000000000 */
[----:B------:R-:W-:Y:S05]  /*0b60*/  BRA.U UP0, `(.L_x_69) ;  /* 0xfffffffd00e47547 */ /* 0x000fea000b83ffff */
.L_x_64:
[----:B------:R-:W0:Y:S02]  /*0b70*/  LDC.64 R2, c[0x0][0x390] ;  /* 0x0000e400ff027b82 */ /* 0x000e240000000a00 */
[----:B0-----:R-:W-:Y:S01]  /*0b80*/  STG.E desc[UR10][R2.64], R0 ;  /* 0x0000000002007986 */ /* 0x001fe2000c10190a */
[----:B------:R-:W-:Y:S05]  /*0b90*/  EXIT ;  /* 0x000000000000794d */ /* 0x000fea0003800000 */
.L_x_70:
        /* <DEDUP_REMOVED lines=14> */
.L_x_107:


//--------------------- .text._Z34reduce_by_chunks_and_absmax_kernelIfEvPPT_PyPiiiS1_ --------------------------
	.section	.text._Z34reduce_by_chunks_and_absmax_kernelIfEvPPT_PyPiiiS1_,"ax",@progbits
	.align	128
        .global         _Z34reduce_by_chunks_and_absmax_kernelIfEvPPT_PyPiiiS1_
        .type           _Z34reduce_by_chunks_and_absmax_kernelIfEvPPT_PyPiiiS1_,@function
        .size           _Z34reduce_by_chunks_and_absmax_kernelIfEvPPT_PyPiiiS1_,(.L_x_103 - _Z34reduce_by_chunks_and_absmax_kernelIfEvPPT_PyPiiiS1_)
        .other          _Z34reduce_by_chunks_and_absmax_kernelIfEvPPT_PyPiiiS1_,@"STO_CUDA_ENTRY STV_DEFAULT"
_Z34reduce_by_chunks_and_absmax_kernelIfEvPPT_PyPiiiS1_:
.text._Z34reduce_by_chunks_and_absmax_kernelIfEvPPT_PyPiiiS1_:
[----:B------:R-:W-:Y:S08]  /*0000*/  LDC R1, c[0x0][0x37c] ;  /* 0x0000df00ff017b82 */ /* 0x000ff00000000800 */
[----:B------:R-:W0:Y:S01]  /*0010*/  LDC.64 R4, c[0x0][0x388] ;  /* 0x0000e200ff047b82 */ /* 0x000e220000000a00 */
[----:B------:R-:W1:Y:S07]  /*0020*/  LDCU.64 UR10, c[0x0][0x358] ;  /* 0x00006b00ff0a77ac */ /* 0x000e6e0008000a00 */
[----:B------:R-:W0:Y:S02]  /*0030*/  LDC.64 R8, c[0x0][0x398] ;  /* 0x0000e600ff087b82 */ /* 0x000e240000000a00 */
[----:B0-----:R-:W-:-:S05]  /*0040*/  IMAD.WIDE R4, R9, 0x8, R4 ;  /* 0x0000000809047825 */ /* 0x001fca00078e0204 */
[----:B-1----:R-:W2:Y:S01]  /*0050*/  LDG.E.64 R6, desc[UR10][R4.64] ;  /* 0x0000000a04067981 */ /* 0x002ea2000c1e1b00 */
[----:B------:R-:W0:Y:S01]  /*0060*/  S2R R0, SR_TID.X ;  /* 0x0000000000007919 */ /* 0x000e220000002100 */
[----:B------:R-:W0:Y:S01]  /*0070*/  S2R R2, SR_CTAID.X ;  /* 0x0000000000027919 */ /* 0x000e220000002500 */
[----:B------:R-:W-:Y:S01]  /*0080*/  I2FP.F32.S32 R8, R8 ;  /* 0x0000000800087245 */ /* 0x000fe20000201400 */
[----:B------:R-:W1:Y:S01]  /*0090*/  LDCU UR6, c[0x0][0x360] ;  /* 0x00006c00ff0677ac */ /* 0x000e620008000800 */
[----:B------:R3:W5:Y:S03]  /*00a0*/  LDG.E.64 R12, desc[UR10][R4.64+0x8] ;  /* 0x0000080a040c7981 */ /* 0x000766000c1e1b00 */
[----:B------:R-:W-:Y:S01]  /*00b0*/  VIADD R9, R8, 0x1800000 ;  /* 0x0180000008097836 */ /* 0x000fe20000000000 */
[----:B------:R-:W1:Y:S04]  /*00c0*/  LDCU UR4, c[0x0][0x370] ;  /* 0x00006e00ff0477ac */ /* 0x000e680008000800 */
[----:B------:R-:W-:-:S04]  /*00d0*/  LOP3.LUT R9, R9, 0x7f800000, RZ, 0xc0, !PT ;  /* 0x7f80000009097812 */ /* 0x000fc800078ec0ff */
[----:B------:R-:W-:Y:S01]  /*00e0*/  ISETP.GT.U32.AND P0, PT, R9, 0x1ffffff, PT ;  /* 0x01ffffff0900780c */ /* 0x000fe20003f04070 */
[----:B-1----:R-:W-:Y:S02]  /*00f0*/  UIMAD UR4, UR6, UR4, URZ ;  /* 0x00000004060472a4 */ /* 0x002fe4000f8e02ff */
[----:B0-----:R-:W-:-:S05]  /*0100*/  IMAD R3, R2, UR6, R0 ;  /* 0x0000000602037c24 */ /* 0x001fca000f8e0200 */
[----:B--2---:R-:W-:-:S05]  /*0110*/  IADD3 R3, P1, PT, R3, R6, RZ ;  /* 0x0000000603037210 */ /* 0x004fca0007f3e0ff */
[----:B---3--:R-:W-:Y:S01]  /*0120*/  IMAD.X R4, RZ, RZ, R7, P1 ;  /* 0x000000ffff047224 */ /* 0x008fe200008e0607 */
[----:B------:R-:W-:Y:S07]  /*0130*/  @P0 BRA `(.L_x_71) ;  /* 0x00000000000c0947 */ /* 0x000fee0003800000 */
[----:B------:R-:W-:-:S07]  /*0140*/  MOV R6, 0x160 ;  /* 0x0000016000067802 */ /* 0x000fce0000000f00 */
[----:B-----5:R-:W-:Y:S05]  /*0150*/  CALL.REL.NOINC `($__internal_1_$__cuda_sm20_rcp_rn_f32_slowpath) ;  /* 0x0000001c00e07944 */ /* 0x020fea0003c00000 */
[----:B------:R-:W-:Y:S05]  /*0160*/  BRA `(.L_x_72) ;  /* 0x0000000000107947 */ /* 0x000fea0003800000 */
.L_x_71:
[----:B------:R-:W0:Y:S02]  /*0170*/  MUFU.RCP R5, R8 ;  /* 0x0000000800057308 */ /* 0x000e240000001000 */
[----:B0-----:R-:W-:-:S04]  /*0180*/  FFMA R6, R8, R5, -1 ;  /* 0xbf80000008067423 */ /* 0x001fc80000000005 */
[----:B------:R-:W-:-:S04]  /*0190*/  FADD.FTZ R6, -R6, -RZ ;  /* 0x800000ff06067221 */ /* 0x000fc80000010100 */
[----:B------:R-:W-:-:S07]  /*01a0*/  FFMA R5, R5, R6, R5 ;  /* 0x0000000605057223 */ /* 0x000fce0000000005 */
.L_x_72:
[----:B-----5:R-:W-:Y:S01]  /*01b0*/  ISETP.GE.U32.AND P0, PT, R3, R12, PT ;  /* 0x0000000c0300720c */ /* 0x020fe20003f06070 */
[----:B------:R-:W-:Y:S01]  /*01c0*/  BSSY.RECONVERGENT B0, `(.L_x_73) ;  /* 0x0000155000007945 */ /* 0x000fe20003800200 */
[----:B------:R-:W-:Y:S02]  /*01d0*/  IMAD.MOV.U32 R6, RZ, RZ, RZ ;  /* 0x000000ffff067224 */ /* 0x000fe400078e00ff */
[----:B------:R-:W-:-:S13]  /*01e0*/  ISETP.GE.U32.AND.EX P0, PT, R4, R13, PT, P0 ;  /* 0x0000000d0400720c */ /* 0x000fda0003f06100 */
[----:B------:R-:W-:Y:S05]  /*01f0*/  @P0 BRA `(.L_x_74) ;  /* 0x0000001400440947 */ /* 0x000fea0003800000 */
[----:B------:R-:W0:Y:S08]  /*0200*/  LDC.64 R20, c[0x0][0x398] ;  /* 0x0000e600ff147b82 */ /* 0x000e300000000a00 */
[----:B------:R-:W1:Y:S01]  /*0210*/  LDC.64 R10, c[0x0][0x380] ;  /* 0x0000e000ff0a7b82 */ /* 0x000e620000000a00 */
[----:B0-----:R-:W-:Y:S01]  /*0220*/  ISETP.GE.AND P0, PT, R20, 0x1, PT ;  /* 0x000000011400780c */ /* 0x001fe20003f06270 */
[----:B-1----:R-:W-:-:S12]  /*0230*/  IMAD.WIDE R10, R21, 0x8, R10 ;  /* 0x00000008150a7825 */ /* 0x002fd800078e020a */
[----:B------:R-:W-:Y:S05]  /*0240*/  @!P0 BRA `(.L_x_75) ;  /* 0x0000001000fc8947 */ /* 0x000fea0003800000 */
[C---:B------:R-:W-:Y:S01]  /*0250*/  LOP3.LUT R8, R20.reuse, 0x7ffffff0, RZ, 0xc0, !PT ;  /* 0x7ffffff014087812 */ /* 0x040fe200078ec0ff */
[----:B------:R-:W-:Y:S01]  /*0260*/  IMAD.MOV.U32 R6, RZ, RZ, RZ ;  /* 0x000000ffff067224 */ /* 0x000fe200078e00ff */
[C---:B------:R-:W-:Y:S02]  /*0270*/  LOP3.LUT R7, R20.reuse, 0xf, RZ, 0xc0, !PT ;  /* 0x0000000f14077812 */ /* 0x040fe400078ec0ff */
[C---:B------:R-:W-:Y:S01]  /*0280*/  LOP3.LUT R9, R20.reuse, 0x7, RZ, 0xc0, !PT ;  /* 0x0000000714097812 */ /* 0x040fe200078ec0ff */
[----:B------:R-:W-:Y:S01]  /*0290*/  IMAD.MOV R21, RZ, RZ, -R8 ;  /* 0x000000ffff157224 */ /* 0x000fe200078e0a08 */
[----:B------:R-:W-:-:S07]  /*02a0*/  LOP3.LUT R20, R20, 0x3, RZ, 0xc0, !PT ;  /* 0x0000000314147812 */ /* 0x000fce00078ec0ff */
.L_x_81:
[----:B------:R-:W0:Y:S01]  /*02b0*/  LDCU UR5, c[0x0][0x398] ;  /* 0x00007300ff0577ac */ /* 0x000e220008000800 */
[----:B------:R-:W-:Y:S01]  /*02c0*/  IMAD.MOV.U32 R22, RZ, RZ, RZ ;  /* 0x000000ffff167224 */ /* 0x000fe200078e00ff */
[----:B------:R-:W-:Y:S01]  /*02d0*/  CS2R R16, SRZ ;  /* 0x0000000000107805 */ /* 0x000fe2000001ff00 */
[----:B0-----:R-:W-:-:S09]  /*02e0*/  UISETP.GE.U32.AND UP0, UPT, UR5, 0x10, UPT ;  /* 0x000000100500788c */ /* 0x001fd2000bf06070 */
[----:B------:R-:W-:Y:S05]  /*02f0*/  BRA.U !UP0, `(.L_x_76) ;  /* 0x0000000908407547 */ /* 0x000fea000b800000 */
[----:B------:R-:W0:Y:S01]  /*0300*/  LDCU.64 UR8, c[0x0][0x390] ;  /* 0x00007200ff0877ac */ /* 0x000e220008000a00 */
[----:B------:R-:W-:Y:S01]  /*0310*/  IMAD.MOV.U32 R24, RZ, RZ, R21 ;  /* 0x000000ffff187224 */ /* 0x000fe200078e0015 */
[----:B------:R-:W-:Y:S01]  /*0320*/  CS2R R16, SRZ ;  /* 0x0000000000107805 */ /* 0x000fe2000001ff00 */
[----:B0-----:R-:W-:-:S04]  /*0330*/  UIADD3 UR5, UP0, UPT, UR8, 0x20, URZ ;  /* 0x0000002008057890 */ /* 0x001fc8000ff1e0ff */
[----:B------:R-:W-:Y:S02]  /*0340*/  UIADD3.X UR7, UPT, UPT, URZ, UR9, URZ, UP0, !UPT ;  /* 0x00000009ff077290 */ /* 0x000fe400087fe4ff */
[----:B------:R-:W-:-:S04]  /*0350*/  IMAD.U32 R22, RZ, RZ, UR5 ;  /* 0x00000005ff167e24 */ /* 0x000fc8000f8e00ff */
[----:B------:R-:W-:-:S07]  /*0360*/  IMAD.U32 R23, RZ, RZ, UR7 ;  /* 0x00000007ff177e24 */ /* 0x000fce000f8e00ff */
.L_x_77:
[----:B------:R-:W2:Y:S01]  /*0370*/  LDG.E R19, desc[UR10][R22.64+-0x20] ;  /* 0xffffe00a16137981 */ /* 0x000ea2000c1e1900 */
[----:B------:R-:W2:Y:S01]  /*0380*/  LDC.64 R14, c[0x0][0x380] ;  /* 0x0000e000ff0e7b82 */ /* 0x000ea20000000a00 */
[C---:B------:R-:W-:Y:S01]  /*0390*/  IMAD.SHL.U32 R26, R3.reuse, 0x4, RZ ;  /* 0x00000004031a7824 */ /* 0x040fe200078e00ff */
[----:B------:R-:W-:Y:S01]  /*03a0*/  SHF.L.U64.HI R25, R3, 0x2, R4 ;  /* 0x0000000203197819 */ /* 0x000fe20000010204 */
[----:B------:R-:W3:Y:S01]  /*03b0*/  LDG.E R27, desc[UR10][R22.64+-0x1c] ;  /* 0xffffe40a161b7981 */ /* 0x000ee2000c1e1900 */
[----:B--2---:R-:W-:-:S06]  /*03c0*/  IMAD.WIDE R18, R19, 0x8, R14 ;  /* 0x0000000813127825 */ /* 0x004fcc00078e020e */
[----:B------:R-:W2:Y:S02]  /*03d0*/  LDG.E.64 R18, desc[UR10][R18.64] ;  /* 0x0000000a12127981 */ /* 0x000ea4000c1e1b00 */
[----:B--2---:R-:W-:-:S05]  /*03e0*/  IADD3 R18, P0, PT, R18, R26, RZ ;  /* 0x0000001a12127210 */ /* 0x004fca0007f1e0ff */
[----:B------:R-:W-:-:S05]  /*03f0*/  IMAD.X R19, R19, 0x1, R25, P0 ;  /* 0x0000000113137824 */ /* 0x000fca00000e0619 */
[----:B------:R-:W2:Y:S02]  /*0400*/  LDG.E R28, desc[UR10][R18.64] ;  /* 0x0000000a121c7981 */ /* 0x000ea4000c1e1900 */
[----:B--2---:R-:W0:Y:S02]  /*0410*/  F2F.F64.F32 R18, R28 ;  /* 0x0000001c00127310 */ /* 0x004e240000201800 */
[----:B0-----:R-:W-:Y:S01]  /*0420*/  DADD R18, R18, R16 ;  /* 0x0000000012127229 */ /* 0x001fe20000000010 */
[----:B---3--:R-:W-:Y:S02]  /*0430*/  IMAD.WIDE R16, R27, 0x8, R14 ;  /* 0x000000081b107825 */ /* 0x008fe400078e020e */
[----:B------:R-:W2:Y:S04]  /*0440*/  LDG.E R27, desc[UR10][R22.64+-0x18] ;  /* 0xffffe80a161b7981 */ /* 0x000ea8000c1e1900 */
[----:B------:R-:W3:Y:S02]  /*0450*/  LDG.E.64 R16, desc[UR10][R16.64] ;  /* 0x0000000a10107981 */ /* 0x000ee4000c1e1b00 */
[----:B---3--:R-:W-:-:S05]  /*0460*/  IADD3 R16, P0, PT, R16, R26, RZ ;  /* 0x0000001a10107210 */ /* 0x008fca0007f1e0ff */
[----:B------:R-:W-:-:S05]  /*0470*/  IMAD.X R17, R17, 0x1, R25, P0 ;  /* 0x0000000111117824 */ /* 0x000fca00000e0619 */
[----:B------:R-:W3:Y:S02]  /*0480*/  LDG.E R29, desc[UR10][R16.64] ;  /* 0x0000000a101d7981 */ /* 0x000ee4000c1e1900 */
[----:B---3--:R-:W0:Y:S02]  /*0490*/  F2F.F64.F32 R16, R29 ;  /* 0x0000001d00107310 */ /* 0x008e240000201800 */
[----:B0-----:R-:W-:Y:S01]  /*04a0*/  DADD R18, R18, R16 ;  /* 0x0000000012127229 */ /* 0x001fe20000000010 */
[----:B--2---:R-:W-:Y:S02]  /*04b0*/  IMAD.WIDE R16, R27, 0x8, R14 ;  /* 0x000000081b107825 */ /* 0x004fe400078e020e */
        /* <DEDUP_REMOVED lines=95> */
[--C-:B--2---:R-:W-:Y:S02]  /*0ab0*/  IMAD.WIDE R16, R27, 0x8, R14.reuse ;  /* 0x000000081b107825 */ /* 0x104fe400078e020e */
[----:B------:R-:W2:Y:S04]  /*0ac0*/  LDG.E R27, desc[UR10][R22.64+0x1c] ;  /* 0x00001c0a161b7981 */ /* 0x000ea8000c1e1900 */
[----:B------:R-:W3:Y:S01]  /*0ad0*/  LDG.E.64 R16, desc[UR10][R16.64] ;  /* 0x0000000a10107981 */ /* 0x000ee2000c1e1b00 */
[----:B--2---:R-:W-:-:S06]  /*0ae0*/  IMAD.WIDE R14, R27, 0x8, R14 ;  /* 0x000000081b0e7825 */ /* 0x004fcc00078e020e */
[----:B------:R-:W2:Y:S01]  /*0af0*/  LDG.E.64 R14, desc[UR10][R14.64] ;  /* 0x0000000a0e0e7981 */ /* 0x000ea2000c1e1b00 */
[----:B---3--:R-:W-:-:S05]  /*0b00*/  IADD3 R16, P0, PT, R16, R26, RZ ;  /* 0x0000001a10107210 */ /* 0x008fca0007f1e0ff */
[----:B------:R-:W-:-:S05]  /*0b10*/  IMAD.X R17, R17, 0x1, R25, P0 ;  /* 0x0000000111117824 */ /* 0x000fca00000e0619 */
[----:B------:R-:W3:Y:S01]  /*0b20*/  LDG.E R28, desc[UR10][R16.64] ;  /* 0x0000000a101c7981 */ /* 0x000ee2000c1e1900 */
[----:B--2---:R-:W-:-:S05]  /*0b30*/  IADD3 R26, P0, PT, R14, R26, RZ ;  /* 0x0000001a0e1a7210 */ /* 0x004fca0007f1e0ff */
[----:B------:R-:W-:-:S05]  /*0b40*/  IMAD.X R27, R15, 0x1, R25, P0 ;  /* 0x000000010f1b7824 */ /* 0x000fca00000e0619 */
[----:B------:R-:W2:Y:S01]  /*0b50*/  LDG.E R26, desc[UR10][R26.64] ;  /* 0x0000000a1a1a7981 */ /* 0x000ea2000c1e1900 */
[----:B---3--:R-:W0:Y:S01]  /*0b60*/  F2F.F64.F32 R16, R28 ;  /* 0x0000001c00107310 */ /* 0x008e220000201800 */
[----:B------:R-:W-:-:S05]  /*0b70*/  VIADD R24, R24, 0x10 ;  /* 0x0000001018187836 */ /* 0x000fca0000000000 */
[----:B------:R-:W-:Y:S02]  /*0b80*/  ISETP.NE.AND P0, PT, R24, RZ, PT ;  /* 0x000000ff1800720c */ /* 0x000fe40003f05270 */
[----:B------:R-:W-:Y:S01]  /*0b90*/  IADD3 R22, P1, PT, R22, 0x40, RZ ;  /* 0x0000004016167810 */ /* 0x000fe20007f3e0ff */
[----:B0-----:R-:W-:-:S04]  /*0ba0*/  DADD R16, R18, R16 ;  /* 0x0000000012107229 */ /* 0x001fc80000000010 */
[----:B------:R-:W-:Y:S01]  /*0bb0*/  IMAD.X R23, RZ, RZ, R23, P1 ;  /* 0x000000ffff177224 */ /* 0x000fe200008e0617 */
[----:B--2---:R-:W0:Y:S03]  /*0bc0*/  F2F.F64.F32 R14, R26 ;  /* 0x0000001a000e7310 */ /* 0x004e260000201800 */
[----:B0-----:R-:W-:Y:S02]  /*0bd0*/  DADD R16, R16, R14 ;  /* 0x0000000010107229 */ /* 0x001fe4000000000e */
[----:B------:R-:W-:Y:S09]  /*0be0*/  @P0 BRA `(.L_x_77) ;  /* 0xfffffff400e00947 */ /* 0x000ff2000383ffff */
[----:B------:R-:W-:-:S07]  /*0bf0*/  IMAD.MOV.U32 R22, RZ, RZ, R8 ;  /* 0x000000ffff167224 */ /* 0x000fce00078e0008 */
.L_x_76:
[----:B------:R-:W-:-:S13]  /*0c00*/  ISETP.NE.AND P0, PT, R7, RZ, PT ;  /* 0x000000ff0700720c */ /* 0x000fda0003f05270 */
[----:B------:R-:W-:Y:S05]  /*0c10*/  @!P0 BRA `(.L_x_78) ;  /* 0x0000000800508947 */ /* 0x000fea0003800000 */
[----:B------:R-:W-:Y:S01]  /*0c20*/  VIADD R14, R7, 0xffffffff ;  /* 0xffffffff070e7836 */ /* 0x000fe20000000000 */
[----:B------:R-:W-:-:S04]  /*0c30*/  ISETP.NE.AND P0, PT, R9, RZ, PT ;  /* 0x000000ff0900720c */ /* 0x000fc80003f05270 */
[----:B------:R-:W-:-:S13]  /*0c40*/  ISETP.GE.U32.AND P1, PT, R14, 0x7, PT ;  /* 0x000000070e00780c */ /* 0x000fda0003f26070 */
[----:B------:R-:W-:Y:S05]  /*0c50*/  @!P1 BRA `(.L_x_79) ;  /* 0x0000000400189947 */ /* 0x000fea0003800000 */
[----:B------:R-:W0:Y:S08]  /*0c60*/  LDC.64 R28, c[0x0][0x390] ;  /* 0x0000e400ff1c7b82 */ /* 0x000e300000000a00 */
[----:B------:R-:W1:Y:S01]  /*0c70*/  LDC.64 R14, c[0x0][0x380] ;  /* 0x0000e000ff0e7b82 */ /* 0x000e620000000a00 */
[----:B0-----:R-:W-:-:S05]  /*0c80*/  IMAD.WIDE.U32 R28, R22, 0x4, R28 ;  /* 0x00000004161c7825 */ /* 0x001fca00078e001c */
[----:B------:R-:W1:Y:S01]  /*0c90*/  LDG.E R19, desc[UR10][R28.64] ;  /* 0x0000000a1c137981 */ /* 0x000e62000c1e1900 */
[C---:B------:R-:W-:Y:S01]  /*0ca0*/  IMAD.SHL.U32 R26, R3.reuse, 0x4, RZ ;  /* 0x00000004031a7824 */ /* 0x040fe200078e00ff */
[----:B------:R-:W-:Y:S02]  /*0cb0*/  SHF.L.U64.HI R27, R3, 0x2, R4 ;  /* 0x00000002031b7819 */ /* 0x000fe40000010204 */
[----:B------:R-:W2:Y:S01]  /*0cc0*/  LDG.E R23, desc[UR10][R28.64+0x4] ;  /* 0x0000040a1c177981 */ /* 0x000ea2000c1e1900 */
[----:B-1----:R-:W-:-:S06]  /*0cd0*/  IMAD.WIDE R18, R19, 0x8, R14 ;  /* 0x0000000813127825 */ /* 0x002fcc00078e020e */
        /* <DEDUP_REMOVED lines=12> */
[----:B---3--:R0:W1:Y:S02]  /*0da0*/  F2F.F64.F32 R16, R25 ;  /* 0x0000001900107310 */ /* 0x0080640000201800 */
[----:B0-----:R-:W3:Y:S01]  /*0db0*/  LDG.E R25, desc[UR10][R28.64+0x10] ;  /* 0x0000100a1c197981 */ /* 0x001ee2000c1e1900 */
[----:B-1----:R-:W-:Y:S01]  /*0dc0*/  DADD R18, R18, R16 ;  /* 0x0000000012127229 */ /* 0x002fe20000000010 */
[----:B--2---:R-:W-:Y:S02]  /*0dd0*/  IMAD.WIDE R16, R23, 0x8, R14 ;  /* 0x0000000817107825 */ /* 0x004fe400078e020e */
[----:B------:R-:W2:Y:S04]  /*0de0*/  LDG.E R23, desc[UR10][R28.64+0xc] ;  /* 0x00000c0a1c177981 */ /* 0x000ea8000c1e1900 */
[----:B------:R-:W4:Y:S02]  /*0df0*/  LDG.E.64 R16, desc[UR10][R16.64] ;  /* 0x0000000a10107981 */ /* 0x000f24000c1e1b00 */
[----:B----4-:R-:W-:-:S05]  /*0e00*/  IADD3 R16, P1, PT, R16, R26, RZ ;  /* 0x0000001a10107210 */ /* 0x010fca0007f3e0ff */
[----:B------:R-:W-:-:S05]  /*0e10*/  IMAD.X R17, R17, 0x1, R27, P1 ;  /* 0x0000000111117824 */ /* 0x000fca00008e061b */
[----:B------:R-:W4:Y:S02]  /*0e20*/  LDG.E R24, desc[UR10][R16.64] ;  /* 0x0000000a10187981 */ /* 0x000f24000c1e1900 */
[----:B----4-:R-:W0:Y:S02]  /*0e30*/  F2F.F64.F32 R16, R24 ;  /* 0x0000001800107310 */ /* 0x010e240000201800 */
[----:B0-----:R-:W-:Y:S01]  /*0e40*/  DADD R16, R18, R16 ;  /* 0x0000000012107229 */ /* 0x001fe20000000010 */
[----:B--2---:R-:W-:-:S06]  /*0e50*/  IMAD.WIDE R18, R23, 0x8, R14 ;  /* 0x0000000817127825 */ /* 0x004fcc00078e020e */
[----:B------:R-:W2:Y:S02]  /*0e60*/  LDG.E.64 R18, desc[UR10][R18.64] ;  /* 0x0000000a12127981 */ /* 0x000ea4000c1e1b00 */
[----:B--2---:R-:W-:-:S05]  /*0e70*/  IADD3 R18, P1, PT, R18, R26, RZ ;  /* 0x0000001a12127210 */ /* 0x004fca0007f3e0ff */
[----:B------:R-:W-:-:S05]  /*0e80*/  IMAD.X R19, R19, 0x1, R27, P1 ;  /* 0x0000000113137824 */ /* 0x000fca00008e061b */
[----:B------:R3:W2:Y:S02]  /*0e90*/  LDG.E R23, desc[UR10][R18.64] ;  /* 0x0000000a12177981 */ /* 0x0006a4000c1e1900 */
[----:B---3--:R-:W-:-:S06]  /*0ea0*/  IMAD.WIDE R18, R25, 0x8, R14 ;  /* 0x0000000819127825 */ /* 0x008fcc00078e020e */
[----:B------:R-:W3:Y:S02]  /*0eb0*/  LDG.E.64 R18, desc[UR10][R18.64] ;  /* 0x0000000a12127981 */ /* 0x000ee4000c1e1b00 */
[----:B---3--:R-:W-:-:S05]  /*0ec0*/  IADD3 R24, P1, PT, R18, R26, RZ ;  /* 0x0000001a12187210 */ /* 0x008fca0007f3e0ff */
[----:B------:R-:W-:-:S05]  /*0ed0*/  IMAD.X R25, R19, 0x1, R27, P1 ;  /* 0x0000000113197824 */ /* 0x000fca00008e061b */
[----:B------:R-:W3:Y:S04]  /*0ee0*/  LDG.E R24, desc[UR10][R24.64] ;  /* 0x0000000a18187981 */ /* 0x000ee8000c1e1900 */
[----:B------:R-:W4:Y:S02]  /*0ef0*/  LDG.E R25, desc[UR10][R28.64+0x14] ;  /* 0x0000140a1c197981 */ /* 0x000f24000c1e1900 */
[----:B----4-:R-:W-:-:S06]  /*0f00*/  IMAD.WIDE R18, R25, 0x8, R14 ;  /* 0x0000000819127825 */ /* 0x010fcc00078e020e */
[----:B------:R-:W4:Y:S02]  /*0f10*/  LDG.E.64 R18, desc[UR10][R18.64] ;  /* 0x0000000a12127981 */ /* 0x000f24000c1e1b00 */
[----:B----4-:R-:W-:-:S05]  /*0f20*/  IADD3 R18, P1, PT, R18, R26, RZ ;  /* 0x0000001a12127210 */ /* 0x010fca0007f3e0ff */
[----:B------:R-:W-:-:S05]  /*0f30*/  IMAD.X R19, R19, 0x1, R27, P1 ;  /* 0x0000000113137824 */ /* 0x000fca00008e061b */
[----:B------:R0:W4:Y:S04]  /*0f40*/  LDG.E R25, desc[UR10][R18.64] ;  /* 0x0000000a12197981 */ /* 0x000128000c1e1900 */
[----:B------:R-:W0:Y:S04]  /*0f50*/  LDG.E R19, desc[UR10][R28.64+0x18] ;  /* 0x0000180a1c137981 */ /* 0x000e28000c1e1900 */
[----:B------:R-:W5:Y:S01]  /*0f60*/  LDG.E R28, desc[UR10][R28.64+0x1c] ;  /* 0x00001c0a1c1c7981 */ /* 0x000f62000c1e1900 */
[----:B0-----:R-:W-:-:S06]  /*0f70*/  IMAD.WIDE R18, R19, 0x8, R14 ;  /* 0x0000000813127825 */ /* 0x001fcc00078e020e */
[----:B------:R-:W2:Y:S01]  /*0f80*/  LDG.E.64 R18, desc[UR10][R18.64] ;  /* 0x0000000a12127981 */ /* 0x000ea2000c1e1b00 */
[----:B-----5:R-:W-:-:S06]  /*0f90*/  IMAD.WIDE R14, R28, 0x8, R14 ;  /* 0x000000081c0e7825 */ /* 0x020fcc00078e020e */
[----:B------:R-:W5:Y:S01]  /*0fa0*/  LDG.E.64 R14, desc[UR10][R14.64] ;  /* 0x0000000a0e0e7981 */ /* 0x000f62000c1e1b00 */
[----:B--2---:R-:W-:-:S05]  /*0fb0*/  IADD3 R18, P1, PT, R18, R26, RZ ;  /* 0x0000001a12127210 */ /* 0x004fca0007f3e0ff */
[----:B------:R-:W-:Y:S01]  /*0fc0*/  IMAD.X R19, R19, 0x1, R27, P1 ;  /* 0x0000000113137824 */ /* 0x000fe200008e061b */
[----:B-----5:R-:W-:-:S04]  /*0fd0*/  IADD3 R26, P1, PT, R14, R26, RZ ;  /* 0x0000001a0e1a7210 */ /* 0x020fc80007f3e0ff */
[----:B------:R0:W2:Y:S01]  /*0fe0*/  LDG.E R28, desc[UR10][R18.64] ;  /* 0x0000000a121c7981 */ /* 0x0000a2000c1e1900 */
[----:B------:R-:W-:-:S05]  /*0ff0*/  IMAD.X R27, R15, 0x1, R27, P1 ;  /* 0x000000010f1b7824 */ /* 0x000fca00008e061b */
[----:B------:R-:W5:Y:S01]  /*1000*/  LDG.E R26, desc[UR10][R26.64] ;  /* 0x0000000a1a1a7981 */ /* 0x000f62000c1e1900 */
[----:B0-----:R-:W0:Y:S08]  /*1010*/  F2F.F64.F32 R18, R23 ;  /* 0x0000001700127310 */ /* 0x001e300000201800 */
[----:B---3--:R-:W1:Y:S01]  /*1020*/  F2F.F64.F32 R14, R24 ;  /* 0x00000018000e7310 */ /* 0x008e620000201800 */
[----:B0-----:R-:W-:-:S08]  /*1030*/  DADD R16, R16, R18 ;  /* 0x0000000010107229 */ /* 0x001fd00000000012 */
[----:B-1----:R-:W-:Y:S02]  /*1040*/  DADD R14, R16, R14 ;  /* 0x00000000100e7229 */ /* 0x002fe4000000000e */
[----:B----4-:R-:W0:Y:S06]  /*1050*/  F2F.F64.F32 R16, R25 ;  /* 0x0000001900107310 */ /* 0x010e2c0000201800 */
[----:B0-----:R-:W-:Y:S01]  /*1060*/  DADD R14, R14, R16 ;  /* 0x000000000e0e7229 */ /* 0x001fe20000000010 */
[----:B------:R-:W-:Y:S01]  /*1070*/  VIADD R22, R22, 0x8 ;  /* 0x0000000816167836 */ /* 0x000fe20000000000 */
[----:B--2---:R-:W0:Y:S08]  /*1080*/  F2F.F64.F32 R28, R28 ;  /* 0x0000001c001c7310 */ /* 0x004e300000201800 */
[----:B-----5:R-:W1:Y:S01]  /*1090*/  F2F.F64.F32 R26, R26 ;  /* 0x0000001a001a7310 */ /* 0x020e620000201800 */
[----:B0-----:R-:W-:-:S08]  /*10a0*/  DADD R14, R14, R28 ;  /* 0x000000000e0e7229 */ /* 0x001fd0000000001c */
[----:B-1----:R-:W-:-:S11]  /*10b0*/  DADD R16, R14, R26 ;  /* 0x000000000e107229 */ /* 0x002fd6000000001a */
.L_x_79:
        /* <DEDUP_REMOVED lines=8> */
[----:B------:R-:W1:Y:S04]  /*1140*/  LDG.E R19, desc[UR10][R28.64] ;  /* 0x0000000a1c137981 */ /* 0x000e68000c1e1900 */
[----:B------:R-:W2:Y:S01]  /*1150*/  LDG.E R23, desc[UR10][R28.64+0x4] ;  /* 0x0000040a1c177981 */ /* 0x000ea2000c1e1900 */
[C---:B------:R-:W-:Y:S01]  /*1160*/  IMAD.SHL.U32 R25, R3.reuse, 0x4, RZ ;  /* 0x0000000403197824 */ /* 0x040fe200078e00ff */
[----:B------:R-:W-:Y:S02]  /*1170*/  SHF.L.U64.HI R26, R3, 0x2, R4 ;  /* 0x00000002031a7819 */ /* 0x000fe40000010204 */
[----:B------:R-:W3:Y:S01]  /*1180*/  LDG.E R27, desc[UR10][R28.64+0xc] ;  /* 0x00000c0a1c1b7981 */ /* 0x000ee2000c1e1900 */
[----:B-1----:R-:W-:-:S06]  /*1190*/  IMAD.WIDE R18, R19, 0x8, R14 ;  /* 0x0000000813127825 */ /* 0x002fcc00078e020e */
[----:B------:R-:W4:Y:S02]  /*11a0*/  LDG.E.64 R18, desc[UR10][R18.64] ;  /* 0x0000000a12127981 */ /* 0x000f24000c1e1b00 */
[----:B----4-:R-:W-:-:S05]  /*11b0*/  IADD3 R18, P1, PT, R18, R25, RZ ;  /* 0x0000001912127210 */ /* 0x010fca0007f3e0ff */
[----:B------:R-:W-:-:S05]  /*11c0*/  IMAD.X R19, R19, 0x1, R26, P1 ;  /* 0x0000000113137824 */ /* 0x000fca00008e061a */
[----:B------:R2:W4:Y:S02]  /*11d0*/  LDG.E R24, desc[UR10][R18.64] ;  /* 0x0000000a12187981 */ /* 0x000524000c1e1900 */
[----:B--2---:R-:W-:-:S06]  /*11e0*/  IMAD.WIDE R18, R23, 0x8, R14 ;  /* 0x0000000817127825 */ /* 0x004fcc00078e020e */
[----:B------:R-:W2:Y:S02]  /*11f0*/  LDG.E.64 R18, desc[UR10][R18.64] ;  /* 0x0000000a12127981 */ /* 0x000ea4000c1e1b00 */
[----:B--2---:R-:W-:-:S05]  /*1200*/  IADD3 R18, P1, PT, R18, R25, RZ ;  /* 0x0000001912127210 */ /* 0x004fca0007f3e0ff */
[----:B------:R-:W-:-:S05]  /*1210*/  IMAD.X R19, R19, 0x1, R26, P1 ;  /* 0x0000000113137824 */ /* 0x000fca00008e061a */
[----:B------:R0:W2:Y:S04]  /*1220*/  LDG.E R23, desc[UR10][R18.64] ;  /* 0x0000000a12177981 */ /* 0x0000a8000c1e1900 */
[----:B------:R-:W0:Y:S02]  /*1230*/  LDG.E R19, desc[UR10][R28.64+0x8] ;  /* 0x0000080a1c137981 */ /* 0x000e24000c1e1900 */
[----:B0-----:R-:W-:-:S04]  /*1240*/  IMAD.WIDE R18, R19, 0x8, R14 ;  /* 0x0000000813127825 */ /* 0x001fc800078e020e */
[----:B---3--:R-:W-:Y:S02]  /*1250*/  IMAD.WIDE R14, R27, 0x8, R14 ;  /* 0x000000081b0e7825 */ /* 0x008fe400078e020e */
[----:B------:R-:W3:Y:S04]  /*1260*/  LDG.E.64 R18, desc[UR10][R18.64] ;  /* 0x0000000a12127981 */ /* 0x000ee8000c1e1b00 */
[----:B------:R-:W5:Y:S01]  /*1270*/  LDG.E.64 R14, desc[UR10][R14.64] ;  /* 0x0000000a0e0e7981 */ /* 0x000f62000c1e1b00 */
[----:B---3--:R-:W-:-:S05]  /*1280*/  IADD3 R18, P1, PT, R18, R25, RZ ;  /* 0x0000001912127210 */ /* 0x008fca0007f3e0ff */
[----:B------:R-:W-:Y:S01]  /*1290*/  IMAD.X R19, R19, 0x1, R26, P1 ;  /* 0x0000000113137824 */ /* 0x000fe200008e061a */
[----:B-----5:R-:W-:-:S04]  /*12a0*/  IADD3 R14, P1, PT, R14, R25, RZ ;  /* 0x000000190e0e7210 */ /* 0x020fc80007f3e0ff */
[----:B------:R-:W3:Y:S01]  /*12b0*/  LDG.E R18, desc[UR10][R18.64] ;  /* 0x0000000a12127981 */ /* 0x000ee2000c1e1900 */
[----:B------:R-:W-:-:S05]  /*12c0*/  IMAD.X R15, R15, 0x1, R26, P1 ;  /* 0x000000010f0f7824 */ /* 0x000fca00008e061a */
[----:B------:R2:W5:Y:S01]  /*12d0*/  LDG.E R19, desc[UR10][R14.64] ;  /* 0x0000000a0e137981 */ /* 0x000562000c1e1900 */
[----:B----4-:R-:W0:Y:S08]  /*12e0*/  F2F.F64.F32 R24, R24 ;  /* 0x0000001800187310 */ /* 0x010e300000201800 */
[----:B--2---:R-:W1:Y:S01]  /*12f0*/  F2F.F64.F32 R14, R23 ;  /* 0x00000017000e7310 */ /* 0x004e620000201800 */
[----:B0-----:R-:W-:-:S08]  /*1300*/  DADD R24, R16, R24 ;  /* 0x0000000010187229 */ /* 0x001fd00000000018 */
[----:B-1----:R-:W-:Y:S01]  /*1310*/  DADD R14, R24, R14 ;  /* 0x00000000180e7229 */ /* 0x002fe2000000000e */
[----:B------:R-:W-:Y:S01]  /*1320*/  VIADD R22, R22, 0x4 ;  /* 0x0000000416167836 */ /* 0x000fe20000000000 */
[----:B---3--:R-:W0:Y:S08]  /*1330*/  F2F.F64.F32 R16, R18 ;  /* 0x0000001200107310 */ /* 0x008e300000201800 */
[----:B-----5:R-:W1:Y:S01]  /*1340*/  F2F.F64.F32 R18, R19 ;  /* 0x0000001300127310 */ /* 0x020e620000201800 */
[----:B0-----:R-:W-:-:S08]  /*1350*/  DADD R16, R14, R16 ;  /* 0x000000000e107229 */ /* 0x001fd00000000010 */
[----:B-1----:R-:W-:-:S11]  /*1360*/  DADD R16, R16, R18 ;  /* 0x0000000010107229 */ /* 0x002fd60000000012 */
.L_x_80:
[----:B------:R-:W-:Y:S05]  /*1370*/  @!P0 BRA `(.L_x_78) ;  /* 0x0000000000788947 */ /* 0x000fea0003800000 */
[----:B------:R-:W0:Y:S08]  /*1380*/  LDC.64 R18, c[0x0][0x390] ;  /* 0x0000e400ff127b82 */ /* 0x000e300000000a00 */
[----:B------:R-:W1:Y:S01]  /*1390*/  LDC.64 R14, c[0x0][0x380] ;  /* 0x0000e000ff0e7b82 */ /* 0x000e620000000a00 */
[----:B0-----:R-:W-:-:S05]  /*13a0*/  IMAD.WIDE.U32 R18, R22, 0x4, R18 ;  /* 0x0000000416127825 */ /* 0x001fca00078e0012 */
[----:B------:R-:W1:Y:S02]  /*13b0*/  LDG.E R23, desc[UR10][R18.64] ;  /* 0x0000000a12177981 */ /* 0x000e64000c1e1900 */
[----:B-1----:R-:W-:-:S06]  /*13c0*/  IMAD.WIDE R22, R23, 0x8, R14 ;  /* 0x0000000817167825 */ /* 0x002fcc00078e020e */
[----:B------:R-:W2:Y:S02]  /*13d0*/  LDG.E.64 R22, desc[UR10][R22.64] ;  /* 0x0000000a16167981 */ /* 0x000ea4000c1e1b00 */
[----:B--2---:R-:W-:-:S04]  /*13e0*/  LEA R22, P0, R3, R22, 0x2 ;  /* 0x0000001603167211 */ /* 0x004fc800078010ff */
[----:B------:R-:W-:-:S05]  /*13f0*/  LEA.HI.X R23, R3, R23, R4, 0x2, P0 ;  /* 0x0000001703177211 */ /* 0x000fca00000f1404 */
[----:B------:R-:W2:Y:S01]  /*1400*/  LDG.E R24, desc[UR10][R22.64] ;  /* 0x0000000a16187981 */ /* 0x000ea2000c1e1900 */
[----:B------:R-:W-:Y:S01]  /*1410*/  ISETP.NE.AND P0, PT, R20, 0x1, PT ;  /* 0x000000011400780c */ /* 0x000fe20003f05270 */
[----:B--2---:R-:W0:Y:S02]  /*1420*/  F2F.F64.F32 R22, R24 ;  /* 0x0000001800167310 */ /* 0x004e240000201800 */
[----:B0-----:R-:W-:-:S10]  /*1430*/  DADD R16, R16, R22 ;  /* 0x0000000010107229 */ /* 0x001fd40000000016 */
[----:B------:R-:W-:Y:S05]  /*1440*/  @!P0 BRA `(.L_x_78) ;  /* 0x0000000000448947 */ /* 0x000fea0003800000 */
[----:B------:R-:W-:Y:S01]  /*1450*/  ISETP.NE.AND P0, PT, R20, 0x2, PT ;  /* 0x000000021400780c */ /* 0x000fe20003f05270 */
[----:B------:R-:W2:-:S12]  /*1460*/  LDG.E R23, desc[UR10][R18.64+0x4] ;  /* 0x0000040a12177981 */ /* 0x000e98000c1e1900 */
[----:B------:R2:W3:Y:S02]  /*1470*/  @P0 LDG.E R25, desc[UR10][R18.64+0x8] ;  /* 0x0000080a12190981 */ /* 0x0004e4000c1e1900 */
[----:B--2---:R-:W-:-:S06]  /*1480*/  IMAD.WIDE R18, R23, 0x8, R14 ;  /* 0x0000000817127825 */ /* 0x004fcc00078e020e */
[----:B------:R-:W2:Y:S01]  /*1490*/  LDG.E.64 R18, desc[UR10][R18.64] ;  /* 0x0000000a12127981 */ /* 0x000ea2000c1e1b00 */
[----:B---3--:R-:W-:-:S06]  /*14a0*/  @P0 IMAD.WIDE R14, R25, 0x8, R14 ;  /* 0x00000008190e0825 */ /* 0x008fcc00078e020e */
[----:B------:R-:W3:Y:S01]  /*14b0*/  @P0 LDG.E.64 R14, desc[UR10][R14.64] ;  /* 0x0000000a0e0e0981 */ /* 0x000ee2000c1e1b00 */
[----:B--2---:R-:W-:-:S04]  /*14c0*/  LEA R18, P1, R3, R18, 0x2 ;  /* 0x0000001203127211 */ /* 0x004fc800078210ff */
[----:B------:R-:W-:-:S05]  /*14d0*/  LEA.HI.X R19, R3, R19, R4, 0x2, P1 ;  /* 0x0000001303137211 */ /* 0x000fca00008f1404 */
[----:B------:R-:W2:Y:S01]  /*14e0*/  LDG.E R22, desc[UR10][R18.64] ;  /* 0x0000000a12167981 */ /* 0x000ea2000c1e1900 */
[----:B---3--:R-:W-:-:S04]  /*14f0*/  @P0 LEA R14, P1, R3, R14, 0x2 ;  /* 0x0000000e030e0211 */ /* 0x008fc800078210ff */
[----:B------:R-:W-:-:S05]  /*1500*/  @P0 LEA.HI.X R15, R3, R15, R4, 0x2, P1 ;  /* 0x0000000f030f0211 */ /* 0x000fca00008f1404 */
[----:B------:R-:W3:Y:S01]  /*1510*/  @P0 LDG.E R23, desc[UR10][R14.64] ;  /* 0x0000000a0e170981 */ /* 0x000ee2000c1e1900 */
[----:B--2---:R-:W0:Y:S08]  /*1520*/  F2F.F64.F32 R18, R22 ;  /* 0x0000001600127310 */ /* 0x004e300000201800 */
[----:B---3--:R-:W1:Y:S01]  /*1530*/  @P0 F2F.F64.F32 R14, R23 ;  /* 0x00000017000e0310 */ /* 0x008e620000201800 */
[----:B0-----:R-:W-:-:S08]  /*1540*/  DADD R16, R16, R18 ;  /* 0x0000000010107229 */ /* 0x001fd00000000012 */
[----:B-1----:R-:W-:-:S11]  /*1550*/  @P0 DADD R16, R16, R14 ;  /* 0x0000000010100229 */ /* 0x002fd6000000000e */
.L_x_78:
[----:B------:R-:W2:Y:S01]  /*1560*/  LDG.E.64 R14, desc[UR10][R10.64] ;  /* 0x0000000a0a0e7981 */ /* 0x000ea2000c1e1b00 */
[----:B------:R-:W0:Y:S02]  /*1570*/  F2F.F32.F64 R16, R16 ;  /* 0x0000001000107310 */ /* 0x000e240000301000 */
[----:B0-----:R-:W-:-:S05]  /*1580*/  FMUL R19, R16, R5 ;  /* 0x0000000510137220 */ /* 0x001fca0000400000 */
[----:B------:R-:W-:-:S04]  /*1590*/  FSETP.GT.AND P1, PT, |R19|, R6, PT ;  /* 0x000000061300720b */ /* 0x000fc80003f24200 */
        /* <DEDUP_REMOVED lines=10> */
.L_x_75:
[----:B------:R-:W-:Y:S01]  /*1640*/  FMUL R5, RZ, R5 ;  /* 0x00000005ff057220 */ /* 0x000fe20000400000 */
[----:B------:R-:W-:-:S07]  /*1650*/  IMAD.MOV.U32 R6, RZ, RZ, RZ ;  /* 0x000000ffff067224 */ /* 0x000fce00078e00ff */
.L_x_82:
[----:B------:R-:W2:Y:S01]  /*1660*/  LDG.E.64 R8, desc[UR10][R10.64] ;  /* 0x0000000a0a087981 */ /* 0x000ea2000c1e1b00 */
        /* <DEDUP_REMOVED lines=10> */
.L_x_74:
[----:B------:R-:W-:Y:S05]  /*1710*/  BSYNC.RECONVERGENT B0 ;  /* 0x0000000000007941 */ /* 0x000fea0003800200 */
.L_x_73:
[----:B------:R-:W0:Y:S01]  /*1720*/  SHFL.DOWN PT, R3, R6, 0x10, 0x1f ;  /* 0x0a001f0006037f89 */ /* 0x000e2200000e0000 */
[----:B------:R-:W-:Y:S01]  /*1730*/  LOP3.LUT P1, RZ, R0, 0x1f, RZ, 0xc0, !PT ;  /* 0x0000001f00ff7812 */ /* 0x000fe2000782c0ff */
[----:B------:R-:W-:-:S12]  /*1740*/  UISETP.GE.U32.AND UP0, UPT, UR6, 0x40, UPT ;  /* 0x000000400600788c */ /* 0x000fd8000bf06070 */
[----:B------:R-:W1:Y:S01]  /*1750*/  @!P1 S2R R7, SR_CgaCtaId ;  /* 0x0000000000079919 */ /* 0x000e620000008800 */
[----:B0-----:R-:W-:-:S04]  /*1760*/  FSETP.GT.AND P0, PT, R6, R3, PT ;  /* 0x000000030600720b */ /* 0x001fc80003f04000 */
[----:B------:R-:W-:Y:S02]  /*1770*/  FSEL R3, R6, R3, P0 ;  /* 0x0000000306037208 */ /* 0x000fe40000000000 */
[----:B------:R-:W-:-:S03]  /*1780*/  @!P1 MOV R6, 0x400 ;  /* 0x0000040000069802 */ /* 0x000fc60000000f00 */
[----:B------:R-:W0:Y:S01]  /*1790*/  SHFL.DOWN PT, R4, R3, 0x8, 0x1f ;  /* 0x09001f0003047f89 */ /* 0x000e2200000e0000 */
[----:B-1----:R-:W-:-:S04]  /*17a0*/  @!P1 LEA R7, R7, R6, 0x18 ;  /* 0x0000000607079211 */ /* 0x002fc800078ec0ff */
[----:B------:R-:W-:Y:S02]  /*17b0*/  @!P1 LEA.HI R7, R0, R7, RZ, 0x1d ;  /* 0x0000000700079211 */ /* 0x000fe400078fe8ff */
        /* <DEDUP_REMOVED lines=8> */
[----:B------:R-:W-:-:S03]  /*1840*/  PLOP3.LUT P0, PT, PT, PT, UP0, 0x80, 0x8 ;  /* 0x000000000008781c */ /* 0x000fc60003f0f008 */
[----:B------:R-:W0:Y:S01]  /*1850*/  SHFL.DOWN PT, R3, R8, 0x1, 0x1f ;  /* 0x08201f0008037f89 */ /* 0x000e2200000e0000 */
[----:B------:R-:W-:Y:S02]  /*1860*/  ISETP.NE.OR P0, PT, R0, RZ, !P0 ;  /* 0x000000ff0000720c */ /* 0x000fe40004705670 */
[----:B0-----:R-:W-:-:S04]  /*1870*/  FSETP.GT.AND P2, PT, R8, R3, PT ;  /* 0x000000030800720b */ /* 0x001fc80003f44000 */
[----:B------:R-:W-:-:S05]  /*1880*/  FSEL R12, R8, R3, P2 ;  /* 0x00000003080c7208 */ /* 0x000fca0001000000 */
[----:B------:R0:W-:Y:S01]  /*1890*/  @!P1 STS [R7], R12 ;  /* 0x0000000c07009388 */ /* 0x0001e20000000800 */
[----:B------:R-:W-:Y:S06]  /*18a0*/  BAR.SYNC.DEFER_BLOCKING 0x0 ;  /* 0x0000000000007b1d */ /* 0x000fec0000010000 */
[----:B------:R-:W-:Y:S05]  /*18b0*/  @P0 EXIT ;  /* 0x000000000000094d */ /* 0x000fea0003800000 */
[----:B------:R-:W1:Y:S01]  /*18c0*/  LDC.64 R4, c[0x0][0x3a0] ;  /* 0x0000e800ff047b82 */ /* 0x000e620000000a00 */
[----:B------:R-:W-:Y:S02]  /*18d0*/  ULEA.HI UR4, UR6, 0xfffffffe, URZ, 0x1b ;  /* 0xfffffffe06047891 */ /* 0x000fe4000f8fd8ff */
[----:B------:R-:W-:Y:S02]  /*18e0*/  ULEA.HI UR5, UR6, 0xffffffff, URZ, 0x1b ;  /* 0xffffffff06057891 */ /* 0x000fe4000f8fd8ff */
[----:B------:R-:W-:Y:S02]  /*18f0*/  UISETP.GE.U32.AND UP0, UPT, UR4, 0xf, UPT ;  /* 0x0000000f0400788c */ /* 0x000fe4000bf06070 */
[----:B------:R-:W-:Y:S01]  /*1900*/  ULOP3.LUT UR8, UR5, 0xf, URZ, 0xc0, !UPT ;  /* 0x0000000f05087892 */ /* 0x000fe2000f8ec0ff */
[----:B------:R-:W-:Y:S01]  /*1910*/  UMOV UR4, 0x1 ;  /* 0x0000000100047882 */ /* 0x000fe20000000000 */
[----:B-1----:R-:W-:-:S05]  /*1920*/  IMAD.WIDE.U32 R2, R2, 0x4, R4 ;  /* 0x0000000402027825 */ /* 0x002fca00078e0004 */
[----:B------:R-:W-:Y:S05]  /*1930*/  BRA.U !UP0, `(.L_x_83) ;  /* 0x0000000108c87547 */ /* 0x000fea000b800000 */
[----:B------:R-:W1:Y:S01]  /*1940*/  S2UR UR7, SR_CgaCtaId ;  /* 0x00000000000779c3 */ /* 0x000e620000008800 */
[----:B------:R-:W-:Y:S01]  /*1950*/  ULOP3.LUT UR4, UR5, 0xfffffff0, URZ, 0xc0, !UPT ;  /* 0xfffffff005047892 */ /* 0x000fe2000f8ec0ff */
[----:B------:R-:W-:Y:S02]  /*1960*/  UMOV UR6, 0x400 ;  /* 0x0000040000067882 */ /* 0x000fe40000000000 */
[----:B-1----:R-:W-:Y:S02]  /*1970*/  ULEA UR6, UR7, UR6, 0x18 ;  /* 0x0000000607067291 */ /* 0x002fe4000f8ec0ff */
[----:B------:R-:W-:Y:S02]  /*1980*/  UIADD3 UR7, UPT, UPT, -UR4, URZ, URZ ;  /* 0x000000ff04077290 */ /* 0x000fe4000fffe1ff */
[----:B------:R-:W-:Y:S01]  /*1990*/  UIADD3 UR6, UPT, UPT, UR6, 0x20, URZ ;  /* 0x0000002006067890 */ /* 0x000fe2000fffe0ff */
[----:B------:R-:W-:-:S11]  /*19a0*/  UMOV UR4, URZ ;  /* 0x000000ff00047c82 */ /* 0x000fd60008000000 */
.L_x_84:
[----:B------:R-:W1:Y:S01]  /*19b0*/  LDS.128 R8, [UR6+-0x20] ;  /* 0xffffe006ff087984 */ /* 0x000e620008000c00 */
[----:B------:R-:W-:Y:S02]  /*19c0*/  UIADD3 UR7, UPT, UPT, UR7, 0x10, URZ ;  /* 0x0000001007077890 */ /* 0x000fe4000fffe0ff */
[----:B------:R-:W-:Y:S01]  /*19d0*/  UIADD3 UR4, UPT, UPT, UR4, 0x10, URZ ;  /* 0x0000001004047890 */ /* 0x000fe2000fffe0ff */
[----:B0-----:R-:W0:Y:S01]  /*19e0*/  LDS.128 R4, [UR6+-0x10] ;  /* 0xfffff006ff047984 */ /* 0x001e220008000c00 */
[----:B------:R-:W-:Y:S01]  /*19f0*/  UISETP.NE.AND UP0, UPT, UR7, URZ, UPT ;  /* 0x000000ff0700728c */ /* 0x000fe2000bf05270 */
[----:B-1----:R-:W-:-:S04]  /*1a00*/  FSETP.GT.AND P0, PT, R12, R9, PT ;  /* 0x000000090c00720b */ /* 0x002fc80003f04000 */
[----:B------:R-:W-:Y:S02]  /*1a10*/  FSEL R9, R12, R9, P0 ;  /* 0x000000090c097208 */ /* 0x000fe40000000000 */
[----:B------:R-:W1:Y:S02]  /*1a20*/  LDS.128 R12, [UR6] ;  /* 0x00000006ff0c7984 */ /* 0x000e640008000c00 */
[----:B------:R-:W-:-:S04]  /*1a30*/  FSETP.GT.AND P0, PT, R9, R10, PT ;  /* 0x0000000a0900720b */ /* 0x000fc80003f04000 */
[----:B------:R-:W-:-:S04]  /*1a40*/  FSEL R10, R9, R10, P0 ;  /* 0x0000000a090a7208 */ /* 0x000fc80000000000 */
[----:B------:R-:W-:-:S04]  /*1a50*/  FSETP.GT.AND P0, PT, R10, R11, PT ;  /* 0x0000000b0a00720b */ /* 0x000fc80003f04000 */
[----:B------:R-:W-:-:S04]  /*1a60*/  FSEL R11, R10, R11, P0 ;  /* 0x0000000b0a0b7208 */ /* 0x000fc80000000000 */
[----:B0-----:R-:W-:-:S04]  /*1a70*/  FSETP.GT.AND P0, PT, R11, R4, PT ;  /* 0x000000040b00720b */ /* 0x001fc80003f04000 */
[----:B------:R-:W-:Y:S02]  /*1a80*/  FSEL R4, R11, R4, P0 ;  /* 0x000000040b047208 */ /* 0x000fe40000000000 */
[----:B------:R-:W0:Y:S02]  /*1a90*/  LDS.128 R8, [UR6+0x10] ;  /* 0x00001006ff087984 */ /* 0x000e240008000c00 */
[----:B------:R-:W-:-:S04]  /*1aa0*/  FSETP.GT.AND P0, PT, R4, R5, PT ;  /* 0x000000050400720b */ /* 0x000fc80003f04000 */
[----:B------:R-:W-:-:S04]  /*1ab0*/  FSEL R5, R4, R5, P0 ;  /* 0x0000000504057208 */ /* 0x000fc80000000000 */
[----:B------:R-:W-:-:S04]  /*1ac0*/  FSETP.GT.AND P0, PT, R5, R6, PT ;  /* 0x000000060500720b */ /* 0x000fc80003f04000 */
[----:B------:R-:W-:Y:S02]  /*1ad0*/  FSEL R6, R5, R6, P0 ;  /* 0x0000000605067208 */ /* 0x000fe40000000000 */
[----:B------:R-:W2:Y:S01]  /*1ae0*/  LDS R5, [UR6+0x20] ;  /* 0x00002006ff057984 */ /* 0x000ea20008000800 */
[----:B------:R-:W-:Y:S01]  /*1af0*/  UIADD3 UR6, UPT, UPT, UR6, 0x40, URZ ;  /* 0x0000004006067890 */ /* 0x000fe2000fffe0ff */
        /* <DEDUP_REMOVED lines=21> */
[----:B------:R-:W-:-:S12]  /*1c50*/  UIADD3 UR4, UPT, UPT, UR4, 0x1, URZ ;  /* 0x0000000104047890 */ /* 0x000fd8000fffe0ff */
.L_x_83:
[----:B------:R-:W-:-:S09]  /*1c60*/  UISETP.NE.AND UP0, UPT, UR8, URZ, UPT ;  /* 0x000000ff0800728c */ /* 0x000fd2000bf05270 */
[----:B------:R-:W-:Y:S05]  /*1c70*/  BRA.U !UP0, `(.L_x_85) ;  /* 0x0000000508107547 */ /* 0x000fea000b800000 */
[----:B------:R-:W-:Y:S02]  /*1c80*/  UISETP.GE.U32.AND UP0, UPT, UR8, 0x8, UPT ;  /* 0x000000080800788c */ /* 0x000fe4000bf06070 */
[----:B------:R-:W-:-:S04]  /*1c90*/  ULOP3.LUT UR9, UR5, 0x7, URZ, 0xc0, !UPT ;  /* 0x0000000705097892 */ /* 0x000fc8000f8ec0ff */
[----:B------:R-:W-:-:S03]  /*1ca0*/  UISETP.NE.AND UP1, UPT, UR9, URZ, UPT ;  /* 0x000000ff0900728c */ /* 0x000fc6000bf25270 */
[----:B------:R-:W-:Y:S08]  /*1cb0*/  BRA.U !UP0, `(.L_x_86) ;  /* 0x0000000108747547 */ /* 0x000ff0000b800000 */
[----:B------:R-:W1:Y:S01]  /*1cc0*/  S2UR UR7, SR_CgaCtaId ;  /* 0x00000000000779c3 */ /* 0x000e620000008800 */
[----:B------:R-:W-:Y:S02]  /*1cd0*/  UMOV UR6, 0x400 ;  /* 0x0000040000067882 */ /* 0x000fe40000000000 */
[----:B-1----:R-:W-:-:S04]  /*1ce0*/  ULEA UR6, UR7, UR6, 0x18 ;  /* 0x0000000607067291 */ /* 0x002fc8000f8ec0ff */
[----:B------:R-:W-:Y:S02]  /*1cf0*/  ULEA UR6, UR4, UR6, 0x2 ;  /* 0x0000000604067291 */ /* 0x000fe4000f8e10ff */
[----:B------:R-:W-:-:S07]  /*1d00*/  UIADD3 UR4, UPT, UPT, UR4, 0x8, URZ ;  /* 0x0000000804047890 */ /* 0x000fce000fffe0ff */
[----:B------:R-:W1:Y:S04]  /*1d10*/  LDS R5, [UR6] ;  /* 0x00000006ff057984 */ /* 0x000e680008000800 */
[----:B------:R-:W2:Y:S04]  /*1d20*/  LDS R0, [UR6+0x4] ;  /* 0x00000406ff007984 */ /* 0x000ea80008000800 */
[----:B0-----:R-:W0:Y:S04]  /*1d30*/  LDS R7, [UR6+0x8] ;  /* 0x00000806ff077984 */ /* 0x001e280008000800 */
[----:B------:R-:W3:Y:S04]  /*1d40*/  LDS R9, [UR6+0xc] ;  /* 0x00000c06ff097984 */ /* 0x000ee80008000800 */
[----:B------:R-:W4:Y:S04]  /*1d50*/  LDS R11, [UR6+0x10] ;  /* 0x00001006ff0b7984 */ /* 0x000f280008000800 */
[----:B------:R-:W5:Y:S04]  /*1d60*/  LDS R13, [UR6+0x14] ;  /* 0x00001406ff0d7984 */ /* 0x000f680008000800 */
[----:B------:R-:W5:Y:S01]  /*1d70*/  LDS R15, [UR6+0x18] ;  /* 0x00001806ff0f7984 */ /* 0x000f620008000800 */
[----:B-1----:R-:W-:-:S04]  /*1d80*/  FSETP.GT.AND P0, PT, R12, R5, PT ;  /* 0x000000050c00720b */ /* 0x002fc80003f04000 */
[----:B------:R-:W-:-:S04]  /*1d90*/  FSEL R5, R12, R5, P0 ;  /* 0x000000050c057208 */ /* 0x000fc80000000000 */
[----:B--2---:R-:W-:-:S04]  /*1da0*/  FSETP.GT.AND P0, PT, R5, R0, PT ;  /* 0x000000000500720b */ /* 0x004fc80003f04000 */
[----:B------:R-:W-:Y:S02]  /*1db0*/  FSEL R0, R5, R0, P0 ;  /* 0x0000000005007208 */ /* 0x000fe40000000000 */
[----:B------:R-:W1:Y:S02]  /*1dc0*/  LDS R5, [UR6+0x1c] ;  /* 0x00001c06ff057984 */ /* 0x000e640008000800 */
[----:B0-----:R-:W-:-:S04]  /*1dd0*/  FSETP.GT.AND P0, PT, R0, R7, PT ;  /* 0x000000070000720b */ /* 0x001fc80003f04000 */
        /* <DEDUP_REMOVED lines=9> */
[----:B-1----:R-:W-:-:S04]  /*1e70*/  FSETP.GT.AND P0, PT, R0, R5, PT ;  /* 0x000000050000720b */ /* 0x002fc80003f04000 */
[----:B------:R-:W-:-:S09]  /*1e80*/  FSEL R12, R0, R5, P0 ;  /* 0x00000005000c7208 */ /* 0x000fd20000000000 */
.L_x_86:
        /* <DEDUP_REMOVED lines=13> */
[----:B------:R-:W3:Y:S01]  /*1f60*/  LDS R9, [UR6+0xc] ;  /* 0x00000c06ff097984 */ /* 0x000ee20008000800 */
[----:B-1----:R-:W-:-:S04]  /*1f70*/  FSETP.GT.AND P0, PT, R12, R5, PT ;  /* 0x000000050c00720b */ /* 0x002fc80003f04000 */
[----:B------:R-:W-:-:S04]  /*1f80*/  FSEL R5, R12, R5, P0 ;  /* 0x000000050c057208 */ /* 0x000fc80000000000 */
[----:B--2---:R-:W-:-:S04]  /*1f90*/  FSETP.GT.AND P0, PT, R5, R0, PT ;  /* 0x000000000500720b */ /* 0x004fc80003f04000 */
[----:B------:R-:W-:-:S04]  /*1fa0*/  FSEL R0, R5, R0, P0 ;  /* 0x0000000005007208 */ /* 0x000fc80000000000 */
[----:B0-----:R-:W-:-:S04]  /*1fb0*/  FSETP.GT.AND P0, PT, R0, R7, PT ;  /* 0x000000070000720b */ /* 0x001fc80003f04000 */
[----:B------:R-:W-:-:S04]  /*1fc0*/  FSEL R0, R0, R7, P0 ;  /* 0x0000000700007208 */ /* 0x000fc80000000000 */
[----:B---3--:R-:W-:-:S04]  /*1fd0*/  FSETP.GT.AND P0, PT, R0, R9, PT ;  /* 0x000000090000720b */ /* 0x008fc80003f04000 */
[----:B------:R-:W-:-:S09]  /*1fe0*/  FSEL R12, R0, R9, P0 ;  /* 0x00000009000c7208 */ /* 0x000fd20000000000 */
.L_x_87:
[----:B------:R-:W-:Y:S05]  /*1ff0*/  BRA.U !UP1, `(.L_x_85) ;  /* 0x0000000109307547 */ /* 0x000fea000b800000 */
[----:B------:R-:W1:Y:S01]  /*2000*/  S2UR UR7, SR_CgaCtaId ;  /* 0x00000000000779c3 */ /* 0x000e620000008800 */
[----:B------:R-:W-:Y:S01]  /*2010*/  UMOV UR6, 0x400 ;  /* 0x0000040000067882 */ /* 0x000fe20000000000 */
[----:B------:R-:W-:Y:S02]  /*2020*/  UIADD3 UR5, UPT, UPT, -UR5, URZ, URZ ;  /* 0x000000ff05057290 */ /* 0x000fe4000fffe1ff */
[----:B-1----:R-:W-:-:S04]  /*2030*/  ULEA UR6, UR7, UR6, 0x18 ;  /* 0x0000000607067291 */ /* 0x002fc8000f8ec0ff */
[----:B------:R-:W-:-:S12]  /*2040*/  ULEA UR4, UR4, UR6, 0x2 ;  /* 0x0000000604047291 */ /* 0x000fd8000f8e10ff */
.L_x_88:
[----:B------:R-:W1:Y:S01]  /*2050*/  LDS R5, [UR4] ;  /* 0x00000004ff057984 */ /* 0x000e620008000800 */
[----:B------:R-:W-:Y:S02]  /*2060*/  UIADD3 UR5, UPT, UPT, UR5, 0x1, URZ ;  /* 0x0000000105057890 */ /* 0x000fe4000fffe0ff */
[----:B------:R-:W-:Y:S02]  /*2070*/  UIADD3 UR4, UPT, UPT, UR4, 0x4, URZ ;  /* 0x0000000404047890 */ /* 0x000fe4000fffe0ff */
[----:B------:R-:W-:Y:S01]  /*2080*/  UISETP.NE.AND UP0, UPT, UR5, URZ, UPT ;  /* 0x000000ff0500728c */ /* 0x000fe2000bf05270 */
[----:B-1----:R-:W-:-:S04]  /*2090*/  FSETP.GT.AND P0, PT, R12, R5, PT ;  /* 0x000000050c00720b */ /* 0x002fc80003f04000 */
[----:B0-----:R-:W-:-:S04]  /*20a0*/  FSEL R12, R12, R5, P0 ;  /* 0x000000050c0c7208 */ /* 0x001fc80000000000 */
[----:B------:R-:W-:Y:S05]  /*20b0*/  BRA.U UP0, `(.L_x_88) ;  /* 0xfffffffd00e47547 */ /* 0x000fea000b83ffff */
.L_x_85:
[----:B------:R-:W-:Y:S01]  /*20c0*/  STG.E desc[UR10][R2.64], R12 ;  /* 0x0000000c02007986 */ /* 0x000fe2000c10190a */
[----:B------:R-:W-:Y:S05]  /*20d0*/  EXIT ;  /* 0x000000000000794d */ /* 0x000fea0003800000 */
        .weak           $__internal_1_$__cuda_sm20_rcp_rn_f32_slowpath
        .type           $__internal_1_$__cuda_sm20_rcp_rn_f32_slowpath,@function
        .size           $__internal_1_$__cuda_sm20_rcp_rn_f32_slowpath,(.L_x_103 - $__internal_1_$__cuda_sm20_rcp_rn_f32_slowpath)
$__internal_1_$__cuda_sm20_rcp_rn_f32_slowpath:
[----:B------:R-:W-:-:S05]  /*20e0*/  IMAD.SHL.U32 R5, R8, 0x2, RZ ;  /* 0x0000000208057824 */ /* 0x000fca00078e00ff */
[----:B------:R-:W-:Y:S01]  /*20f0*/  SHF.R.U32.HI R7, RZ, 0x18, R5 ;  /* 0x00000018ff077819 */ /* 0x000fe20000011605 */
[----:B------:R-:W-:-:S03]  /*2100*/  IMAD.MOV.U32 R5, RZ, RZ, R8 ;  /* 0x000000ffff057224 */ /* 0x000fc600078e0008 */
[----:B------:R-:W-:-:S13]  /*2110*/  ISETP.NE.U32.AND P0, PT, R7, RZ, PT ;  /* 0x000000ff0700720c */ /* 0x000fda0003f05070 */
[----:B------:R-:W-:Y:S05]  /*2120*/  @P0 BRA `(.L_x_89) ;  /* 0x00000000002c0947 */ /* 0x000fea0003800000 */
[----:B------:R-:W-:-:S05]  /*2130*/  IMAD.SHL.U32 R7, R5, 0x2, RZ ;  /* 0x0000000205077824 */ /* 0x000fca00078e00ff */
[----:B------:R-:W-:-:S13]  /*2140*/  ISETP.NE.AND P0, PT, R7, RZ, PT ;  /* 0x000000ff0700720c */ /* 0x000fda0003f05270 */
[----:B------:R0:W1:Y:S01]  /*2150*/  @!P0 MUFU.RCP R7, R5 ;  /* 0x0000000500078308 */ /* 0x0000620000001000 */
[----:B------:R-:W-:Y:S05]  /*2160*/  @!P0 BRA `(.L_x_90) ;  /* 0x0000000000a48947 */ /* 0x000fea0003800000 */
[----:B------:R-:W-:-:S04]  /*2170*/  FFMA R8, R5, 1.84467440737095516160e+19, RZ ;  /* 0x5f80000005087823 */ /* 0x000fc800000000ff */
[----:B0-----:R-:W1:Y:S02]  /*2180*/  MUFU.RCP R5, R8 ;  /* 0x0000000800057308 */ /* 0x001e640000001000 */
[----:B-1----:R-:W-:-:S04]  /*2190*/  FFMA R7, R8, R5, -1 ;  /* 0xbf80000008077423 */ /* 0x002fc80000000005 */
[----:B------:R-:W-:-:S04]  /*21a0*/  FADD.FTZ R10, -R7, -RZ ;  /* 0x800000ff070a7221 */ /* 0x000fc80000010100 */
[----:B------:R-:W-:-:S04]  /*21b0*/  FFMA R5, R5, R10, R5 ;  /* 0x0000000a05057223 */ /* 0x000fc80000000005 */
[----:B------:R-:W-:Y:S01]  /*21c0*/  FFMA R7, R5, 1.84467440737095516160e+19, RZ ;  /* 0x5f80000005077823 */ /* 0x000fe200000000ff */
[----:B------:R-:W-:Y:S06]  /*21d0*/  BRA `(.L_x_90) ;  /* 0x0000000000887947 */ /* 0x000fec0003800000 */
.L_x_89:
[----:B------:R-:W-:-:S05]  /*21e0*/  VIADD R8, R7, 0xffffff03 ;  /* 0xffffff0307087836 */ /* 0x000fca0000000000 */
[----:B------:R-:W-:-:S13]  /*21f0*/  ISETP.GT.U32.AND P0, PT, R8, 0x1, PT ;  /* 0x000000010800780c */ /* 0x000fda0003f04070 */
[----:B------:R-:W-:Y:S05]  /*2200*/  @P0 BRA `(.L_x_91) ;  /* 0x0000000000780947 */ /* 0x000fea0003800000 */
[----:B------:R-:W-:Y:S01]  /*2210*/  LOP3.LUT R9, R5, 0x7fffff, RZ, 0xc0, !PT ;  /* 0x007fffff05097812 */ /* 0x000fe200078ec0ff */
[----:B------:R-:W-:-:S03]  /*2220*/  IMAD.MOV.U32 R15, RZ, RZ, 0x3 ;  /* 0x00000003ff0f7424 */ /* 0x000fc600078e00ff */
[----:B------:R-:W-:Y:S02]  /*2230*/  LOP3.LUT R9, R9, 0x3f800000, RZ, 0xfc, !PT ;  /* 0x3f80000009097812 */ /* 0x000fe400078efcff */
[----:B------:R-:W-:Y:S02]  /*2240*/  SHF.L.U32 R16, R15, R8, RZ ;  /* 0x000000080f107219 */ /* 0x000fe400000006ff */
[----:B------:R-:W0:Y:S02]  /*2250*/  MUFU.RCP R10, R9 ;  /* 0x00000009000a7308 */ /* 0x000e240000001000 */
[----:B0-----:R-:W-:-:S04]  /*2260*/  FFMA R11, R9, R10, -1 ;  /* 0xbf800000090b7423 */ /* 0x001fc8000000000a */
[----:B------:R-:W-:-:S04]  /*2270*/  FADD.FTZ R11, -R11, -RZ ;  /* 0x800000ff0b0b7221 */ /* 0x000fc80000010100 */
[CCC-:B------:R-:W-:Y:S01]  /*2280*/  FFMA.RM R14, R10.reuse, R11.reuse, R10.reuse ;  /* 0x0000000b0a0e7223 */ /* 0x1c0fe2000000400a */
[----:B------:R-:W-:-:S04]  /*2290*/  FFMA.RP R11, R10, R11, R10 ;  /* 0x0000000b0a0b7223 */ /* 0x000fc8000000800a */
[C---:B------:R-:W-:Y:S02]  /*22a0*/  LOP3.LUT R10, R14.reuse, 0x7fffff, RZ, 0xc0, !PT ;  /* 0x007fffff0e0a7812 */ /* 0x040fe400078ec0ff */
[----:B------:R-:W-:Y:S02]  /*22b0*/  FSETP.NEU.FTZ.AND P0, PT, R14, R11, PT ;  /* 0x0000000b0e00720b */ /* 0x000fe40003f1d000 */
[----:B------:R-:W-:Y:S02]  /*22c0*/  LOP3.LUT R11, R10, 0x800000, RZ, 0xfc, !PT ;  /* 0x008000000a0b7812 */ /* 0x000fe400078efcff */
[----:B------:R-:W-:Y:S02]  /*22d0*/  SEL R10, RZ, 0xffffffff, !P0 ;  /* 0xffffffffff0a7807 */ /* 0x000fe40004000000 */
[----:B------:R-:W-:-:S03]  /*22e0*/  LOP3.LUT R9, R16, R11, RZ, 0xc0, !PT ;  /* 0x0000000b10097212 */ /* 0x000fc600078ec0ff */
[----:B------:R-:W-:Y:S01]  /*22f0*/  IMAD.MOV R10, RZ, RZ, -R10 ;  /* 0x000000ffff0a7224 */ /* 0x000fe200078e0a0a */
[----:B------:R-:W-:-:S04]  /*2300*/  SHF.R.U32.HI R9, RZ, R8, R9 ;  /* 0x00000008ff097219 */ /* 0x000fc80000011609 */
[----:B------:R-:W-:Y:S02]  /*2310*/  LOP3.LUT P1, RZ, R10, R8, R11, 0xf8, !PT ;  /* 0x000000080aff7212 */ /* 0x000fe4000782f80b */
[C---:B------:R-:W-:Y:S02]  /*2320*/  LOP3.LUT P0, RZ, R9.reuse, 0x1, RZ, 0xc0, !PT ;  /* 0x0000000109ff7812 */ /* 0x040fe4000780c0ff */
[----:B------:R-:W-:-:S04]  /*2330*/  LOP3.LUT P2, RZ, R9, 0x2, RZ, 0xc0, !PT ;  /* 0x0000000209ff7812 */ /* 0x000fc8000784c0ff */
[----:B------:R-:W-:Y:S02]  /*2340*/  PLOP3.LUT P0, PT, P0, P1, P2, 0xe0, 0x0 ;  /* 0x000000000000781c */ /* 0x000fe40000703c20 */
[----:B------:R-:W-:Y:S02]  /*2350*/  LOP3.LUT P1, RZ, R5, 0x7fffff, RZ, 0xc0, !PT ;  /* 0x007fffff05ff7812 */ /* 0x000fe4000782c0ff */
[----:B------:R-:W-:-:S05]  /*2360*/  SEL R8, RZ, 0x1, !P0 ;  /* 0x00000001ff087807 */ /* 0x000fca0004000000 */
[----:B------:R-:W-:-:S05]  /*2370*/  IMAD.MOV R8, RZ, RZ, -R8 ;  /* 0x000000ffff087224 */ /* 0x000fca00078e0a08 */
[----:B------:R-:W-:Y:S01]  /*2380*/  ISETP.GE.AND P0, PT, R8, RZ, PT ;  /* 0x000000ff0800720c */ /* 0x000fe20003f06270 */
[----:B------:R-:W-:-:S05]  /*2390*/  VIADD R8, R7, 0xffffff04 ;  /* 0xffffff0407087836 */ /* 0x000fca0000000000 */
[----:B------:R-:W-:-:S07]  /*23a0*/  SHF.R.U32.HI R8, RZ, R8, R11 ;  /* 0x00000008ff087219 */ /* 0x000fce000001160b */
[----:B------:R-:W-:-:S04]  /*23b0*/  @!P0 VIADD R8, R8, 0x1 ;  /* 0x0000000108088836 */ /* 0x000fc80000000000 */
[----:B------:R-:W-:-:S05]  /*23c0*/  @!P1 IMAD.SHL.U32 R8, R8, 0x2, RZ ;  /* 0x0000000208089824 */ /* 0x000fca00078e00ff */
[----:B------:R-:W-:Y:S01]  /*23d0*/  LOP3.LUT R7, R8, 0x80000000, R5, 0xf8, !PT ;  /* 0x8000000008077812 */ /* 0x000fe200078ef805 */
[----:B------:R-:W-:Y:S06]  /*23e0*/  BRA `(.L_x_90) ;  /* 0x0000000000047947 */ /* 0x000fec0003800000 */
.L_x_91:
[----:B------:R2:W3:Y:S02]  /*23f0*/  MUFU.RCP R7, R5 ;  /* 0x0000000500077308 */ /* 0x0004e40000001000 */
.L_x_90:
[----:B0123--:R-:W-:Y:S02]  /*2400*/  IMAD.MOV.U32 R5, RZ, RZ, R7 ;  /* 0x000000ffff057224 */ /* 0x00ffe400078e0007 */
[----:B------:R-:W-:-:S04]  /*2410*/  IMAD.MOV.U32 R7, RZ, RZ, 0x0 ;  /* 0x00000000ff077424 */ /* 0x000fc800078e00ff */
[----:B------:R-:W-:Y:S05]  /*2420*/  RET.REL.NODEC R6 `(_Z34reduce_by_chunks_and_absmax_kernelIfEvPPT_PyPiiiS1_) ;  /* 0xffffffd806f47950 */ /* 0x000fea0003c3ffff */
.L_x_92:
        /* <DEDUP_REMOVED lines=13> */
.L_x_103:


//--------------------- .text._Z23reduce_by_chunks_kernelIfEvPPT_PyPiii --------------------------
	.section	.text._Z23reduce_by_chunks_kernelIfEvPPT_PyPiii,"ax",@progbits
	.align	128
        .global         _Z23reduce_by_chunks_kernelIfEvPPT_PyPiii
        .type           _Z23reduce_by_chunks_kernelIfEvPPT_PyPiii,@function
        .size           _Z23reduce_by_chunks_kernelIfEvPPT_PyPiii,(.L_x_109 - _Z23reduce_by_chunks_kernelIfEvPPT_PyPiii)
        .other          _Z23reduce_by_chunks_kernelIfEvPPT_PyPiii,@"STO_CUDA_ENTRY STV_DEFAULT"
_Z23reduce_by_chunks_kernelIfEvPPT_PyPiii:
.text._Z23reduce_by_chunks_kernelIfEvPPT_PyPiii:
        /* <DEDUP_REMOVED lines=18> */
[----:B------:R-:W0:Y:S01]  /*0120*/  LDC R12, c[0x0][0x398] ;  /* 0x0000e600ff0c7b82 */ /* 0x000e220000000800 */
[----:B------:R-:W-:Y:S02]  /*0130*/  IMAD.MOV.U32 R3, RZ, RZ, R7 ;  /* 0x000000ffff037224 */ /* 0x000fe400078e0007 */
[----:B------:R-:W-:-:S05]  /*0140*/  IMAD.MOV.U32 R2, RZ, RZ, R5 ;  /* 0x000000ffff027224 */ /* 0x000fca00078e0005 */
[----:B------:R-:W1:Y:S01]  /*0150*/  LDC.64 R8, c[0x0][0x380] ;  /* 0x0000e000ff087b82 */ /* 0x000e620000000a00 */
[----:B0-----:R-:W-:Y:S01]  /*0160*/  ISETP.GT.AND P0, PT, R12, RZ, PT ;  /* 0x000000ff0c00720c */ /* 0x001fe20003f04270 */
[----:B-1----:R-:W-:-:S12]  /*0170*/  IMAD.WIDE R8, R13, 0x8, R8 ;  /* 0x000000080d087825 */ /* 0x002fd800078e0208 */
[----:B------:R-:W-:Y:S05]  /*0180*/  @P0 BRA `(.L_x_93) ;  /* 0x0000000000280947 */ /* 0x000fea0003800000 */
.L_x_94:
[----:B------:R-:W2:Y:S02]  /*0190*/  LDG.E.64 R4, desc[UR6][R8.64] ;  /* 0x0000000608047981 */ /* 0x000ea4000c1e1b00 */
[----:B--2---:R-:W-:-:S04]  /*01a0*/  LEA R4, P0, R3, R4, 0x2 ;  /* 0x0000000403047211 */ /* 0x004fc800078010ff */
[----:B------:R-:W-:Y:S02]  /*01b0*/  LEA.HI.X R5, R3, R5, R2, 0x2, P0 ;  /* 0x0000000503057211 */ /* 0x000fe400000f1402 */
[----:B------:R-:W-:-:S03]  /*01c0*/  IADD3 R3, P0, PT, R0, R3, RZ ;  /* 0x0000000300037210 */ /* 0x000fc60007f1e0ff */
[----:B------:R0:W-:Y:S01]  /*01d0*/  STG.E desc[UR6][R4.64], RZ ;  /* 0x000000ff04007986 */ /* 0x0001e2000c101906 */
[----:B------:R-:W-:Y:S02]  /*01e0*/  IADD3.X R2, PT, PT, RZ, R2, RZ, P0, !PT ;  /* 0x00000002ff027210 */ /* 0x000fe400007fe4ff */
[----:B------:R-:W-:-:S04]  /*01f0*/  ISETP.GE.U32.AND P0, PT, R3, R10, PT ;  /* 0x0000000a0300720c */ /* 0x000fc80003f06070 */
[----:B------:R-:W-:-:S13]  /*0200*/  ISETP.GE.U32.AND.EX P0, PT, R2, R11, PT, P0 ;  /* 0x0000000b0200720c */ /* 0x000fda0003f06100 */
[----:B0-----:R-:W-:Y:S05]  /*0210*/  @!P0 BRA `(.L_x_94) ;  /* 0xfffffffc00dc8947 */ /* 0x001fea000383ffff */
[----:B------:R-:W-:Y:S05]  /*0220*/  EXIT ;  /* 0x000000000000794d */ /* 0x000fea0003800000 */
.L_x_93:
[----:B------:R-:W0:Y:S01]  /*0230*/  LDCU.64 UR4, c[0x0][0x390] ;  /* 0x00007200ff0477ac */ /* 0x000e220008000a00 */
[C---:B------:R-:W-:Y:S02]  /*0240*/  LOP3.LUT R4, R12.reuse, 0xf, RZ, 0xc0, !PT ;  /* 0x0000000f0c047812 */ /* 0x040fe400078ec0ff */
[----:B------:R-:W-:-:S03]  /*0250*/  LOP3.LUT R5, R12, 0x7, RZ, 0xc0, !PT ;  /* 0x000000070c057812 */ /* 0x000fc600078ec0ff */
[----:B------:R-:W-:Y:S02]  /*0260*/  VIADD R6, R4, 0xffffffff ;  /* 0xffffffff04067836 */ /* 0x000fe40000000000 */
[----:B------:R-:W-:-:S03]  /*0270*/  VIADD R7, R5, 0xffffffff ;  /* 0xffffffff05077836 */ /* 0x000fc60000000000 */
[----:B------:R-:W-:Y:S02]  /*0280*/  ISETP.GE.U32.AND P2, PT, R6, 0x7, PT ;  /* 0x000000070600780c */ /* 0x000fe40003f46070 */
[C---:B------:R-:W-:Y:S02]  /*0290*/  LOP3.LUT R6, R12.reuse, 0x7ffffff0, RZ, 0xc0, !PT ;  /* 0x7ffffff00c067812 */ /* 0x040fe400078ec0ff */
[----:B------:R-:W-:Y:S02]  /*02a0*/  ISETP.GE.U32.AND P1, PT, R7, 0x3, PT ;  /* 0x000000030700780c */ /* 0x000fe40003f26070 */
[----:B------:R-:W-:Y:S01]  /*02b0*/  LOP3.LUT R7, R12, 0x3, RZ, 0xc0, !PT ;  /* 0x000000030c077812 */ /* 0x000fe200078ec0ff */
[----:B0-----:R-:W-:Y:S01]  /*02c0*/  UIADD3 UR4, UP0, UPT, UR4, 0x20, URZ ;  /* 0x0000002004047890 */ /* 0x001fe2000ff1e0ff */
[----:B------:R-:W-:-:S03]  /*02d0*/  IMAD.MOV R22, RZ, RZ, -R6 ;  /* 0x000000ffff167224 */ /* 0x000fc600078e0a06 */
[----:B------:R-:W-:-:S12]  /*02e0*/  UIADD3.X UR5, UPT, UPT, URZ, UR5, URZ, UP0, !UPT ;  /* 0x00000005ff057290 */ /* 0x000fd800087fe4ff */
.L_x_100:
[----:B------:R-:W0:Y:S01]  /*02f0*/  LDCU UR8, c[0x0][0x398] ;  /* 0x00007300ff0877ac */ /* 0x000e220008000800 */
[----:B------:R-:W-:Y:S01]  /*0300*/  HFMA2 R23, -RZ, RZ, 0, 0 ;  /* 0x00000000ff177431 */ /* 0x000fe200000001ff */
[----:B------:R-:W-:Y:S01]  /*0310*/  CS2R R20, SRZ ;  /* 0x0000000000147805 */ /* 0x000fe2000001ff00 */
[----:B0-----:R-:W-:-:S09]  /*0320*/  UISETP.GE.U32.AND UP0, UPT, UR8, 0x10, UPT ;  /* 0x000000100800788c */ /* 0x001fd2000bf06070 */
[----:B------:R-:W-:Y:S05]  /*0330*/  BRA.U !UP0, `(.L_x_95) ;  /* 0x0000000908347547 */ /* 0x000fea000b800000 */
[----:B------:R-:W-:Y:S01]  /*0340*/  IMAD.U32 R12, RZ, RZ, UR4 ;  /* 0x00000004ff0c7e24 */ /* 0x000fe2000f8e00ff */
[----:B------:R-:W-:Y:S01]  /*0350*/  CS2R R20, SRZ ;  /* 0x0000000000147805 */ /* 0x000fe2000001ff00 */
[----:B------:R-:W-:Y:S02]  /*0360*/  IMAD.U32 R13, RZ, RZ, UR5 ;  /* 0x00000005ff0d7e24 */ /* 0x000fe4000f8e00ff */
[----:B------:R-:W-:-:S07]  /*0370*/  IMAD.MOV.U32 R24, RZ, RZ, R22 ;  /* 0x000000ffff187224 */ /* 0x000fce00078e0016 */
.L_x_96:
[----:B------:R-:W2:Y:S01]  /*0380*/  LDG.E R29, desc[UR6][R12.64+-0x20] ;  /* 0xffffe0060c1d7981 */ /* 0x000ea2000c1e1900 */
[----:B------:R-:W2:Y:S03]  /*0390*/  LDC.64 R14, c[0x0][0x380] ;  /* 0x0000e000ff0e7b82 */ /* 0x000ea60000000a00 */
[----:B------:R-:W3:Y:S01]  /*03a0*/  LDG.E R19, desc[UR6][R12.64+-0x1c] ;  /* 0xffffe4060c137981 */ /* 0x000ee2000c1e1900 */
[----:B--2---:R-:W-:-:S05]  /*03b0*/  IMAD.WIDE R28, R29, 0x8, R14 ;  /* 0x000000081d1c7825 */ /* 0x004fca00078e020e */
[----:B------:R-:W2:Y:S01]  /*03c0*/  LDG.E.64 R16, desc[UR6][R28.64] ;  /* 0x000000061c107981 */ /* 0x000ea2000c1e1b00 */
[C---:B------:R-:W-:Y:S02]  /*03d0*/  SHF.L.U32 R25, R3.reuse, 0x2, RZ ;  /* 0x0000000203197819 */ /* 0x040fe400000006ff */
[----:B------:R-:W-:Y:S01]  /*03e0*/  SHF.L.U64.HI R23, R3, 0x2, R2 ;  /* 0x0000000203177819 */ /* 0x000fe20000010202 */
[----:B---3--:R-:W-:-:S06]  /*03f0*/  IMAD.WIDE R18, R19, 0x8, R14 ;  /* 0x0000000813127825 */ /* 0x008fcc00078e020e */
[----:B------:R-:W3:Y:S01]  /*0400*/  LDG.E.64 R18, desc[UR6][R18.64] ;  /* 0x0000000612127981 */ /* 0x000ee2000c1e1b00 */
[----:B--2---:R-:W-:-:S05]  /*0410*/  IADD3 R26, P0, PT, R16, R25, RZ ;  /* 0x00000019101a7210 */ /* 0x004fca0007f1e0ff */
[----:B------:R-:W-:-:S05]  /*0420*/  IMAD.X R27, R17, 0x1, R23, P0 ;  /* 0x00000001111b7824 */ /* 0x000fca00000e0617 */
[----:B------:R-:W2:Y:S04]  /*0430*/  LDG.E R26, desc[UR6][R26.64] ;  /* 0x000000061a1a7981 */ /* 0x000ea8000c1e1900 */
[----:B------:R-:W4:Y:S01]  /*0440*/  LDG.E R27, desc[UR6][R12.64+-0x18] ;  /* 0xffffe8060c1b7981 */ /* 0x000f22000c1e1900 */
[----:B---3--:R-:W-:-:S05]  /*0450*/  IADD3 R28, P0, PT, R18, R25, RZ ;  /* 0x00000019121c7210 */ /* 0x008fca0007f1e0ff */
[----:B------:R-:W-:Y:S02]  /*0460*/  IMAD.X R29, R19, 0x1, R23, P0 ;  /* 0x00000001131d7824 */ /* 0x000fe400000e0617 */
[----:B------:R-:W3:Y:S04]  /*0470*/  LDG.E R19, desc[UR6][R12.64+-0x14] ;  /* 0xffffec060c137981 */ /* 0x000ee8000c1e1900 */
[----:B------:R-:W5:Y:S01]  /*0480*/  LDG.E R28, desc[UR6][R28.64] ;  /* 0x000000061c1c7981 */ /* 0x000f62000c1e1900 */
[----:B--2---:R-:W0:Y:S02]  /*0490*/  F2F.F64.F32 R16, R26 ;  /* 0x0000001a00107310 */ /* 0x004e240000201800 */
[----:B0-----:R-:W-:Y:S01]  /*04a0*/  DADD R20, R16, R20 ;  /* 0x0000000010147229 */ /* 0x001fe20000000014 */
[----:B----4-:R-:W-:-:S06]  /*04b0*/  IMAD.WIDE R16, R27, 0x8, R14 ;  /* 0x000000081b107825 */ /* 0x010fcc00078e020e */
[----:B------:R-:W2:Y:S02]  /*04c0*/  LDG.E.64 R16, desc[UR6][R16.64] ;  /* 0x0000000610107981 */ /* 0x000ea4000c1e1b00 */
[----:B--2---:R-:W-:-:S05]  /*04d0*/  IADD3 R26, P0, PT, R16, R25, RZ ;  /* 0x00000019101a7210 */ /* 0x004fca0007f1e0ff */
[----:B------:R-:W-:Y:S02]  /*04e0*/  IMAD.X R27, R17, 0x1, R23, P0 ;  /* 0x00000001111b7824 */ /* 0x000fe400000e0617 */
[----:B---3--:R-:W-:-:S04]  /*04f0*/  IMAD.WIDE R16, R19, 0x8, R14 ;  /* 0x0000000813107825 */ /* 0x008fc800078e020e */
[----:B------:R-:W2:Y:S04]  /*0500*/  LDG.E R27, desc[UR6][R26.64] ;  /* 0x000000061a1b7981 */ /* 0x000ea8000c1e1900 */
[----:B------:R-:W3:Y:S01]  /*0510*/  LDG.E.64 R16, desc[UR6][R16.64] ;  /* 0x0000000610107981 */ /* 0x000ee2000c1e1b00 */
[----:B-----5:R-:W0:Y:S02]  /*0520*/  F2F.F64.F32 R18, R28 ;  /* 0x0000001c00127310 */ /* 0x020e240000201800 */
[----:B0-----:R-:W-:Y:S01]  /*0530*/  DADD R18, R20, R18 ;  /* 0x0000000014127229 */ /* 0x001fe20000000012 */
[----:B------:R-:W4:Y:S01]  /*0540*/  LDG.E R21, desc[UR6][R12.64+-0x10] ;  /* 0xfffff0060c157981 */ /* 0x000f22000c1e1900 */
[----:B---3--:R-:W-:-:S04]  /*0550*/  IADD3 R28, P0, PT, R16, R25, RZ ;  /* 0x00000019101c7210 */ /* 0x008fc80007f1e0ff */
[----:B------:R-:W-:-:S05]  /*0560*/  IADD3.X R29, PT, PT, R17, R23, RZ, P0, !PT ;  /* 0x00000017111d7210 */ /* 0x000fca00007fe4ff */
[----:B------:R-:W3:Y:S01]  /*0570*/  LDG.E R26, desc[UR6][R28.64] ;  /* 0x000000061c1a7981 */ /* 0x000ee2000c1e1900 */
[----:B--2---:R0:W1:Y:S03]  /*0580*/  F2F.F64.F32 R16, R27 ;  /* 0x0000001b00107310 */ /* 0x0040660000201800 */
[----:B0-----:R-:W2:Y:S01]  /*0590*/  LDG.E R27, desc[UR6][R12.64+-0xc] ;  /* 0xfffff4060c1b7981 */ /* 0x001ea2000c1e1900 */
[----:B-1----:R-:W-:Y:S01]  /*05a0*/  DADD R16, R18, R16 ;  /* 0x0000000012107229 */ /* 0x002fe20000000010 */
[----:B----4-:R-:W-:-:S06]  /*05b0*/  IMAD.WIDE R18, R21, 0x8, R14 ;  /* 0x0000000815127825 */ /* 0x010fcc00078e020e */
[----:B------:R-:W4:Y:S01]  /*05c0*/  LDG.E.64 R18, desc[UR6][R18.64] ;  /* 0x0000000612127981 */ /* 0x000f22000c1e1b00 */
[----:B---3--:R-:W0:Y:S02]  /*05d0*/  F2F.F64.F32 R20, R26 ;  /* 0x0000001a00147310 */ /* 0x008e240000201800 */
[----:B0-----:R-:W-:Y:S01]  /*05e0*/  DADD R20, R16, R20 ;  /* 0x0000000010147229 */ /* 0x001fe20000000014 */
[----:B--2---:R-:W-:Y:S02]  /*05f0*/  IMAD.WIDE R16, R27, 0x8, R14 ;  /* 0x000000081b107825 */ /* 0x004fe400078e020e */
[----:B------:R-:W2:Y:S04]  /*0600*/  LDG.E R27, desc[UR6][R12.64+-0x8] ;  /* 0xfffff8060c1b7981 */ /* 0x000ea8000c1e1900 */
[----:B------:R-:W3:Y:S01]  /*0610*/  LDG.E.64 R16, desc[UR6][R16.64] ;  /* 0x0000000610107981 */ /* 0x000ee2000c1e1b00 */
[----:B----4-:R-:W-:-:S05]  /*0620*/  IADD3 R18, P0, PT, R18, R25, RZ ;  /* 0x0000001912127210 */ /* 0x010fca0007f1e0ff */
[----:B------:R-:W-:-:S05]  /*0630*/  IMAD.X R19, R19, 0x1, R23, P0 ;  /* 0x0000000113137824 */ /* 0x000fca00000e0617 */
[----:B------:R-:W4:Y:S01]  /*0640*/  LDG.E R18, desc[UR6][R18.64] ;  /* 0x0000000612127981 */ /* 0x000f22000c1e1900 */
[----:B---3--:R-:W-:-:S05]  /*0650*/  IADD3 R28, P0, PT, R16, R25, RZ ;  /* 0x00000019101c7210 */ /* 0x008fca0007f1e0ff */
[----:B------:R-:W-:Y:S02]  /*0660*/  IMAD.X R29, R17, 0x1, R23, P0 ;  /* 0x00000001111d7824 */ /* 0x000fe400000e0617 */
[----:B--2---:R-:W-:-:S03]  /*0670*/  IMAD.WIDE R16, R27, 0x8, R14 ;  /* 0x000000081b107825 */ /* 0x004fc600078e020e */
[----:B------:R-:W2:Y:S04]  /*0680*/  LDG.E R28, desc[UR6][R28.64] ;  /* 0x000000061c1c7981 */ /* 0x000ea8000c1e1900 */
[----:B------:R-:W3:Y:S01]  /*0690*/  LDG.E.64 R16, desc[UR6][R16.64] ;  /* 0x0000000610107981 */ /* 0x000ee2000c1e1b00 */
[----:B----4-:R-:W0:Y:S03]  /*06a0*/  F2F.F64.F32 R18, R18 ;  /* 0x0000001200127310 */ /* 0x010e260000201800 */
[----:B------:R-:W4:Y:S01]  /*06b0*/  LDG.E R29, desc[UR6][R12.64+-0x4] ;  /* 0xfffffc060c1d7981 */ /* 0x000f22000c1e1900 */
[----:B0-----:R-:W-:Y:S01]  /*06c0*/  DADD R18, R20, R18 ;  /* 0x0000000014127229 */ /* 0x001fe20000000012 */
[----:B---3--:R-:W-:-:S05]  /*06d0*/  IADD3 R26, P0, PT, R16, R25, RZ ;  /* 0x00000019101a7210 */ /* 0x008fca0007f1e0ff */
[----:B------:R-:W-:-:S05]  /*06e0*/  IMAD.X R27, R17, 0x1, R23, P0 ;  /* 0x00000001111b7824 */ /* 0x000fca00000e0617 */
[----:B------:R-:W3:Y:S04]  /*06f0*/  LDG.E R20, desc[UR6][R26.64] ;  /* 0x000000061a147981 */ /* 0x000ee8000c1e1900 */
[----:B------:R-:W5:Y:S01]  /*0700*/  LDG.E R27, desc[UR6][R12.64] ;  /* 0x000000060c1b7981 */ /* 0x000f62000c1e1900 */
[----:B--2---:R4:W0:Y:S02]  /*0710*/  F2F.F64.F32 R16, R28 ;  /* 0x0000001c00107310 */ /* 0x0048240000201800 */
[----:B----4-:R-:W-:Y:S01]  /*0720*/  IMAD.WIDE R28, R29, 0x8, R14 ;  /* 0x000000081d1c7825 */ /* 0x010fe200078e020e */
[----:B0-----:R-:W-:-:S04]  /*0730*/  DADD R16, R18, R16 ;  /* 0x0000000012107229 */ /* 0x001fc80000000010 */
[----:B------:R-:W2:Y:S04]  /*0740*/  LDG.E.64 R18, desc[UR6][R28.64] ;  /* 0x000000061c127981 */ /* 0x000ea8000c1e1b00 */
[----:B------:R-:W4:Y:S01]  /*0750*/  LDG.E R29, desc[UR6][R12.64+0x4] ;  /* 0x000004060c1d7981 */ /* 0x000f22000c1e1900 */
[----:B---3--:R-:W0:Y:S02]  /*0760*/  F2F.F64.F32 R20, R20 ;  /* 0x0000001400147310 */ /* 0x008e240000201800 */
[----:B0-----:R-:W-:Y:S01]  /*0770*/  DADD R20, R16, R20 ;  /* 0x0000000010147229 */ /* 0x001fe20000000014 */
[----:B-----5:R-:W-:-:S06]  /*0780*/  IMAD.WIDE R16, R27, 0x8, R14 ;  /* 0x000000081b107825 */ /* 0x020fcc00078e020e */
[----:B------:R-:W3:Y:S01]  /*0790*/  LDG.E.64 R16, desc[UR6][R16.64] ;  /* 0x0000000610107981 */ /* 0x000ee2000c1e1b00 */
[----:B--2---:R-:W-:-:S04]  /*07a0*/  IADD3 R26, P0, PT, R18, R25, RZ ;  /* 0x00000019121a7210 */ /* 0x004fc80007f1e0ff */
[----:B------:R-:W-:-:S05]  /*07b0*/  IADD3.X R27, PT, PT, R19, R23, RZ, P0, !PT ;  /* 0x00000017131b7210 */ /* 0x000fca00007fe4ff */
[----:B------:R-:W2:Y:S01]  /*07c0*/  LDG.E R26, desc[UR6][R26.64] ;  /* 0x000000061a1a7981 */ /* 0x000ea2000c1e1900 */
[----:B---3--:R-:W-:-:S05]  /*07d0*/  IADD3 R18, P0, PT, R16, R25, RZ ;  /* 0x0000001910127210 */ /* 0x008fca0007f1e0ff */
[----:B------:R-:W-:Y:S02]  /*07e0*/  IMAD.X R19, R17, 0x1, R23, P0 ;  /* 0x0000000111137824 */ /* 0x000fe400000e0617 */
[----:B----4-:R-:W-:-:S03]  /*07f0*/  IMAD.WIDE R16, R29, 0x8, R14 ;  /* 0x000000081d107825 */ /* 0x010fc600078e020e */
[----:B------:R2:W3:Y:S04]  /*0800*/  LDG.E R27, desc[UR6][R18.64] ;  /* 0x00000006121b7981 */ /* 0x0004e8000c1e1900 */
[----:B------:R-:W4:Y:S01]  /*0810*/  LDG.E.64 R16, desc[UR6][R16.64] ;  /* 0x0000000610107981 */ /* 0x000f22000c1e1b00 */
[----:B--2---:R-:W0:Y:S02]  /*0820*/  F2F.F64.F32 R18, R26 ;  /* 0x0000001a00127310 */ /* 0x004e240000201800 */
[----:B0-----:R-:W-:Y:S01]  /*0830*/  DADD R18, R20, R18 ;  /* 0x0000000014127229 */ /* 0x001fe20000000012 */
[----:B------:R-:W2:Y:S01]  /*0840*/  LDG.E R21, desc[UR6][R12.64+0x8] ;  /* 0x000008060c157981 */ /* 0x000ea2000c1e1900 */
[----:B----4-:R-:W-:-:S05]  /*0850*/  IADD3 R28, P0, PT, R16, R25, RZ ;  /* 0x00000019101c7210 */ /* 0x010fca0007f1e0ff */
[----:B------:R-:W-:-:S05]  /*0860*/  IMAD.X R29, R17, 0x1, R23, P0 ;  /* 0x00000001111d7824 */ /* 0x000fca00000e0617 */
[----:B------:R-:W4:Y:S01]  /*0870*/  LDG.E R26, desc[UR6][R28.64] ;  /* 0x000000061c1a7981 */ /* 0x000f22000c1e1900 */
[----:B---3--:R0:W1:Y:S03]  /*0880*/  F2F.F64.F32 R16, R27 ;  /* 0x0000001b00107310 */ /* 0x0080660000201800 */
[----:B0-----:R-:W3:Y:S01]  /*0890*/  LDG.E R27, desc[UR6][R12.64+0xc] ;  /* 0x00000c060c1b7981 */ /* 0x001ee2000c1e1900 */
[----:B--2---:R-:W-:Y:S01]  /*08a0*/  IMAD.WIDE R20, R21, 0x8, R14 ;  /* 0x0000000815147825 */ /* 0x004fe200078e020e */
[----:B-1----:R-:W-:-:S05]  /*08b0*/  DADD R16, R18, R16 ;  /* 0x0000000012107229 */ /* 0x002fca0000000010 */
[----:B------:R-:W2:Y:S01]  /*08c0*/  LDG.E.64 R20, desc[UR6][R20.64] ;  /* 0x0000000614147981 */ /* 0x000ea2000c1e1b00 */
[----:B----4-:R-:W0:Y:S02]  /*08d0*/  F2F.F64.F32 R18, R26 ;  /* 0x0000001a00127310 */ /* 0x010e240000201800 */
[----:B0-----:R-:W-:Y:S01]  /*08e0*/  DADD R18, R16, R18 ;  /* 0x0000000010127229 */ /* 0x001fe20000000012 */
[----:B---3--:R-:W-:Y:S02]  /*08f0*/  IMAD.WIDE R16, R27, 0x8, R14 ;  /* 0x000000081b107825 */ /* 0x008fe400078e020e */
[----:B------:R-:W3:Y:S04]  /*0900*/  LDG.E R27, desc[UR6][R12.64+0x10] ;  /* 0x000010060c1b7981 */ /* 0x000ee8000c1e1900 */
[----:B------:R-:W4:Y:S01]  /*0910*/  LDG.E.64 R16, desc[UR6][R16.64] ;  /* 0x0000000610107981 */ /* 0x000f22000c1e1b00 */
[----:B--2---:R-:W-:-:S05]  /*0920*/  IADD3 R20, P0, PT, R20, R25, RZ ;  /* 0x0000001914147210 */ /* 0x004fca0007f1e0ff */
[----:B------:R-:W-:-:S06]  /*0930*/  IMAD.X R21, R21, 0x1, R23, P0 ;  /* 0x0000000115157824 */ /* 0x000fcc00000e0617 */
[----:B------:R-:W2:Y:S01]  /*0940*/  LDG.E R21, desc[UR6][R20.64] ;  /* 0x0000000614157981 */ /* 0x000ea2000c1e1900 */
[----:B----4-:R-:W-:-:S04]  /*0950*/  IADD3 R28, P0, PT, R16, R25, RZ ;  /* 0x00000019101c7210 */ /* 0x010fc80007f1e0ff */
[----:B------:R-:W-:Y:S01]  /*0960*/  IADD3.X R29, PT, PT, R17, R23, RZ, P0, !PT ;  /* 0x00000017111d7210 */ /* 0x000fe200007fe4ff */
[----:B---3--:R-:W-:-:S04]  /*0970*/  IMAD.WIDE R16, R27, 0x8, R14 ;  /* 0x000000081b107825 */ /* 0x008fc800078e020e */
[----:B------:R-:W3:Y:S04]  /*0980*/  LDG.E R28, desc[UR6][R28.64] ;  /* 0x000000061c1c7981 */ /* 0x000ee8000c1e1900 */
[----:B------:R-:W4:Y:S01]  /*0990*/  LDG.E.64 R16, desc[UR6][R16.64] ;  /* 0x0000000610107981 */ /* 0x000f22000c1e1b00 */
[----:B--2---:R-:W0:Y:S03]  /*09a0*/  F2F.F64.F32 R26, R21 ;  /* 0x00000015001a7310 */ /* 0x004e260000201800 */
[----:B------:R-:W2:Y:S01]  /*09b0*/  LDG.E R29, desc[UR6][R12.64+0x14] ;  /* 0x000014060c1d7981 */ /* 0x000ea2000c1e1900 */
[----:B0-----:R-:W-:Y:S01]  /*09c0*/  DADD R26, R18, R26 ;  /* 0x00000000121a7229 */ /* 0x001fe2000000001a */
[----:B----4-:R-:W-:-:S05]  /*09d0*/  IADD3 R18, P0, PT, R16, R25, RZ ;  /* 0x0000001910127210 */ /* 0x010fca0007f1e0ff */
[----:B------:R-:W-:-:S05]  /*09e0*/  IMAD.X R19, R17, 0x1, R23, P0 ;  /* 0x0000000111137824 */ /* 0x000fca00000e0617 */
[----:B------:R-:W4:Y:S01]  /*09f0*/  LDG.E R20, desc[UR6][R18.64] ;  /* 0x0000000612147981 */ /* 0x000f22000c1e1900 */
[----:B---3--:R-:W0:Y:S03]  /*0a00*/  F2F.F64.F32 R16, R28 ;  /* 0x0000001c00107310 */ /* 0x008e260000201800 */
[----:B------:R-:W3:Y:S01]  /*0a10*/  LDG.E R19, desc[UR6][R12.64+0x18] ;  /* 0x000018060c137981 */ /* 0x000ee2000c1e1900 */
[----:B0-----:R-:W-:-:S04]  /*0a20*/  DADD R26, R26, R16 ;  /* 0x000000001a1a7229 */ /* 0x001fc80000000010 */
[----:B----4-:R-:W0:Y:S04]  /*0a30*/  F2F.F64.F32 R20, R20 ;  /* 0x0000001400147310 */ /* 0x010e280000201800 */
[----:B0-----:R-:W-:Y:S02]  /*0a40*/  DADD R20, R26, R20 ;  /* 0x000000001a147229 */ /* 0x001fe40000000014 */
[----:B------:R-:W4:Y:S01]  /*0a50*/  LDG.E R27, desc[UR6][R12.64+0x1c] ;  /* 0x00001c060c1b7981 */ /* 0x000f22000c1e1900 */
[----:B--2---:R-:W-:-:S05]  /*0a60*/  IMAD.WIDE R28, R29, 0x8, R14 ;  /* 0x000000081d1c7825 */ /* 0x004fca00078e020e */
[----:B------:R-:W2:Y:S01]  /*0a70*/  LDG.E.64 R16, desc[UR6][R28.64] ;  /* 0x000000061c107981 */ /* 0x000ea2000c1e1b00 */
[----:B---3--:R-:W-:-:S06]  /*0a80*/  IMAD.WIDE R18, R19, 0x8, R14 ;  /* 0x0000000813127825 */ /* 0x008fcc00078e020e */
[----:B------:R-:W3:Y:S01]  /*0a90*/  LDG.E.64 R18, desc[UR6][R18.64] ;  /* 0x0000000612127981 */ /* 0x000ee2000c1e1b00 */
[----:B----4-:R-:W-:-:S06]  /*0aa0*/  IMAD.WIDE R14, R27, 0x8, R14 ;  /* 0x000000081b0e7825 */ /* 0x010fcc00078e020e */
[----:B------:R-:W4:Y:S01]  /*0ab0*/  LDG.E.64 R14, desc[UR6][R14.64] ;  /* 0x000000060e0e7981 */ /* 0x000f22000c1e1b00 */
[----:B--2---:R-:W-:-:S05]  /*0ac0*/  IADD3 R16, P0, PT, R16, R25, RZ ;  /* 0x0000001910107210 */ /* 0x004fca0007f1e0ff */
[----:B------:R-:W-:Y:S01]  /*0ad0*/  IMAD.X R17, R17, 0x1, R23, P0 ;  /* 0x0000000111117824 */ /* 0x000fe200000e0617 */
[----:B---3--:R-:W-:-:S04]  /*0ae0*/  IADD3 R26, P0, PT, R18, R25, RZ ;  /* 0x00000019121a7210 */ /* 0x008fc80007f1e0ff */
[----:B------:R-:W2:Y:S01]  /*0af0*/  LDG.E R16, desc[UR6][R16.64] ;  /* 0x0000000610107981 */ /* 0x000ea2000c1e1900 */
[----:B------:R-:W-:-:S05]  /*0b00*/  IMAD.X R27, R19, 0x1, R23, P0 ;  /* 0x00000001131b7824 */ /* 0x000fca00000e0617 */
[----:B------:R-:W3:Y:S01]  /*0b10*/  LDG.E R26, desc[UR6][R26.64] ;  /* 0x000000061a1a7981 */ /* 0x000ee2000c1e1900 */
[----:B----4-:R-:W-:-:S04]  /*0b20*/  IADD3 R28, P0, PT, R14, R25, RZ ;  /* 0x000000190e1c7210 */ /* 0x010fc80007f1e0ff */
[----:B------:R-:W-:-:S05]  /*0b30*/  IADD3.X R29, PT, PT, R15, R23, RZ, P0, !PT ;  /* 0x000000170f1d7210 */ /* 0x000fca00007fe4ff */
[----:B------:R-:W4:Y:S01]  /*0b40*/  LDG.E R28, desc[UR6][R28.64] ;  /* 0x000000061c1c7981 */ /* 0x000f22000c1e1900 */
[----:B--2---:R-:W0:Y:S01]  /*0b50*/  F2F.F64.F32 R14, R16 ;  /* 0x00000010000e7310 */ /* 0x004e220000201800 */
[----:B------:R-:W-:-:S07]  /*0b60*/  VIADD R24, R24, 0x10 ;  /* 0x0000001018187836 */ /* 0x000fce0000000000 */
[----:B---3--:R-:W1:Y:S01]  /*0b70*/  F2F.F64.F32 R18, R26 ;  /* 0x0000001a00127310 */ /* 0x008e620000201800 */
[----:B------:R-:W-:Y:S01]  /*0b80*/  ISETP.NE.AND P0, PT, R24, RZ, PT ;  /* 0x000000ff1800720c */ /* 0x000fe20003f05270 */
[----:B0-----:R-:W-:Y:S01]  /*0b90*/  DADD R14, R20, R14 ;  /* 0x00000000140e7229 */ /* 0x001fe2000000000e */
[----:B------:R-:W-:-:S07]  /*0ba0*/  IADD3 R12, P3, PT, R12, 0x40, RZ ;  /* 0x000000400c0c7810 */ /* 0x000fce0007f7e0ff */
[----:B-1----:R-:W-:Y:S01]  /*0bb0*/  DADD R14, R14, R18 ;  /* 0x000000000e0e7229 */ /* 0x002fe20000000012 */
[----:B------:R-:W-:Y:S01]  /*0bc0*/  IMAD.X R13, RZ, RZ, R13, P3 ;  /* 0x000000ffff0d7224 */ /* 0x000fe200018e060d */
[----:B----4-:R-:W0:Y:S06]  /*0bd0*/  F2F.F64.F32 R20, R28 ;  /* 0x0000001c00147310 */ /* 0x010e2c0000201800 */
[----:B0-----:R-:W-:Y:S01]  /*0be0*/  DADD R20, R14, R20 ;  /* 0x000000000e147229 */ /* 0x001fe20000000014 */
[----:B------:R-:W-:Y:S10]  /*0bf0*/  @P0 BRA `(.L_x_96) ;  /* 0xfffffff400e00947 */ /* 0x000ff4000383ffff */
[----:B------:R-:W-:-:S07]  /*0c00*/  IMAD.MOV.U32 R23, RZ, RZ, R6 ;  /* 0x000000ffff177224 */ /* 0x000fce00078e0006 */
.L_x_95:
[----:B------:R-:W-:-:S13]  /*0c10*/  ISETP.NE.AND P0, PT, R4, RZ, PT ;  /* 0x000000ff0400720c */ /* 0x000fda0003f05270 */
[----:B------:R-:W-:Y:S05]  /*0c20*/  @!P0 BRA `(.L_x_97) ;  /* 0x0000000800488947 */ /* 0x000fea0003800000 */
[----:B------:R-:W-:Y:S01]  /*0c30*/  ISETP.NE.AND P0, PT, R5, RZ, PT ;  /* 0x000000ff0500720c */ /* 0x000fe20003f05270 */
[----:B------:R-:W-:-:S12]  /*0c40*/  @!P2 BRA `(.L_x_98) ;  /* 0x000000040018a947 */ /* 0x000fd80003800000 */
[----:B------:R-:W0:Y:S08]  /*0c50*/  LDC.64 R12, c[0x0][0x390] ;  /* 0x0000e400ff0c7b82 */ /* 0x000e300000000a00 */
[----:B------:R-:W1:Y:S01]  /*0c60*/  LDC.64 R14, c[0x0][0x380] ;  /* 0x0000e000ff0e7b82 */ /* 0x000e620000000a00 */
[----:B0-----:R-:W-:-:S05]  /*0c70*/  IMAD.WIDE.U32 R12, R23, 0x4, R12 ;  /* 0x00000004170c7825 */ /* 0x001fca00078e000c */
[----:B------:R-:W1:Y:S04]  /*0c80*/  LDG.E R25, desc[UR6][R12.64] ;  /* 0x000000060c197981 */ /* 0x000e68000c1e1900 */
[----:B------:R-:W2:Y:S01]  /*0c90*/  LDG.E R29, desc[UR6][R12.64+0x4] ;  /* 0x000004060c1d7981 */ /* 0x000ea2000c1e1900 */
[----:B-1----:R-:W-:-:S05]  /*0ca0*/  IMAD.WIDE R24, R25, 0x8, R14 ;  /* 0x0000000819187825 */ /* 0x002fca00078e020e */
[----:B------:R0:W3:Y:S01]  /*0cb0*/  LDG.E.64 R18, desc[UR6][R24.64] ;  /* 0x0000000618127981 */ /* 0x0000e2000c1e1b00 */
[----:B--2---:R-:W-:Y:S01]  /*0cc0*/  IMAD.WIDE R28, R29, 0x8, R14 ;  /* 0x000000081d1c7825 */ /* 0x004fe200078e020e */
[----:B------:R-:W-:-:S04]  /*0cd0*/  SHF.L.U32 R27, R3, 0x2, RZ ;  /* 0x00000002031b7819 */ /* 0x000fc800000006ff */
[----:B------:R-:W2:Y:S01]  /*0ce0*/  LDG.E.64 R16, desc[UR6][R28.64] ;  /* 0x000000061c107981 */ /* 0x000ea2000c1e1b00 */
[----:B0-----:R-:W-:-:S03]  /*0cf0*/  SHF.L.U64.HI R25, R3, 0x2, R2 ;  /* 0x0000000203197819 */ /* 0x001fc60000010202 */
[----:B------:R-:W4:Y:S01]  /*0d00*/  LDG.E R29, desc[UR6][R12.64+0x8] ;  /* 0x000008060c1d7981 */ /* 0x000f22000c1e1900 */
[----:B---3--:R-:W-:-:S05]  /*0d10*/  IADD3 R18, P3, PT, R18, R27, RZ ;  /* 0x0000001b12127210 */ /* 0x008fca0007f7e0ff */
[----:B------:R-:W-:-:S05]  /*0d20*/  IMAD.X R19, R19, 0x1, R25, P3 ;  /* 0x0000000113137824 */ /* 0x000fca00018e0619 */
[----:B------:R4:W3:Y:S02]  /*0d30*/  LDG.E R26, desc[UR6][R18.64] ;  /* 0x00000006121a7981 */ /* 0x0008e4000c1e1900 */
[----:B----4-:R-:W-:-:S06]  /*0d40*/  IMAD.WIDE R18, R29, 0x8, R14 ;  /* 0x000000081d127825 */ /* 0x010fcc00078e020e */
[----:B------:R-:W4:Y:S01]  /*0d50*/  LDG.E.64 R18, desc[UR6][R18.64] ;  /* 0x0000000612127981 */ /* 0x000f22000c1e1b00 */
[----:B--2---:R-:W-:-:S05]  /*0d60*/  IADD3 R16, P3, PT, R16, R27, RZ ;  /* 0x0000001b10107210 */ /* 0x004fca0007f7e0ff */
[----:B------:R-:W-:-:S05]  /*0d70*/  IMAD.X R17, R17, 0x1, R25, P3 ;  /* 0x0000000111117824 */ /* 0x000fca00018e0619 */
[----:B------:R3:W2:Y:S02]  /*0d80*/  LDG.E R24, desc[UR6][R16.64] ;  /* 0x0000000610187981 */ /* 0x0006a4000c1e1900 */
[----:B---3--:R-:W0:Y:S01]  /*0d90*/  F2F.F64.F32 R16, R26 ;  /* 0x0000001a00107310 */ /* 0x008e220000201800 */
[----:B----4-:R-:W-:-:S05]  /*0da0*/  IADD3 R28, P3, PT, R18, R27, RZ ;  /* 0x0000001b121c7210 */ /* 0x010fca0007f7e0ff */
[----:B------:R-:W-:Y:S01]  /*0db0*/  IMAD.X R29, R19, 0x1, R25, P3 ;  /* 0x00000001131d7824 */ /* 0x000fe200018e0619 */
[----:B0-----:R-:W-:Y:S01]  /*0dc0*/  DADD R16, R20, R16 ;  /* 0x0000000014107229 */ /* 0x001fe20000000010 */
[----:B------:R-:W3:Y:S04]  /*0dd0*/  LDG.E R21, desc[UR6][R12.64+0xc] ;  /* 0x00000c060c157981 */ /* 0x000ee8000c1e1900 */
[----:B------:R-:W4:Y:S04]  /*0de0*/  LDG.E R26, desc[UR6][R28.64] ;  /* 0x000000061c1a7981 */ /* 0x000f28000c1e1900 */
[----:B------:R-:W5:Y:S01]  /*0df0*/  LDG.E R29, desc[UR6][R12.64+0x10] ;  /* 0x000010060c1d7981 */ /* 0x000f62000c1e1900 */
[----:B--2---:R-:W0:Y:S02]  /*0e00*/  F2F.F64.F32 R18, R24 ;  /* 0x0000001800127310 */ /* 0x004e240000201800 */
[----:B0-----:R-:W-:Y:S01]  /*0e10*/  DADD R18, R16, R18 ;  /* 0x0000000010127229 */ /* 0x001fe20000000012 */
[----:B---3--:R-:W-:-:S05]  /*0e20*/  IMAD.WIDE R20, R21, 0x8, R14 ;  /* 0x0000000815147825 */ /* 0x008fca00078e020e */
[----:B----4-:R0:W1:Y:S01]  /*0e30*/  F2F.F64.F32 R16, R26 ;  /* 0x0000001a00107310 */ /* 0x0100620000201800 */
[----:B------:R-:W2:Y:S04]  /*0e40*/  LDG.E.64 R20, desc[UR6][R20.64] ;  /* 0x0000000614147981 */ /* 0x000ea8000c1e1b00 */
[----:B0-----:R-:W3:Y:S01]  /*0e50*/  LDG.E R26, desc[UR6][R12.64+0x18] ;  /* 0x000018060c1a7981 */ /* 0x001ee2000c1e1900 */
[----:B-1----:R-:W-:Y:S01]  /*0e60*/  DADD R16, R18, R16 ;  /* 0x0000000012107229 */ /* 0x002fe20000000010 */
[----:B-----5:R-:W-:-:S06]  /*0e70*/  IMAD.WIDE R18, R29, 0x8, R14 ;  /* 0x000000081d127825 */ /* 0x020fcc00078e020e */
[----:B------:R-:W4:Y:S01]  /*0e80*/  LDG.E.64 R18, desc[UR6][R18.64] ;  /* 0x0000000612127981 */ /* 0x000f22000c1e1b00 */
[----:B--2---:R-:W-:-:S04]  /*0e90*/  IADD3 R28, P3, PT, R20, R27, RZ ;  /* 0x0000001b141c7210 */ /* 0x004fc80007f7e0ff */
[----:B------:R-:W-:Y:S02]  /*0ea0*/  IADD3.X R29, PT, PT, R21, R25, RZ, P3, !PT ;  /* 0x00000019151d7210 */ /* 0x000fe40001ffe4ff */
[----:B------:R-:W2:Y:S04]  /*0eb0*/  LDG.E R21, desc[UR6][R12.64+0x14] ;  /* 0x000014060c157981 */ /* 0x000ea8000c1e1900 */
[----:B------:R3:W5:Y:S01]  /*0ec0*/  LDG.E R24, desc[UR6][R28.64] ;  /* 0x000000061c187981 */ /* 0x000762000c1e1900 */
[----:B----4-:R-:W-:-:S05]  /*0ed0*/  IADD3 R18, P3, PT, R18, R27, RZ ;  /* 0x0000001b12127210 */ /* 0x010fca0007f7e0ff */
[----:B------:R-:W-:-:S05]  /*0ee0*/  IMAD.X R19, R19, 0x1, R25, P3 ;  /* 0x0000000113137824 */ /* 0x000fca00018e0619 */
[----:B------:R-:W4:Y:S04]  /*0ef0*/  LDG.E R18, desc[UR6][R18.64] ;  /* 0x0000000612127981 */ /* 0x000f28000c1e1900 */
[----:B------:R-:W5:Y:S01]  /*0f00*/  LDG.E R19, desc[UR6][R12.64+0x1c] ;  /* 0x00001c060c137981 */ /* 0x000f62000c1e1900 */
[----:B---3--:R-:W-:-:S06]  /*0f10*/  IMAD.WIDE R28, R26, 0x8, R14 ;  /* 0x000000081a1c7825 */ /* 0x008fcc00078e020e */
[----:B------:R-:W3:Y:S01]  /*0f20*/  LDG.E.64 R28, desc[UR6][R28.64] ;  /* 0x000000061c1c7981 */ /* 0x000ee2000c1e1b00 */
[----:B--2---:R-:W-:-:S06]  /*0f30*/  IMAD.WIDE R20, R21, 0x8, R14 ;  /* 0x0000000815147825 */ /* 0x004fcc00078e020e */
[----:B------:R-:W2:Y:S01]  /*0f40*/  LDG.E.64 R20, desc[UR6][R20.64] ;  /* 0x0000000614147981 */ /* 0x000ea2000c1e1b00 */
[----:B-----5:R-:W-:-:S06]  /*0f50*/  IMAD.WIDE R14, R19, 0x8, R14 ;  /* 0x00000008130e7825 */ /* 0x020fcc00078e020e */
[----:B------:R-:W5:Y:S01]  /*0f60*/  LDG.E.64 R14, desc[UR6][R14.64] ;  /* 0x000000060e0e7981 */ /* 0x000f62000c1e1b00 */
[----:B--2---:R-:W-:-:S05]  /*0f70*/  IADD3 R20, P3, PT, R20, R27, RZ ;  /* 0x0000001b14147210 */ /* 0x004fca0007f7e0ff */
[----:B------:R-:W-:-:S05]  /*0f80*/  IMAD.X R21, R21, 0x1, R25, P3 ;  /* 0x0000000115157824 */ /* 0x000fca00018e0619 */
[----:B------:R3:W2:Y:S02]  /*0f90*/  LDG.E R19, desc[UR6][R20.64] ;  /* 0x0000000614137981 */ /* 0x0006a4000c1e1900 */
[----:B---3--:R-:W-:-:S05]  /*0fa0*/  IADD3 R20, P3, PT, R28, R27, RZ ;  /* 0x0000001b1c147210 */ /* 0x008fca0007f7e0ff */
[----:B------:R-:W-:Y:S01]  /*0fb0*/  IMAD.X R21, R29, 0x1, R25, P3 ;  /* 0x000000011d157824 */ /* 0x000fe200018e0619 */
[----:B-----5:R-:W-:-:S04]  /*0fc0*/  IADD3 R26, P3, PT, R14, R27, RZ ;  /* 0x0000001b0e1a7210 */ /* 0x020fc80007f7e0ff */
[----:B------:R-:W3:Y:S01]  /*0fd0*/  LDG.E R14, desc[UR6][R20.64] ;  /* 0x00000006140e7981 */ /* 0x000ee2000c1e1900 */
[----:B------:R-:W-:-:S05]  /*0fe0*/  IADD3.X R27, PT, PT, R15, R25, RZ, P3, !PT ;  /* 0x000000190f1b7210 */ /* 0x000fca0001ffe4ff */
[----:B------:R-:W5:Y:S01]  /*0ff0*/  LDG.E R26, desc[UR6][R26.64] ;  /* 0x000000061a1a7981 */ /* 0x000f62000c1e1900 */
[----:B------:R-:W0:Y:S08]  /*1000*/  F2F.F64.F32 R24, R24 ;  /* 0x0000001800187310 */ /* 0x000e300000201800 */
[----:B----4-:R-:W1:Y:S01]  /*1010*/  F2F.F64.F32 R12, R18 ;  /* 0x00000012000c7310 */ /* 0x010e620000201800 */
[----:B0-----:R-:W-:-:S08]  /*1020*/  DADD R16, R16, R24 ;  /* 0x0000000010107229 */ /* 0x001fd00000000018 */
[----:B-1----:R-:W-:Y:S01]  /*1030*/  DADD R12, R16, R12 ;  /* 0x00000000100c7229 */ /* 0x002fe2000000000c */
[----:B------:R-:W-:Y:S01]  /*1040*/  VIADD R23, R23, 0x8 ;  /* 0x0000000817177836 */ /* 0x000fe20000000000 */
[----:B--2---:R-:W0:Y:S06]  /*1050*/  F2F.F64.F32 R28, R19 ;  /* 0x00000013001c7310 */ /* 0x004e2c0000201800 */
[----:B0-----:R-:W-:Y:S02]  /*1060*/  DADD R12, R12, R28 ;  /* 0x000000000c0c7229 */ /* 0x001fe4000000001c */
[----:B---3--:R-:W0:Y:S08]  /*1070*/  F2F.F64.F32 R14, R14 ;  /* 0x0000000e000e7310 */ /* 0x008e300000201800 */
[----:B-----5:R-:W1:Y:S01]  /*1080*/  F2F.F64.F32 R16, R26 ;  /* 0x0000001a00107310 */ /* 0x020e620000201800 */
[----:B0-----:R-:W-:-:S08]  /*1090*/  DADD R12, R12, R14 ;  /* 0x000000000c0c7229 */ /* 0x001fd0000000000e */
[----:B-1----:R-:W-:-:S11]  /*10a0*/  DADD R20, R12, R16 ;  /* 0x000000000c147229 */ /* 0x002fd60000000010 */
.L_x_98:
[----:B------:R-:W-:Y:S05]  /*10b0*/  @!P0 BRA `(.L_x_97) ;  /* 0x0000000400248947 */ /* 0x000fea0003800000 */
[----:B------:R-:W-:Y:S01]  /*10c0*/  ISETP.NE.AND P0, PT, R7, RZ, PT ;  /* 0x000000ff0700720c */ /* 0x000fe20003f05270 */
[----:B------:R-:W-:-:S12]  /*10d0*/  @!P1 BRA `(.L_x_99) ;  /* 0x0000000000989947 */ /* 0x000fd80003800000 */
[----:B------:R-:W0:Y:S08]  /*10e0*/  LDC.64 R28, c[0x0][0x390] ;  /* 0x0000e400ff1c7b82 */ /* 0x000e300000000a00 */
[----:B------:R-:W1:Y:S01]  /*10f0*/  LDC.64 R14, c[0x0][0x380] ;  /* 0x0000e000ff0e7b82 */ /* 0x000e620000000a00 */
[----:B0-----:R-:W-:-:S05]  /*1100*/  IMAD.WIDE.U32 R28, R23, 0x4, R28 ;  /* 0x00000004171c7825 */ /* 0x001fca00078e001c */
[----:B------:R-:W1:Y:S04]  /*1110*/  LDG.E R13, desc[UR6][R28.64] ;  /* 0x000000061c0d7981 */ /* 0x000e68000c1e1900 */
[----:B------:R-:W2:Y:S04]  /*1120*/  LDG.E R17, desc[UR6][R28.64+0x4] ;  /* 0x000004061c117981 */ /* 0x000ea8000c1e1900 */
[----:B------:R-:W3:Y:S04]  /*1130*/  LDG.E R24, desc[UR6][R28.64+0x8] ;  /* 0x000008061c187981 */ /* 0x000ee8000c1e1900 */
[----:B------:R0:W4:Y:S01]  /*1140*/  LDG.E R29, desc[UR6][R28.64+0xc] ;  /* 0x00000c061c1d7981 */ /* 0x000122000c1e1900 */
[----:B-1----:R-:W-:-:S06]  /*1150*/  IMAD.WIDE R12, R13, 0x8, R14 ;  /* 0x000000080d0c7825 */ /* 0x002fcc00078e020e */
[----:B------:R-:W5:Y:S01]  /*1160*/  LDG.E.64 R12, desc[UR6][R12.64] ;  /* 0x000000060c0c7981 */ /* 0x000f62000c1e1b00 */
[C---:B------:R-:W-:Y:S01]  /*1170*/  IMAD.SHL.U32 R25, R3.reuse, 0x4, RZ ;  /* 0x0000000403197824 */ /* 0x040fe200078e00ff */
[----:B------:R-:W-:Y:S01]  /*1180*/  SHF.L.U64.HI R27, R3, 0x2, R2 ;  /* 0x00000002031b7819 */ /* 0x000fe20000010202 */
[----:B--2---:R-:W-:-:S06]  /*1190*/  IMAD.WIDE R16, R17, 0x8, R14 ;  /* 0x0000000811107825 */ /* 0x004fcc00078e020e */
[----:B------:R-:W0:Y:S01]  /*11a0*/  LDG.E.64 R16, desc[UR6][R16.64] ;  /* 0x0000000610107981 */ /* 0x000e22000c1e1b00 */
[----:B-----5:R-:W-:-:S05]  /*11b0*/  IADD3 R18, P3, PT, R12, R25, RZ ;  /* 0x000000190c127210 */ /* 0x020fca0007f7e0ff */
[----:B------:R-:W-:Y:S02]  /*11c0*/  IMAD.X R19, R13, 0x1, R27, P3 ;  /* 0x000000010d137824 */ /* 0x000fe400018e061b */
[--C-:B---3--:R-:W-:Y:S01]  /*11d0*/  IMAD.WIDE R12, R24, 0x8, R14.reuse ;  /* 0x00000008180c7825 */ /* 0x108fe200078e020e */
[----:B0-----:R-:W-:Y:S02]  /*11e0*/  IADD3 R28, P3, PT, R16, R25, RZ ;  /* 0x00000019101c7210 */ /* 0x001fe40007f7e0ff */
[----:B------:R-:W2:Y:S01]  /*11f0*/  LDG.E R18, desc[UR6][R18.64] ;  /* 0x0000000612127981 */ /* 0x000ea2000c1e1900 */
[----:B----4-:R-:W-:-:S03]  /*1200*/  IMAD.WIDE R14, R29, 0x8, R14 ;  /* 0x000000081d0e7825 */ /* 0x010fc600078e020e */
[----:B------:R-:W3:Y:S04]  /*1210*/  LDG.E.64 R12, desc[UR6][R12.64] ;  /* 0x000000060c0c7981 */ /* 0x000ee8000c1e1b00 */
[----:B------:R-:W4:Y:S01]  /*1220*/  LDG.E.64 R14, desc[UR6][R14.64] ;  /* 0x000000060e0e7981 */ /* 0x000f22000c1e1b00 */
[----:B------:R-:W-:-:S05]  /*1230*/  IADD3.X R29, PT, PT, R17, R27, RZ, P3, !PT ;  /* 0x0000001b111d7210 */ /* 0x000fca0001ffe4ff */
[----:B------:R-:W5:Y:S01]  /*1240*/  LDG.E R28, desc[UR6][R28.64] ;  /* 0x000000061c1c7981 */ /* 0x000f62000c1e1900 */
[----:B---3--:R-:W-:-:S05]  /*1250*/  IADD3 R12, P3, PT, R12, R25, RZ ;  /* 0x000000190c0c7210 */ /* 0x008fca0007f7e0ff */
[----:B------:R-:W-:Y:S01]  /*1260*/  IMAD.X R13, R13, 0x1, R27, P3 ;  /* 0x000000010d0d7824 */ /* 0x000fe200018e061b */
[----:B----4-:R-:W-:-:S04]  /*1270*/  IADD3 R16, P3, PT, R14, R25, RZ ;  /* 0x000000190e107210 */ /* 0x010fc80007f7e0ff */
[----:B------:R-:W3:Y:S01]  /*1280*/  LDG.E R26, desc[UR6][R12.64] ;  /* 0x000000060c1a7981 */ /* 0x000ee2000c1e1900 */
[----:B------:R-:W-:-:S05]  /*1290*/  IMAD.X R17, R15, 0x1, R27, P3 ;  /* 0x000000010f117824 */ /* 0x000fca00018e061b */
[----:B------:R-:W4:Y:S01]  /*12a0*/  LDG.E R16, desc[UR6][R16.64] ;  /* 0x0000000610107981 */ /* 0x000f22000c1e1900 */
[----:B--2---:R-:W0:Y:S08]  /*12b0*/  F2F.F64.F32 R24, R18 ;  /* 0x0000001200187310 */ /* 0x004e300000201800 */
[----:B-----5:R-:W1:Y:S01]  /*12c0*/  F2F.F64.F32 R14, R28 ;  /* 0x0000001c000e7310 */ /* 0x020e620000201800 */
[----:B0-----:R-:W-:-:S08]  /*12d0*/  DADD R24, R20, R24 ;  /* 0x0000000014187229 */ /* 0x001fd00000000018 */
[----:B-1----:R-:W-:Y:S01]  /*12e0*/  DADD R24, R24, R14 ;  /* 0x0000000018187229 */ /* 0x002fe2000000000e */
[----:B------:R-:W-:Y:S01]  /*12f0*/  IADD3 R23, PT, PT, R23, 0x4, RZ ;  /* 0x0000000417177810 */ /* 0x000fe20007ffe0ff */
[----:B---3--:R-:W0:Y:S08]  /*1300*/  F2F.F64.F32 R20, R26 ;  /* 0x0000001a00147310 */ /* 0x008e300000201800 */
[----:B----4-:R-:W1:Y:S01]  /*1310*/  F2F.F64.F32 R14, R16 ;  /* 0x00000010000e7310 */ /* 0x010e620000201800 */
[----:B0-----:R-:W-:-:S08]  /*1320*/  DADD R20, R24, R20 ;  /* 0x0000000018147229 */ /* 0x001fd00000000014 */
[----:B-1----:R-:W-:-:S11]  /*1330*/  DADD R20, R20, R14 ;  /* 0x0000000014147229 */ /* 0x002fd6000000000e */
.L_x_99:
        /* <DEDUP_REMOVED lines=16> */
[----:B------:R-:W3:Y:S01]  /*1440*/  @P0 LDG.E R25, desc[UR6][R14.64+0x8] ;  /* 0x000008060e190981 */ /* 0x000ee2000c1e1900 */
[----:B--2---:R-:W-:-:S05]  /*1450*/  IMAD.WIDE R18, R19, 0x8, R12 ;  /* 0x0000000813127825 */ /* 0x004fca00078e020c */
[----:B------:R-:W2:Y:S01]  /*1460*/  LDG.E.64 R16, desc[UR6][R18.64] ;  /* 0x0000000612107981 */ /* 0x000ea2000c1e1b00 */
[----:B---3--:R-:W-:-:S05]  /*1470*/  @P0 IMAD.WIDE R24, R25, 0x8, R12 ;  /* 0x0000000819180825 */ /* 0x008fca00078e020c */
[----:B------:R-:W3:Y:S01]  /*1480*/  @P0 LDG.E.64 R12, desc[UR6][R24.64] ;  /* 0x00000006180c0981 */ /* 0x000ee2000c1e1b00 */
[C---:B------:R-:W-:Y:S01]  /*1490*/  IMAD.SHL.U32 R27, R3.reuse, 0x4, RZ ;  /* 0x00000004031b7824 */ /* 0x040fe200078e00ff */
[----:B------:R-:W-:-:S04]  /*14a0*/  SHF.L.U64.HI R23, R3, 0x2, R2 ;  /* 0x0000000203177819 */ /* 0x000fc80000010202 */
[----:B--2---:R-:W-:-:S05]  /*14b0*/  IADD3 R16, P3, PT, R16, R27, RZ ;  /* 0x0000001b10107210 */ /* 0x004fca0007f7e0ff */
[----:B------:R-:W-:-:S05]  /*14c0*/  IMAD.X R17, R17, 0x1, R23, P3 ;  /* 0x0000000111117824 */ /* 0x000fca00018e0617 */
[----:B------:R-:W2:Y:S01]  /*14d0*/  LDG.E R16, desc[UR6][R16.64] ;  /* 0x0000000610107981 */ /* 0x000ea2000c1e1900 */
[----:B---3--:R-:W-:-:S04]  /*14e0*/  @P0 IADD3 R12, P3, PT, R12, R27, RZ ;  /* 0x0000001b0c0c0210 */ /* 0x008fc80007f7e0ff */
[----:B------:R-:W-:-:S05]  /*14f0*/  @P0 IADD3.X R13, PT, PT, R13, R23, RZ, P3, !PT ;  /* 0x000000170d0d0210 */ /* 0x000fca0001ffe4ff */
[----:B------:R-:W3:Y:S01]  /*1500*/  @P0 LDG.E R12, desc[UR6][R12.64] ;  /* 0x000000060c0c0981 */ /* 0x000ee2000c1e1900 */
[----:B--2---:R-:W0:Y:S08]  /*1510*/  F2F.F64.F32 R14, R16 ;  /* 0x00000010000e7310 */ /* 0x004e300000201800 */
[----:B---3--:R-:W1:Y:S01]  /*1520*/  @P0 F2F.F64.F32 R18, R12 ;  /* 0x0000000c00120310 */ /* 0x008e620000201800 */
[----:B0-----:R-:W-:-:S08]  /*1530*/  DADD R20, R20, R14 ;  /* 0x0000000014147229 */ /* 0x001fd0000000000e */
[----:B-1----:R-:W-:-:S11]  /*1540*/  @P0 DADD R20, R20, R18 ;  /* 0x0000000014140229 */ /* 0x002fd60000000012 */
.L_x_97:
[----:B------:R-:W2:Y:S01]  /*1550*/  LDG.E.64 R12, desc[UR6][R8.64] ;  /* 0x00000006080c7981 */ /* 0x000ea2000c1e1b00 */
[----:B------:R-:W0:Y:S01]  /*1560*/  F2F.F32.F64 R21, R20 ;  /* 0x0000001400157310 */ /* 0x000e220000301000 */
[----:B--2---:R-:W-:-:S04]  /*1570*/  LEA R12, P0, R3, R12, 0x2 ;  /* 0x0000000c030c7211 */ /* 0x004fc800078010ff */
[----:B------:R-:W-:Y:S02]  /*1580*/  LEA.HI.X R13, R3, R13, R2, 0x2, P0 ;  /* 0x0000000d030d7211 */ /* 0x000fe400000f1402 */
[----:B------:R-:W-:-:S03]  /*1590*/  IADD3 R3, P0, PT, R0, R3, RZ ;  /* 0x0000000300037210 */ /* 0x000fc60007f1e0ff */
[----:B0-----:R0:W-:Y:S02]  /*15a0*/  STG.E desc[UR6][R12.64], R21 ;  /* 0x000000150c007986 */ /* 0x0011e4000c101906 */
[----:B------:R-:W-:Y:S01]  /*15b0*/  IMAD.X R2, RZ, RZ, R2, P0 ;  /* 0x000000ffff027224 */ /* 0x000fe200000e0602 */
[----:B------:R-:W-:-:S04]  /*15c0*/  ISETP.GE.U32.AND P0, PT, R3, R10, PT ;  /* 0x0000000a0300720c */ /* 0x000fc80003f06070 */
[----:B------:R-:W-:-:S13]  /*15d0*/  ISETP.GE.U32.AND.EX P0, PT, R2, R11, PT, P0 ;  /* 0x0000000b0200720c */ /* 0x000fda0003f06100 */
[----:B0-----:R-:W-:Y:S05]  /*15e0*/  @!P0 BRA `(.L_x_100) ;  /* 0xffffffec00408947 */ /* 0x001fea000383ffff */
[----:B------:R-:W-:Y:S05]  /*15f0*/  EXIT ;  /* 0x000000000000794d */ /* 0x000fea0003800000 */
.L_x_101:
        /* <DEDUP_REMOVED lines=16> */
.L_x_109:


//--------------------- .nv.shared._Z38update_model_multiGPU_kernel_sparse_2DIfEvPPT_PymS2_PiiPS2_S0_i --------------------------
	.section	.nv.shared._Z38update_model_multiGPU_kernel_sparse_2DIfEvPPT_PymS2_PiiPS2_S0_i,"aw",@nobits
	.sectionflags	@""
	.align	16
.nv.shared._Z38update_model_multiGPU_kernel_sparse_2DIfEvPPT_PymS2_PiiPS2_S0_i:
	.zero		1040


//--------------------- .nv.shared.reserved.0     --------------------------
	.section	.nv.shared.reserved.0,"aw",@nobits
	.weak		__nv_reservedSMEM_offset_0_alias
	.size		__nv_reservedSMEM_offset_0_alias, 0, 64
	.other		__nv_reservedSMEM_offset_0_alias,@"STO_CUDA_RESERVED_SHARED STV_DEFAULT"
__nv_reservedSMEM_offset_0_alias:
	.zero		0
	.zero		64


//--------------------- .nv.shared._Z35update_model_multiGPU_kernel_sparseIfEvPT_PyPiiPS1_S0_i --------------------------
	.section	.nv.shared._Z35update_model_multiGPU_kernel_sparseIfEvPT_PyPiiPS1_S0_i,"aw",@nobits
	.sectionflags	@""
	.align	16
	.zero		1024


//--------------------- .nv.shared._Z44reduce_by_chunks_and_absmax_kernel_sparse_2DIfEvPPPT_mS2_PyPiiiS1_ --------------------------
	.section	.nv.shared._Z44reduce_by_chunks_and_absmax_kernel_sparse_2DIfEvPPPT_mS2_PyPiiiS1_,"aw",@nobits
	.sectionflags	@""
	.align	16
	.zero		1024


//--------------------- .nv.shared._Z27max_of_AbsVal_kernel_finishIfEvmPT_S1_ --------------------------
	.section	.nv.shared._Z27max_of_AbsVal_kernel_finishIfEvmPT_S1_,"aw",@nobits
	.sectionflags	@""
	.align	16
	.zero		1024


//--------------------- .nv.shared._Z34reduce_by_chunks_and_absmax_kernelIfEvPPT_PyPiiiS1_ --------------------------
	.section	.nv.shared._Z34reduce_by_chunks_and_absmax_kernelIfEvPPT_PyPiiiS1_,"aw",@nobits
	.sectionflags	@""
	.align	16
	.zero		1024


//--------------------- .nv.shared._Z23reduce_by_chunks_kernelIfEvPPT_PyPiii --------------------------
	.section	.nv.shared._Z23reduce_by_chunks_kernelIfEvPPT_PyPiii,"aw",@nobits
	.sectionflags	@""
	.align	16
	.zero		1024


//--------------------- .nv.constant0._Z38update_model_multiGPU_kernel_sparse_2DIfEvPPT_PymS2_PiiPS2_S0_i --------------------------
	.section	.nv.constant0._Z38update_model_multiGPU_kernel_sparse_2DIfEvPPT_PymS2_PiiPS2_S0_i,"a",@progbits
	.sectionflags	@""
	.align	4
.nv.constant0._Z38update_model_multiGPU_kernel_sparse_2DIfEvPPT_PymS2_PiiPS2_S0_i:
	.zero		960


//--------------------- .nv.constant0._Z35update_model_multiGPU_kernel_sparseIfEvPT_PyPiiPS1_S0_i --------------------------
	.section	.nv.constant0._Z35update_model_multiGPU_kernel_sparseIfEvPT_PyPiiPS1_S0_i,"a",@progbits
	.sectionflags	@""
	.align	4
.nv.constant0._Z35update_model_multiGPU_kernel_sparseIfEvPT_PyPiiPS1_S0_i:
	.zero		944


//--------------------- .nv.constant0._Z44reduce_by_chunks_and_absmax_kernel_sparse_2DIfEvPPPT_mS2_PyPiiiS1_ --------------------------
	.section	.nv.constant0._Z44reduce_by_chunks_and_absmax_kernel_sparse_2DIfEvPPPT_mS2_PyPiiiS1_,"a",@progbits
	.sectionflags	@""
	.align	4
.nv.constant0._Z44reduce_by_chunks_and_absmax_kernel_sparse_2DIfEvPPPT_mS2_PyPiiiS1_:
	.zero		952


//--------------------- .nv.constant0._Z27max_of_AbsVal_kernel_finishIfEvmPT_S1_ --------------------------
	.section	.nv.constant0._Z27max_of_AbsVal_kernel_finishIfEvmPT_S1_,"a",@progbits
	.sectionflags	@""
	.align	4
.nv.constant0._Z27max_of_AbsVal_kernel_finishIfEvmPT_S1_:
	.zero		920


//--------------------- .nv.constant0._Z34reduce_by_chunks_and_absmax_kernelIfEvPPT_PyPiiiS1_ --------------------------
	.section	.nv.constant0._Z34reduce_by_chunks_and_absmax_kernelIfEvPPT_PyPiiiS1_,"a",@progbits
	.sectionflags	@""
	.align	4
.nv.constant0._Z34reduce_by_chunks_and_absmax_kernelIfEvPPT_PyPiiiS1_:
	.zero		936


//--------------------- .nv.constant0._Z23reduce_by_chunks_kernelIfEvPPT_PyPiii --------------------------
	.section	.nv.constant0._Z23reduce_by_chunks_kernelIfEvPPT_PyPiii,"a",@progbits
	.sectionflags	@""
	.align	4
.nv.constant0._Z23reduce_by_chunks_kernelIfEvPPT_PyPiii:
	.zero		928


//--------------------- SYMBOLS --------------------------

	.type		.nv.reservedSmem.offset0,@object
	.size		.nv.reservedSmem.offset0,0x4
	.type		.nv.reservedSmem.cap,@object
	.size		.nv.reservedSmem.cap,0x4
